//
// Generated by NVIDIA NVVM Compiler
//
// Compiler Build ID: CL-36424714
// Cuda compilation tools, release 13.0, V13.0.88
// Based on NVVM 20.0.0
//

.version 9.0
.target sm_100
.address_size 64

	// .globl	_Z25rk45_gsl_gpu_evolve_applyPPdS0_S0_ddddjS0_S0_S0_S0_S0_S0_S0_S0_S0_S0_S0_S0_S0_PPiii
.func  (.param .align 16 .b8 func_retval0[16]) __internal_trig_reduction_slowpathd
(
	.param .b64 __internal_trig_reduction_slowpathd_param_0
)
;
.func  (.param .b64 func_retval0) __internal_accurate_pow
(
	.param .b64 __internal_accurate_pow_param_0,
	.param .b64 __internal_accurate_pow_param_1
)
;
.global .align 8 .f64 _ZZ21rk45_gsl_gpu_adjust_hddddjPdS_diS_S_S_PiiiE5h_old;
.global .align 8 .b8 __cudart_i2opi_d[144] = {8, 93, 141, 31, 177, 95, 251, 107, 234, 146, 82, 138, 247, 57, 7, 61, 123, 241, 229, 235, 199, 186, 39, 117, 45, 234, 95, 158, 102, 63, 70, 79, 183, 9, 203, 39, 207, 126, 54, 109, 31, 109, 10, 90, 139, 17, 47, 239, 15, 152, 5, 222, 255, 151, 248, 31, 59, 40, 249, 189, 139, 95, 132, 156, 244, 57, 83, 131, 57, 214, 145, 57, 65, 126, 95, 180, 38, 112, 156, 233, 132, 68, 187, 46, 245, 53, 130, 232, 62, 167, 41, 177, 28, 235, 29, 254, 28, 146, 209, 9, 234, 46, 73, 6, 224, 210, 77, 66, 58, 110, 36, 183, 97, 197, 187, 222, 171, 99, 81, 254, 65, 144, 67, 60, 153, 149, 98, 219, 192, 221, 52, 245, 209, 87, 39, 252, 41, 21, 68, 78, 110, 131, 249, 162};
.global .align 16 .b8 __cudart_sin_cos_coeffs[128] = {70, 210, 176, 44, 241, 229, 90, 190, 146, 227, 172, 105, 227, 29, 199, 62, 161, 98, 219, 25, 160, 1, 42, 191, 24, 8, 17, 17, 17, 17, 129, 63, 84, 85, 85, 85, 85, 85, 197, 191, 0, 0, 0, 0, 0, 0, 0, 0, 0, 0, 0, 0, 0, 0, 0, 0, 100, 129, 253, 32, 131, 255, 168, 189, 40, 133, 239, 193, 167, 238, 33, 62, 217, 230, 6, 142, 79, 126, 146, 190, 233, 188, 221, 25, 160, 1, 250, 62, 71, 93, 193, 22, 108, 193, 86, 191, 81, 85, 85, 85, 85, 85, 165, 63, 0, 0, 0, 0, 0, 0, 224, 191, 0, 0, 0, 0, 0, 0, 240, 63};

.visible .entry _Z25rk45_gsl_gpu_evolve_applyPPdS0_S0_ddddjS0_S0_S0_S0_S0_S0_S0_S0_S0_S0_S0_S0_S0_PPiii(
	.param .u64 .ptr .align 1 _Z25rk45_gsl_gpu_evolve_applyPPdS0_S0_ddddjS0_S0_S0_S0_S0_S0_S0_S0_S0_S0_S0_S0_S0_PPiii_param_0,
	.param .u64 .ptr .align 1 _Z25rk45_gsl_gpu_evolve_applyPPdS0_S0_ddddjS0_S0_S0_S0_S0_S0_S0_S0_S0_S0_S0_S0_S0_PPiii_param_1,
	.param .u64 .ptr .align 1 _Z25rk45_gsl_gpu_evolve_applyPPdS0_S0_ddddjS0_S0_S0_S0_S0_S0_S0_S0_S0_S0_S0_S0_S0_PPiii_param_2,
	.param .f64 _Z25rk45_gsl_gpu_evolve_applyPPdS0_S0_ddddjS0_S0_S0_S0_S0_S0_S0_S0_S0_S0_S0_S0_S0_PPiii_param_3,
	.param .f64 _Z25rk45_gsl_gpu_evolve_applyPPdS0_S0_ddddjS0_S0_S0_S0_S0_S0_S0_S0_S0_S0_S0_S0_S0_PPiii_param_4,
	.param .f64 _Z25rk45_gsl_gpu_evolve_applyPPdS0_S0_ddddjS0_S0_S0_S0_S0_S0_S0_S0_S0_S0_S0_S0_S0_PPiii_param_5,
	.param .f64 _Z25rk45_gsl_gpu_evolve_applyPPdS0_S0_ddddjS0_S0_S0_S0_S0_S0_S0_S0_S0_S0_S0_S0_S0_PPiii_param_6,
	.param .u32 _Z25rk45_gsl_gpu_evolve_applyPPdS0_S0_ddddjS0_S0_S0_S0_S0_S0_S0_S0_S0_S0_S0_S0_S0_PPiii_param_7,
	.param .u64 .ptr .align 1 _Z25rk45_gsl_gpu_evolve_applyPPdS0_S0_ddddjS0_S0_S0_S0_S0_S0_S0_S0_S0_S0_S0_S0_S0_PPiii_param_8,
	.param .u64 .ptr .align 1 _Z25rk45_gsl_gpu_evolve_applyPPdS0_S0_ddddjS0_S0_S0_S0_S0_S0_S0_S0_S0_S0_S0_S0_S0_PPiii_param_9,
	.param .u64 .ptr .align 1 _Z25rk45_gsl_gpu_evolve_applyPPdS0_S0_ddddjS0_S0_S0_S0_S0_S0_S0_S0_S0_S0_S0_S0_S0_PPiii_param_10,
	.param .u64 .ptr .align 1 _Z25rk45_gsl_gpu_evolve_applyPPdS0_S0_ddddjS0_S0_S0_S0_S0_S0_S0_S0_S0_S0_S0_S0_S0_PPiii_param_11,
	.param .u64 .ptr .align 1 _Z25rk45_gsl_gpu_evolve_applyPPdS0_S0_ddddjS0_S0_S0_S0_S0_S0_S0_S0_S0_S0_S0_S0_S0_PPiii_param_12,
	.param .u64 .ptr .align 1 _Z25rk45_gsl_gpu_evolve_applyPPdS0_S0_ddddjS0_S0_S0_S0_S0_S0_S0_S0_S0_S0_S0_S0_S0_PPiii_param_13,
	.param .u64 .ptr .align 1 _Z25rk45_gsl_gpu_evolve_applyPPdS0_S0_ddddjS0_S0_S0_S0_S0_S0_S0_S0_S0_S0_S0_S0_S0_PPiii_param_14,
	.param .u64 .ptr .align 1 _Z25rk45_gsl_gpu_evolve_applyPPdS0_S0_ddddjS0_S0_S0_S0_S0_S0_S0_S0_S0_S0_S0_S0_S0_PPiii_param_15,
	.param .u64 .ptr .align 1 _Z25rk45_gsl_gpu_evolve_applyPPdS0_S0_ddddjS0_S0_S0_S0_S0_S0_S0_S0_S0_S0_S0_S0_S0_PPiii_param_16,
	.param .u64 .ptr .align 1 _Z25rk45_gsl_gpu_evolve_applyPPdS0_S0_ddddjS0_S0_S0_S0_S0_S0_S0_S0_S0_S0_S0_S0_S0_PPiii_param_17,
	.param .u64 .ptr .align 1 _Z25rk45_gsl_gpu_evolve_applyPPdS0_S0_ddddjS0_S0_S0_S0_S0_S0_S0_S0_S0_S0_S0_S0_S0_PPiii_param_18,
	.param .u64 .ptr .align 1 _Z25rk45_gsl_gpu_evolve_applyPPdS0_S0_ddddjS0_S0_S0_S0_S0_S0_S0_S0_S0_S0_S0_S0_S0_PPiii_param_19,
	.param .u64 .ptr .align 1 _Z25rk45_gsl_gpu_evolve_applyPPdS0_S0_ddddjS0_S0_S0_S0_S0_S0_S0_S0_S0_S0_S0_S0_S0_PPiii_param_20,
	.param .u64 .ptr .align 1 _Z25rk45_gsl_gpu_evolve_applyPPdS0_S0_ddddjS0_S0_S0_S0_S0_S0_S0_S0_S0_S0_S0_S0_S0_PPiii_param_21,
	.param .u32 _Z25rk45_gsl_gpu_evolve_applyPPdS0_S0_ddddjS0_S0_S0_S0_S0_S0_S0_S0_S0_S0_S0_S0_S0_PPiii_param_22,
	.param .u32 _Z25rk45_gsl_gpu_evolve_applyPPdS0_S0_ddddjS0_S0_S0_S0_S0_S0_S0_S0_S0_S0_S0_S0_S0_PPiii_param_23
)
{
	.reg .pred 	%p<198>;
	.reg .b32 	%r<339>;
	.reg .b64 	%rd<617>;
	.reg .b64 	%fd<1836>;

	ld.param.f64 	%fd142, [_Z25rk45_gsl_gpu_evolve_applyPPdS0_S0_ddddjS0_S0_S0_S0_S0_S0_S0_S0_S0_S0_S0_S0_S0_PPiii_param_3];
	ld.param.f64 	%fd143, [_Z25rk45_gsl_gpu_evolve_applyPPdS0_S0_ddddjS0_S0_S0_S0_S0_S0_S0_S0_S0_S0_S0_S0_S0_PPiii_param_4];
	ld.param.f64 	%fd144, [_Z25rk45_gsl_gpu_evolve_applyPPdS0_S0_ddddjS0_S0_S0_S0_S0_S0_S0_S0_S0_S0_S0_S0_S0_PPiii_param_5];
	ld.param.f64 	%fd145, [_Z25rk45_gsl_gpu_evolve_applyPPdS0_S0_ddddjS0_S0_S0_S0_S0_S0_S0_S0_S0_S0_S0_S0_S0_PPiii_param_6];
	ld.param.u32 	%r143, [_Z25rk45_gsl_gpu_evolve_applyPPdS0_S0_ddddjS0_S0_S0_S0_S0_S0_S0_S0_S0_S0_S0_S0_S0_PPiii_param_7];
	ld.param.u32 	%r144, [_Z25rk45_gsl_gpu_evolve_applyPPdS0_S0_ddddjS0_S0_S0_S0_S0_S0_S0_S0_S0_S0_S0_S0_S0_PPiii_param_22];
	ld.param.u32 	%r145, [_Z25rk45_gsl_gpu_evolve_applyPPdS0_S0_ddddjS0_S0_S0_S0_S0_S0_S0_S0_S0_S0_S0_S0_S0_PPiii_param_23];
	mov.u32 	%r146, %ctaid.x;
	mov.u32 	%r1, %ntid.x;
	mov.u32 	%r147, %tid.x;
	mad.lo.s32 	%r278, %r146, %r1, %r147;
	setp.ge.s32 	%p7, %r278, %r144;
	@%p7 bra 	$L__BB0_218;
	cvt.rn.f64.u32 	%fd146, %r143;
	add.f64 	%fd147, %fd146, 0d3FF0000000000000;
	rcp.rn.f64 	%fd1, %fd147;
	{
	.reg .b32 %temp; 
	mov.b64 	{%temp, %r3}, %fd1;
	}
	shr.u32 	%r148, %r3, 20;
	and.b32  	%r149, %r148, 2047;
	add.s32 	%r150, %r149, -1012;
	mov.b64 	%rd57, %fd1;
	shl.b64 	%rd1, %rd57, %r150;
	setp.eq.s64 	%p1, %rd1, -9223372036854775808;
	cvt.rzi.f64.f64 	%fd2, %fd1;
	setp.neu.f64 	%p9, %fd1, 0d3FE0000000000000;
	and.pred  	%p2, %p9, %p1;
	rcp.rn.f64 	%fd3, %fd146;
	{
	.reg .b32 %temp; 
	mov.b64 	{%temp, %r4}, %fd3;
	}
	shr.u32 	%r151, %r4, 20;
	and.b32  	%r152, %r151, 2047;
	add.s32 	%r153, %r152, -1012;
	mov.b64 	%rd58, %fd3;
	shl.b64 	%rd2, %rd58, %r153;
	cvt.rzi.f64.f64 	%fd4, %fd3;
	add.s32 	%r5, %r145, -1;
	and.b32  	%r6, %r145, 15;
	add.s32 	%r7, %r6, -1;
	and.b32  	%r8, %r145, 7;
	add.s32 	%r9, %r8, -1;
	and.b32  	%r10, %r145, 3;
	add.s32 	%r11, %r10, -1;
	and.b32  	%r12, %r145, 2147483632;
	and.b32  	%r13, %r145, 2147483640;
	and.b32  	%r14, %r145, 1;
	and.b32  	%r15, %r145, 2147483644;
	mov.u32 	%r154, %nctaid.x;
	mul.lo.s32 	%r16, %r1, %r154;
$L__BB0_2:
	ld.param.u64 	%rd601, [_Z25rk45_gsl_gpu_evolve_applyPPdS0_S0_ddddjS0_S0_S0_S0_S0_S0_S0_S0_S0_S0_S0_S0_S0_PPiii_param_1];
	ld.param.u64 	%rd600, [_Z25rk45_gsl_gpu_evolve_applyPPdS0_S0_ddddjS0_S0_S0_S0_S0_S0_S0_S0_S0_S0_S0_S0_S0_PPiii_param_0];
	cvta.to.global.u64 	%rd59, %rd600;
	mul.wide.s32 	%rd60, %r278, 8;
	add.s64 	%rd3, %rd59, %rd60;
	ld.global.u64 	%rd61, [%rd3];
	ld.f64 	%fd1801, [%rd61];
	cvta.to.global.u64 	%rd62, %rd601;
	add.s64 	%rd4, %rd62, %rd60;
	ld.global.u64 	%rd63, [%rd4];
	ld.f64 	%fd1800, [%rd63];
	setp.geu.f64 	%p10, %fd1801, %fd1800;
	@%p10 bra 	$L__BB0_217;
	ld.param.u64 	%rd615, [_Z25rk45_gsl_gpu_evolve_applyPPdS0_S0_ddddjS0_S0_S0_S0_S0_S0_S0_S0_S0_S0_S0_S0_S0_PPiii_param_21];
	ld.param.u64 	%rd614, [_Z25rk45_gsl_gpu_evolve_applyPPdS0_S0_ddddjS0_S0_S0_S0_S0_S0_S0_S0_S0_S0_S0_S0_S0_PPiii_param_19];
	ld.param.u64 	%rd613, [_Z25rk45_gsl_gpu_evolve_applyPPdS0_S0_ddddjS0_S0_S0_S0_S0_S0_S0_S0_S0_S0_S0_S0_S0_PPiii_param_18];
	ld.param.u64 	%rd612, [_Z25rk45_gsl_gpu_evolve_applyPPdS0_S0_ddddjS0_S0_S0_S0_S0_S0_S0_S0_S0_S0_S0_S0_S0_PPiii_param_17];
	ld.param.u64 	%rd611, [_Z25rk45_gsl_gpu_evolve_applyPPdS0_S0_ddddjS0_S0_S0_S0_S0_S0_S0_S0_S0_S0_S0_S0_S0_PPiii_param_16];
	ld.param.u64 	%rd610, [_Z25rk45_gsl_gpu_evolve_applyPPdS0_S0_ddddjS0_S0_S0_S0_S0_S0_S0_S0_S0_S0_S0_S0_S0_PPiii_param_15];
	ld.param.u64 	%rd609, [_Z25rk45_gsl_gpu_evolve_applyPPdS0_S0_ddddjS0_S0_S0_S0_S0_S0_S0_S0_S0_S0_S0_S0_S0_PPiii_param_14];
	ld.param.u64 	%rd608, [_Z25rk45_gsl_gpu_evolve_applyPPdS0_S0_ddddjS0_S0_S0_S0_S0_S0_S0_S0_S0_S0_S0_S0_S0_PPiii_param_13];
	ld.param.u64 	%rd607, [_Z25rk45_gsl_gpu_evolve_applyPPdS0_S0_ddddjS0_S0_S0_S0_S0_S0_S0_S0_S0_S0_S0_S0_S0_PPiii_param_12];
	ld.param.u64 	%rd606, [_Z25rk45_gsl_gpu_evolve_applyPPdS0_S0_ddddjS0_S0_S0_S0_S0_S0_S0_S0_S0_S0_S0_S0_S0_PPiii_param_11];
	ld.param.u64 	%rd605, [_Z25rk45_gsl_gpu_evolve_applyPPdS0_S0_ddddjS0_S0_S0_S0_S0_S0_S0_S0_S0_S0_S0_S0_S0_PPiii_param_10];
	ld.param.u64 	%rd604, [_Z25rk45_gsl_gpu_evolve_applyPPdS0_S0_ddddjS0_S0_S0_S0_S0_S0_S0_S0_S0_S0_S0_S0_S0_PPiii_param_9];
	ld.param.u64 	%rd603, [_Z25rk45_gsl_gpu_evolve_applyPPdS0_S0_ddddjS0_S0_S0_S0_S0_S0_S0_S0_S0_S0_S0_S0_S0_PPiii_param_8];
	ld.param.u64 	%rd602, [_Z25rk45_gsl_gpu_evolve_applyPPdS0_S0_ddddjS0_S0_S0_S0_S0_S0_S0_S0_S0_S0_S0_S0_S0_PPiii_param_2];
	cvta.to.global.u64 	%rd64, %rd602;
	add.s64 	%rd5, %rd64, %rd60;
	cvta.to.global.u64 	%rd66, %rd604;
	add.s64 	%rd6, %rd66, %rd60;
	cvta.to.global.u64 	%rd67, %rd605;
	add.s64 	%rd7, %rd67, %rd60;
	cvta.to.global.u64 	%rd68, %rd606;
	add.s64 	%rd8, %rd68, %rd60;
	cvta.to.global.u64 	%rd69, %rd607;
	add.s64 	%rd9, %rd69, %rd60;
	cvta.to.global.u64 	%rd70, %rd608;
	add.s64 	%rd10, %rd70, %rd60;
	cvta.to.global.u64 	%rd71, %rd609;
	add.s64 	%rd11, %rd71, %rd60;
	cvta.to.global.u64 	%rd72, %rd610;
	add.s64 	%rd12, %rd72, %rd60;
	cvta.to.global.u64 	%rd73, %rd611;
	add.s64 	%rd13, %rd73, %rd60;
	cvta.to.global.u64 	%rd74, %rd612;
	add.s64 	%rd14, %rd74, %rd60;
	cvta.to.global.u64 	%rd75, %rd613;
	add.s64 	%rd15, %rd75, %rd60;
	cvta.to.global.u64 	%rd76, %rd614;
	add.s64 	%rd16, %rd76, %rd60;
	cvta.to.global.u64 	%rd77, %rd603;
	add.s64 	%rd17, %rd77, %rd60;
	cvta.to.global.u64 	%rd78, %rd615;
	add.s64 	%rd18, %rd78, %rd60;
$L__BB0_4:
	setp.lt.s32 	%p11, %r145, 1;
	ld.global.u64 	%rd79, [%rd5];
	ld.f64 	%fd1802, [%rd79];
	sub.f64 	%fd10, %fd1800, %fd1801;
	@%p11 bra 	$L__BB0_18;
	setp.lt.u32 	%p12, %r5, 15;
	mov.b32 	%r280, 0;
	@%p12 bra 	$L__BB0_8;
	and.b32  	%r156, %r145, 2147483632;
	neg.s32 	%r282, %r156;
	mov.b64 	%rd616, 0;
$L__BB0_7:
	.pragma "nounroll";
	ld.global.u64 	%rd81, [%rd6];
	add.s64 	%rd82, %rd81, %rd616;
	ld.f64 	%fd148, [%rd82];
	ld.global.u64 	%rd83, [%rd7];
	add.s64 	%rd84, %rd83, %rd616;
	st.f64 	[%rd84], %fd148;
	ld.global.u64 	%rd85, [%rd6];
	add.s64 	%rd86, %rd85, %rd616;
	ld.f64 	%fd149, [%rd86+8];
	ld.global.u64 	%rd87, [%rd7];
	add.s64 	%rd88, %rd87, %rd616;
	st.f64 	[%rd88+8], %fd149;
	ld.global.u64 	%rd89, [%rd6];
	add.s64 	%rd90, %rd89, %rd616;
	ld.f64 	%fd150, [%rd90+16];
	ld.global.u64 	%rd91, [%rd7];
	add.s64 	%rd92, %rd91, %rd616;
	st.f64 	[%rd92+16], %fd150;
	ld.global.u64 	%rd93, [%rd6];
	add.s64 	%rd94, %rd93, %rd616;
	ld.f64 	%fd151, [%rd94+24];
	ld.global.u64 	%rd95, [%rd7];
	add.s64 	%rd96, %rd95, %rd616;
	st.f64 	[%rd96+24], %fd151;
	ld.global.u64 	%rd97, [%rd6];
	add.s64 	%rd98, %rd97, %rd616;
	ld.f64 	%fd152, [%rd98+32];
	ld.global.u64 	%rd99, [%rd7];
	add.s64 	%rd100, %rd99, %rd616;
	st.f64 	[%rd100+32], %fd152;
	ld.global.u64 	%rd101, [%rd6];
	add.s64 	%rd102, %rd101, %rd616;
	ld.f64 	%fd153, [%rd102+40];
	ld.global.u64 	%rd103, [%rd7];
	add.s64 	%rd104, %rd103, %rd616;
	st.f64 	[%rd104+40], %fd153;
	ld.global.u64 	%rd105, [%rd6];
	add.s64 	%rd106, %rd105, %rd616;
	ld.f64 	%fd154, [%rd106+48];
	ld.global.u64 	%rd107, [%rd7];
	add.s64 	%rd108, %rd107, %rd616;
	st.f64 	[%rd108+48], %fd154;
	ld.global.u64 	%rd109, [%rd6];
	add.s64 	%rd110, %rd109, %rd616;
	ld.f64 	%fd155, [%rd110+56];
	ld.global.u64 	%rd111, [%rd7];
	add.s64 	%rd112, %rd111, %rd616;
	st.f64 	[%rd112+56], %fd155;
	ld.global.u64 	%rd113, [%rd6];
	add.s64 	%rd114, %rd113, %rd616;
	ld.f64 	%fd156, [%rd114+64];
	ld.global.u64 	%rd115, [%rd7];
	add.s64 	%rd116, %rd115, %rd616;
	st.f64 	[%rd116+64], %fd156;
	ld.global.u64 	%rd117, [%rd6];
	add.s64 	%rd118, %rd117, %rd616;
	ld.f64 	%fd157, [%rd118+72];
	ld.global.u64 	%rd119, [%rd7];
	add.s64 	%rd120, %rd119, %rd616;
	st.f64 	[%rd120+72], %fd157;
	ld.global.u64 	%rd121, [%rd6];
	add.s64 	%rd122, %rd121, %rd616;
	ld.f64 	%fd158, [%rd122+80];
	ld.global.u64 	%rd123, [%rd7];
	add.s64 	%rd124, %rd123, %rd616;
	st.f64 	[%rd124+80], %fd158;
	ld.global.u64 	%rd125, [%rd6];
	add.s64 	%rd126, %rd125, %rd616;
	ld.f64 	%fd159, [%rd126+88];
	ld.global.u64 	%rd127, [%rd7];
	add.s64 	%rd128, %rd127, %rd616;
	st.f64 	[%rd128+88], %fd159;
	ld.global.u64 	%rd129, [%rd6];
	add.s64 	%rd130, %rd129, %rd616;
	ld.f64 	%fd160, [%rd130+96];
	ld.global.u64 	%rd131, [%rd7];
	add.s64 	%rd132, %rd131, %rd616;
	st.f64 	[%rd132+96], %fd160;
	ld.global.u64 	%rd133, [%rd6];
	add.s64 	%rd134, %rd133, %rd616;
	ld.f64 	%fd161, [%rd134+104];
	ld.global.u64 	%rd135, [%rd7];
	add.s64 	%rd136, %rd135, %rd616;
	st.f64 	[%rd136+104], %fd161;
	ld.global.u64 	%rd137, [%rd6];
	add.s64 	%rd138, %rd137, %rd616;
	ld.f64 	%fd162, [%rd138+112];
	ld.global.u64 	%rd139, [%rd7];
	add.s64 	%rd140, %rd139, %rd616;
	st.f64 	[%rd140+112], %fd162;
	ld.global.u64 	%rd141, [%rd6];
	add.s64 	%rd142, %rd141, %rd616;
	ld.f64 	%fd163, [%rd142+120];
	ld.global.u64 	%rd143, [%rd7];
	add.s64 	%rd144, %rd143, %rd616;
	st.f64 	[%rd144+120], %fd163;
	add.s32 	%r282, %r282, 16;
	add.s64 	%rd616, %rd616, 128;
	setp.eq.s32 	%p13, %r282, 0;
	mov.u32 	%r280, %r12;
	@%p13 bra 	$L__BB0_8;
	bra.uni 	$L__BB0_7;
$L__BB0_8:
	setp.eq.s32 	%p14, %r6, 0;
	@%p14 bra 	$L__BB0_18;
	setp.lt.u32 	%p15, %r7, 7;
	@%p15 bra 	$L__BB0_11;
	ld.global.u64 	%rd145, [%rd6];
	mul.wide.u32 	%rd146, %r280, 8;
	add.s64 	%rd147, %rd145, %rd146;
	ld.f64 	%fd164, [%rd147];
	ld.global.u64 	%rd148, [%rd7];
	add.s64 	%rd149, %rd148, %rd146;
	st.f64 	[%rd149], %fd164;
	ld.global.u64 	%rd150, [%rd6];
	add.s64 	%rd151, %rd150, %rd146;
	ld.f64 	%fd165, [%rd151+8];
	ld.global.u64 	%rd152, [%rd7];
	add.s64 	%rd153, %rd152, %rd146;
	st.f64 	[%rd153+8], %fd165;
	ld.global.u64 	%rd154, [%rd6];
	add.s64 	%rd155, %rd154, %rd146;
	ld.f64 	%fd166, [%rd155+16];
	ld.global.u64 	%rd156, [%rd7];
	add.s64 	%rd157, %rd156, %rd146;
	st.f64 	[%rd157+16], %fd166;
	ld.global.u64 	%rd158, [%rd6];
	add.s64 	%rd159, %rd158, %rd146;
	ld.f64 	%fd167, [%rd159+24];
	ld.global.u64 	%rd160, [%rd7];
	add.s64 	%rd161, %rd160, %rd146;
	st.f64 	[%rd161+24], %fd167;
	ld.global.u64 	%rd162, [%rd6];
	add.s64 	%rd163, %rd162, %rd146;
	ld.f64 	%fd168, [%rd163+32];
	ld.global.u64 	%rd164, [%rd7];
	add.s64 	%rd165, %rd164, %rd146;
	st.f64 	[%rd165+32], %fd168;
	ld.global.u64 	%rd166, [%rd6];
	add.s64 	%rd167, %rd166, %rd146;
	ld.f64 	%fd169, [%rd167+40];
	ld.global.u64 	%rd168, [%rd7];
	add.s64 	%rd169, %rd168, %rd146;
	st.f64 	[%rd169+40], %fd169;
	ld.global.u64 	%rd170, [%rd6];
	add.s64 	%rd171, %rd170, %rd146;
	ld.f64 	%fd170, [%rd171+48];
	ld.global.u64 	%rd172, [%rd7];
	add.s64 	%rd173, %rd172, %rd146;
	st.f64 	[%rd173+48], %fd170;
	ld.global.u64 	%rd174, [%rd6];
	add.s64 	%rd175, %rd174, %rd146;
	ld.f64 	%fd171, [%rd175+56];
	ld.global.u64 	%rd176, [%rd7];
	add.s64 	%rd177, %rd176, %rd146;
	st.f64 	[%rd177+56], %fd171;
	add.s32 	%r280, %r280, 8;
$L__BB0_11:
	setp.eq.s32 	%p16, %r8, 0;
	@%p16 bra 	$L__BB0_18;
	setp.lt.u32 	%p17, %r9, 3;
	@%p17 bra 	$L__BB0_14;
	ld.global.u64 	%rd178, [%rd6];
	mul.wide.u32 	%rd179, %r280, 8;
	add.s64 	%rd180, %rd178, %rd179;
	ld.f64 	%fd172, [%rd180];
	ld.global.u64 	%rd181, [%rd7];
	add.s64 	%rd182, %rd181, %rd179;
	st.f64 	[%rd182], %fd172;
	ld.global.u64 	%rd183, [%rd6];
	add.s64 	%rd184, %rd183, %rd179;
	ld.f64 	%fd173, [%rd184+8];
	ld.global.u64 	%rd185, [%rd7];
	add.s64 	%rd186, %rd185, %rd179;
	st.f64 	[%rd186+8], %fd173;
	ld.global.u64 	%rd187, [%rd6];
	add.s64 	%rd188, %rd187, %rd179;
	ld.f64 	%fd174, [%rd188+16];
	ld.global.u64 	%rd189, [%rd7];
	add.s64 	%rd190, %rd189, %rd179;
	st.f64 	[%rd190+16], %fd174;
	ld.global.u64 	%rd191, [%rd6];
	add.s64 	%rd192, %rd191, %rd179;
	ld.f64 	%fd175, [%rd192+24];
	ld.global.u64 	%rd193, [%rd7];
	add.s64 	%rd194, %rd193, %rd179;
	st.f64 	[%rd194+24], %fd175;
	add.s32 	%r280, %r280, 4;
$L__BB0_14:
	setp.eq.s32 	%p18, %r10, 0;
	@%p18 bra 	$L__BB0_18;
	setp.eq.s32 	%p19, %r10, 1;
	ld.global.u64 	%rd195, [%rd6];
	mul.wide.u32 	%rd196, %r280, 8;
	add.s64 	%rd197, %rd195, %rd196;
	ld.f64 	%fd176, [%rd197];
	ld.global.u64 	%rd198, [%rd7];
	add.s64 	%rd199, %rd198, %rd196;
	st.f64 	[%rd199], %fd176;
	@%p19 bra 	$L__BB0_18;
	setp.eq.s32 	%p20, %r10, 2;
	ld.global.u64 	%rd200, [%rd6];
	mul.wide.u32 	%rd201, %r280, 8;
	add.s64 	%rd202, %rd200, %rd201;
	ld.f64 	%fd177, [%rd202+8];
	ld.global.u64 	%rd203, [%rd7];
	add.s64 	%rd204, %rd203, %rd201;
	st.f64 	[%rd204+8], %fd177;
	@%p20 bra 	$L__BB0_18;
	ld.global.u64 	%rd205, [%rd6];
	mul.wide.u32 	%rd206, %r280, 8;
	add.s64 	%rd207, %rd205, %rd206;
	ld.f64 	%fd178, [%rd207+16];
	ld.global.u64 	%rd208, [%rd7];
	add.s64 	%rd209, %rd208, %rd206;
	st.f64 	[%rd209+16], %fd178;
$L__BB0_18:
	abs.f64 	%fd11, %fd1801;
	mul.f64 	%fd179, %fd1801, 0d3FE45F306DC9C883;
	cvt.rni.s32.f64 	%r24, %fd179;
	cvt.rn.f64.s32 	%fd180, %r24;
	fma.rn.f64 	%fd181, %fd180, 0dBFF921FB54442D18, %fd1801;
	fma.rn.f64 	%fd182, %fd180, 0dBC91A62633145C00, %fd181;
	fma.rn.f64 	%fd12, %fd180, 0dB97B839A252049C0, %fd182;
	mov.f64 	%fd183, 0d0000000000000000;
	mul.rn.f64 	%fd13, %fd1801, %fd183;
	bra.uni 	$L__BB0_29;
$L__BB0_19:
	setp.eq.s32 	%p189, %r6, 0;
	@%p189 bra 	$L__BB0_29;
	setp.lt.u32 	%p190, %r7, 7;
	@%p190 bra 	$L__BB0_22;
	ld.global.u64 	%rd535, [%rd7];
	mul.wide.u32 	%rd536, %r284, 8;
	add.s64 	%rd537, %rd535, %rd536;
	ld.f64 	%fd1785, [%rd537];
	ld.global.u64 	%rd538, [%rd6];
	add.s64 	%rd539, %rd538, %rd536;
	st.f64 	[%rd539], %fd1785;
	ld.global.u64 	%rd540, [%rd7];
	add.s64 	%rd541, %rd540, %rd536;
	ld.f64 	%fd1786, [%rd541+8];
	ld.global.u64 	%rd542, [%rd6];
	add.s64 	%rd543, %rd542, %rd536;
	st.f64 	[%rd543+8], %fd1786;
	ld.global.u64 	%rd544, [%rd7];
	add.s64 	%rd545, %rd544, %rd536;
	ld.f64 	%fd1787, [%rd545+16];
	ld.global.u64 	%rd546, [%rd6];
	add.s64 	%rd547, %rd546, %rd536;
	st.f64 	[%rd547+16], %fd1787;
	ld.global.u64 	%rd548, [%rd7];
	add.s64 	%rd549, %rd548, %rd536;
	ld.f64 	%fd1788, [%rd549+24];
	ld.global.u64 	%rd550, [%rd6];
	add.s64 	%rd551, %rd550, %rd536;
	st.f64 	[%rd551+24], %fd1788;
	ld.global.u64 	%rd552, [%rd7];
	add.s64 	%rd553, %rd552, %rd536;
	ld.f64 	%fd1789, [%rd553+32];
	ld.global.u64 	%rd554, [%rd6];
	add.s64 	%rd555, %rd554, %rd536;
	st.f64 	[%rd555+32], %fd1789;
	ld.global.u64 	%rd556, [%rd7];
	add.s64 	%rd557, %rd556, %rd536;
	ld.f64 	%fd1790, [%rd557+40];
	ld.global.u64 	%rd558, [%rd6];
	add.s64 	%rd559, %rd558, %rd536;
	st.f64 	[%rd559+40], %fd1790;
	ld.global.u64 	%rd560, [%rd7];
	add.s64 	%rd561, %rd560, %rd536;
	ld.f64 	%fd1791, [%rd561+48];
	ld.global.u64 	%rd562, [%rd6];
	add.s64 	%rd563, %rd562, %rd536;
	st.f64 	[%rd563+48], %fd1791;
	ld.global.u64 	%rd564, [%rd7];
	add.s64 	%rd565, %rd564, %rd536;
	ld.f64 	%fd1792, [%rd565+56];
	ld.global.u64 	%rd566, [%rd6];
	add.s64 	%rd567, %rd566, %rd536;
	st.f64 	[%rd567+56], %fd1792;
	add.s32 	%r284, %r284, 8;
$L__BB0_22:
	setp.eq.s32 	%p191, %r8, 0;
	@%p191 bra 	$L__BB0_29;
	setp.lt.u32 	%p192, %r9, 3;
	@%p192 bra 	$L__BB0_25;
	ld.global.u64 	%rd568, [%rd7];
	mul.wide.u32 	%rd569, %r284, 8;
	add.s64 	%rd570, %rd568, %rd569;
	ld.f64 	%fd1793, [%rd570];
	ld.global.u64 	%rd571, [%rd6];
	add.s64 	%rd572, %rd571, %rd569;
	st.f64 	[%rd572], %fd1793;
	ld.global.u64 	%rd573, [%rd7];
	add.s64 	%rd574, %rd573, %rd569;
	ld.f64 	%fd1794, [%rd574+8];
	ld.global.u64 	%rd575, [%rd6];
	add.s64 	%rd576, %rd575, %rd569;
	st.f64 	[%rd576+8], %fd1794;
	ld.global.u64 	%rd577, [%rd7];
	add.s64 	%rd578, %rd577, %rd569;
	ld.f64 	%fd1795, [%rd578+16];
	ld.global.u64 	%rd579, [%rd6];
	add.s64 	%rd580, %rd579, %rd569;
	st.f64 	[%rd580+16], %fd1795;
	ld.global.u64 	%rd581, [%rd7];
	add.s64 	%rd582, %rd581, %rd569;
	ld.f64 	%fd1796, [%rd582+24];
	ld.global.u64 	%rd583, [%rd6];
	add.s64 	%rd584, %rd583, %rd569;
	st.f64 	[%rd584+24], %fd1796;
	add.s32 	%r284, %r284, 4;
$L__BB0_25:
	setp.eq.s32 	%p193, %r10, 0;
	@%p193 bra 	$L__BB0_29;
	setp.eq.s32 	%p194, %r10, 1;
	ld.global.u64 	%rd585, [%rd7];
	mul.wide.u32 	%rd586, %r284, 8;
	add.s64 	%rd587, %rd585, %rd586;
	ld.f64 	%fd1797, [%rd587];
	ld.global.u64 	%rd588, [%rd6];
	add.s64 	%rd589, %rd588, %rd586;
	st.f64 	[%rd589], %fd1797;
	@%p194 bra 	$L__BB0_29;
	setp.eq.s32 	%p195, %r10, 2;
	ld.global.u64 	%rd590, [%rd7];
	mul.wide.u32 	%rd591, %r284, 8;
	add.s64 	%rd592, %rd590, %rd591;
	ld.f64 	%fd1798, [%rd592+8];
	ld.global.u64 	%rd593, [%rd6];
	add.s64 	%rd594, %rd593, %rd591;
	st.f64 	[%rd594+8], %fd1798;
	@%p195 bra 	$L__BB0_29;
	ld.global.u64 	%rd595, [%rd7];
	mul.wide.u32 	%rd596, %r284, 8;
	add.s64 	%rd597, %rd595, %rd596;
	ld.f64 	%fd1799, [%rd597+16];
	ld.global.u64 	%rd598, [%rd6];
	add.s64 	%rd599, %rd598, %rd596;
	st.f64 	[%rd599+16], %fd1799;
$L__BB0_29:
	setp.ge.f64 	%p22, %fd10, 0d0000000000000000;
	setp.gt.f64 	%p23, %fd1802, %fd10;
	and.pred  	%p24, %p22, %p23;
	mov.pred 	%p196, -1;
	@%p24 bra 	$L__BB0_31;
	setp.lt.f64 	%p25, %fd10, 0d0000000000000000;
	setp.lt.f64 	%p26, %fd1802, %fd10;
	and.pred  	%p196, %p25, %p26;
$L__BB0_31:
	selp.f64 	%fd15, %fd10, %fd1802, %p196;
	ld.global.u64 	%rd21, [%rd6];
	ld.global.u64 	%rd22, [%rd8];
	ld.global.u64 	%rd23, [%rd9];
	ld.global.u64 	%rd24, [%rd10];
	ld.global.u64 	%rd25, [%rd11];
	ld.global.u64 	%rd26, [%rd12];
	ld.global.u64 	%rd27, [%rd13];
	ld.global.u64 	%rd28, [%rd14];
	ld.global.u64 	%rd29, [%rd15];
	ld.global.u64 	%rd30, [%rd16];
	ld.f64 	%fd16, [%rd21+8];
	st.f64 	[%rd25], %fd16;
	ld.f64 	%fd17, [%rd21];
	abs.f64 	%fd18, %fd17;
	setp.neu.f64 	%p27, %fd18, 0d7FF0000000000000;
	@%p27 bra 	$L__BB0_33;
	mov.f64 	%fd189, 0d0000000000000000;
	mul.rn.f64 	%fd1803, %fd17, %fd189;
	mov.b32 	%r286, 0;
	bra.uni 	$L__BB0_35;
$L__BB0_33:
	mul.f64 	%fd184, %fd17, 0d3FE45F306DC9C883;
	cvt.rni.s32.f64 	%r286, %fd184;
	cvt.rn.f64.s32 	%fd185, %r286;
	fma.rn.f64 	%fd186, %fd185, 0dBFF921FB54442D18, %fd17;
	fma.rn.f64 	%fd187, %fd185, 0dBC91A62633145C00, %fd186;
	fma.rn.f64 	%fd1803, %fd185, 0dB97B839A252049C0, %fd187;
	setp.ltu.f64 	%p28, %fd18, 0d41E0000000000000;
	@%p28 bra 	$L__BB0_35;
	{ // callseq 0, 0
	.param .b64 param0;
	st.param.f64 	[param0], %fd17;
	.param .align 16 .b8 retval0[16];
	call.uni (retval0), 
	__internal_trig_reduction_slowpathd, 
	(
	param0
	);
	ld.param.f64 	%fd1803, [retval0];
	ld.param.b32 	%r286, [retval0+8];
	} // callseq 0
$L__BB0_35:
	setp.eq.f64 	%p29, %fd11, 0d7FF0000000000000;
	shl.b32 	%r160, %r286, 6;
	cvt.u64.u32 	%rd210, %r160;
	and.b64  	%rd211, %rd210, 64;
	mov.u64 	%rd212, __cudart_sin_cos_coeffs;
	add.s64 	%rd213, %rd212, %rd211;
	mul.rn.f64 	%fd190, %fd1803, %fd1803;
	and.b32  	%r161, %r286, 1;
	setp.eq.b32 	%p30, %r161, 1;
	selp.f64 	%fd191, 0dBDA8FF8320FD8164, 0d3DE5DB65F9785EBA, %p30;
	ld.global.nc.v2.f64 	{%fd192, %fd193}, [%rd213];
	fma.rn.f64 	%fd194, %fd191, %fd190, %fd192;
	fma.rn.f64 	%fd195, %fd194, %fd190, %fd193;
	ld.global.nc.v2.f64 	{%fd196, %fd197}, [%rd213+16];
	fma.rn.f64 	%fd198, %fd195, %fd190, %fd196;
	fma.rn.f64 	%fd199, %fd198, %fd190, %fd197;
	ld.global.nc.v2.f64 	{%fd200, %fd201}, [%rd213+32];
	fma.rn.f64 	%fd202, %fd199, %fd190, %fd200;
	fma.rn.f64 	%fd203, %fd202, %fd190, %fd201;
	fma.rn.f64 	%fd204, %fd203, %fd1803, %fd1803;
	fma.rn.f64 	%fd205, %fd203, %fd190, 0d3FF0000000000000;
	selp.f64 	%fd206, %fd205, %fd204, %p30;
	and.b32  	%r162, %r286, 2;
	setp.eq.s32 	%p31, %r162, 0;
	mov.f64 	%fd207, 0d0000000000000000;
	sub.f64 	%fd208, %fd207, %fd206;
	selp.f64 	%fd23, %fd206, %fd208, %p31;
	mov.b32 	%r288, 1;
	mov.f64 	%fd1805, %fd13;
	@%p29 bra 	$L__BB0_39;
	setp.ltu.f64 	%p32, %fd11, 0d41E0000000000000;
	mov.f64 	%fd1805, %fd12;
	mov.u32 	%r287, %r24;
	@%p32 bra 	$L__BB0_38;
	{ // callseq 1, 0
	.param .b64 param0;
	st.param.f64 	[param0], %fd1801;
	.param .align 16 .b8 retval0[16];
	call.uni (retval0), 
	__internal_trig_reduction_slowpathd, 
	(
	param0
	);
	ld.param.f64 	%fd1805, [retval0];
	ld.param.b32 	%r287, [retval0+8];
	} // callseq 1
$L__BB0_38:
	add.s32 	%r288, %r287, 1;
$L__BB0_39:
	shl.b32 	%r164, %r288, 6;
	cvt.u64.u32 	%rd214, %r164;
	and.b64  	%rd215, %rd214, 64;
	mov.u64 	%rd216, __cudart_sin_cos_coeffs;
	add.s64 	%rd217, %rd216, %rd215;
	mul.rn.f64 	%fd210, %fd1805, %fd1805;
	and.b32  	%r165, %r288, 1;
	setp.eq.b32 	%p34, %r165, 1;
	selp.f64 	%fd211, 0dBDA8FF8320FD8164, 0d3DE5DB65F9785EBA, %p34;
	ld.global.nc.v2.f64 	{%fd212, %fd213}, [%rd217];
	fma.rn.f64 	%fd214, %fd211, %fd210, %fd212;
	fma.rn.f64 	%fd215, %fd214, %fd210, %fd213;
	ld.global.nc.v2.f64 	{%fd216, %fd217}, [%rd217+16];
	fma.rn.f64 	%fd218, %fd215, %fd210, %fd216;
	fma.rn.f64 	%fd219, %fd218, %fd210, %fd217;
	ld.global.nc.v2.f64 	{%fd220, %fd221}, [%rd217+32];
	fma.rn.f64 	%fd222, %fd219, %fd210, %fd220;
	fma.rn.f64 	%fd223, %fd222, %fd210, %fd221;
	fma.rn.f64 	%fd224, %fd223, %fd1805, %fd1805;
	fma.rn.f64 	%fd225, %fd223, %fd210, 0d3FF0000000000000;
	selp.f64 	%fd226, %fd225, %fd224, %p34;
	and.b32  	%r166, %r288, 2;
	setp.eq.s32 	%p35, %r166, 0;
	mov.f64 	%fd227, 0d0000000000000000;
	sub.f64 	%fd228, %fd227, %fd226;
	selp.f64 	%fd229, %fd226, %fd228, %p35;
	mul.f64 	%fd230, %fd229, 0d3FE0000000000000;
	mul.f64 	%fd231, %fd16, 0d3FE0000000000000;
	sub.f64 	%fd232, %fd230, %fd231;
	div.rn.f64 	%fd233, %fd232, 0d4034CCCCCCCCCCCD;
	fma.rn.f64 	%fd234, %fd23, 0d40139EB851EB851F, %fd233;
	st.f64 	[%rd25+8], %fd234;
	@%p11 bra 	$L__BB0_53;
	setp.lt.u32 	%p36, %r5, 15;
	mul.f64 	%fd27, %fd15, 0d3FD0000000000000;
	mov.b32 	%r291, 0;
	@%p36 bra 	$L__BB0_43;
	mov.b32 	%r289, 0;
$L__BB0_42:
	.pragma "nounroll";
	mul.wide.u32 	%rd218, %r289, 8;
	add.s64 	%rd219, %rd21, %rd218;
	ld.f64 	%fd235, [%rd219];
	add.s64 	%rd220, %rd25, %rd218;
	ld.f64 	%fd236, [%rd220];
	fma.rn.f64 	%fd237, %fd27, %fd236, %fd235;
	add.s64 	%rd221, %rd22, %rd218;
	st.f64 	[%rd221], %fd237;
	ld.f64 	%fd238, [%rd219+8];
	ld.f64 	%fd239, [%rd220+8];
	fma.rn.f64 	%fd240, %fd27, %fd239, %fd238;
	st.f64 	[%rd221+8], %fd240;
	ld.f64 	%fd241, [%rd219+16];
	ld.f64 	%fd242, [%rd220+16];
	fma.rn.f64 	%fd243, %fd27, %fd242, %fd241;
	st.f64 	[%rd221+16], %fd243;
	ld.f64 	%fd244, [%rd219+24];
	ld.f64 	%fd245, [%rd220+24];
	fma.rn.f64 	%fd246, %fd27, %fd245, %fd244;
	st.f64 	[%rd221+24], %fd246;
	ld.f64 	%fd247, [%rd219+32];
	ld.f64 	%fd248, [%rd220+32];
	fma.rn.f64 	%fd249, %fd27, %fd248, %fd247;
	st.f64 	[%rd221+32], %fd249;
	ld.f64 	%fd250, [%rd219+40];
	ld.f64 	%fd251, [%rd220+40];
	fma.rn.f64 	%fd252, %fd27, %fd251, %fd250;
	st.f64 	[%rd221+40], %fd252;
	ld.f64 	%fd253, [%rd219+48];
	ld.f64 	%fd254, [%rd220+48];
	fma.rn.f64 	%fd255, %fd27, %fd254, %fd253;
	st.f64 	[%rd221+48], %fd255;
	ld.f64 	%fd256, [%rd219+56];
	ld.f64 	%fd257, [%rd220+56];
	fma.rn.f64 	%fd258, %fd27, %fd257, %fd256;
	st.f64 	[%rd221+56], %fd258;
	ld.f64 	%fd259, [%rd219+64];
	ld.f64 	%fd260, [%rd220+64];
	fma.rn.f64 	%fd261, %fd27, %fd260, %fd259;
	st.f64 	[%rd221+64], %fd261;
	ld.f64 	%fd262, [%rd219+72];
	ld.f64 	%fd263, [%rd220+72];
	fma.rn.f64 	%fd264, %fd27, %fd263, %fd262;
	st.f64 	[%rd221+72], %fd264;
	ld.f64 	%fd265, [%rd219+80];
	ld.f64 	%fd266, [%rd220+80];
	fma.rn.f64 	%fd267, %fd27, %fd266, %fd265;
	st.f64 	[%rd221+80], %fd267;
	ld.f64 	%fd268, [%rd219+88];
	ld.f64 	%fd269, [%rd220+88];
	fma.rn.f64 	%fd270, %fd27, %fd269, %fd268;
	st.f64 	[%rd221+88], %fd270;
	ld.f64 	%fd271, [%rd219+96];
	ld.f64 	%fd272, [%rd220+96];
	fma.rn.f64 	%fd273, %fd27, %fd272, %fd271;
	st.f64 	[%rd221+96], %fd273;
	ld.f64 	%fd274, [%rd219+104];
	ld.f64 	%fd275, [%rd220+104];
	fma.rn.f64 	%fd276, %fd27, %fd275, %fd274;
	st.f64 	[%rd221+104], %fd276;
	ld.f64 	%fd277, [%rd219+112];
	ld.f64 	%fd278, [%rd220+112];
	fma.rn.f64 	%fd279, %fd27, %fd278, %fd277;
	st.f64 	[%rd221+112], %fd279;
	ld.f64 	%fd280, [%rd219+120];
	ld.f64 	%fd281, [%rd220+120];
	fma.rn.f64 	%fd282, %fd27, %fd281, %fd280;
	st.f64 	[%rd221+120], %fd282;
	add.s32 	%r289, %r289, 16;
	setp.ne.s32 	%p37, %r289, %r12;
	mov.u32 	%r291, %r12;
	@%p37 bra 	$L__BB0_42;
$L__BB0_43:
	setp.eq.s32 	%p38, %r6, 0;
	@%p38 bra 	$L__BB0_53;
	setp.lt.u32 	%p39, %r7, 7;
	@%p39 bra 	$L__BB0_46;
	mul.wide.u32 	%rd222, %r291, 8;
	add.s64 	%rd223, %rd21, %rd222;
	ld.f64 	%fd283, [%rd223];
	add.s64 	%rd224, %rd25, %rd222;
	ld.f64 	%fd284, [%rd224];
	fma.rn.f64 	%fd285, %fd27, %fd284, %fd283;
	add.s64 	%rd225, %rd22, %rd222;
	st.f64 	[%rd225], %fd285;
	ld.f64 	%fd286, [%rd223+8];
	ld.f64 	%fd287, [%rd224+8];
	fma.rn.f64 	%fd288, %fd27, %fd287, %fd286;
	st.f64 	[%rd225+8], %fd288;
	ld.f64 	%fd289, [%rd223+16];
	ld.f64 	%fd290, [%rd224+16];
	fma.rn.f64 	%fd291, %fd27, %fd290, %fd289;
	st.f64 	[%rd225+16], %fd291;
	ld.f64 	%fd292, [%rd223+24];
	ld.f64 	%fd293, [%rd224+24];
	fma.rn.f64 	%fd294, %fd27, %fd293, %fd292;
	st.f64 	[%rd225+24], %fd294;
	ld.f64 	%fd295, [%rd223+32];
	ld.f64 	%fd296, [%rd224+32];
	fma.rn.f64 	%fd297, %fd27, %fd296, %fd295;
	st.f64 	[%rd225+32], %fd297;
	ld.f64 	%fd298, [%rd223+40];
	ld.f64 	%fd299, [%rd224+40];
	fma.rn.f64 	%fd300, %fd27, %fd299, %fd298;
	st.f64 	[%rd225+40], %fd300;
	ld.f64 	%fd301, [%rd223+48];
	ld.f64 	%fd302, [%rd224+48];
	fma.rn.f64 	%fd303, %fd27, %fd302, %fd301;
	st.f64 	[%rd225+48], %fd303;
	ld.f64 	%fd304, [%rd223+56];
	ld.f64 	%fd305, [%rd224+56];
	fma.rn.f64 	%fd306, %fd27, %fd305, %fd304;
	st.f64 	[%rd225+56], %fd306;
	add.s32 	%r291, %r291, 8;
$L__BB0_46:
	setp.eq.s32 	%p40, %r8, 0;
	@%p40 bra 	$L__BB0_53;
	setp.lt.u32 	%p41, %r9, 3;
	@%p41 bra 	$L__BB0_49;
	mul.wide.u32 	%rd226, %r291, 8;
	add.s64 	%rd227, %rd21, %rd226;
	ld.f64 	%fd307, [%rd227];
	add.s64 	%rd228, %rd25, %rd226;
	ld.f64 	%fd308, [%rd228];
	fma.rn.f64 	%fd309, %fd27, %fd308, %fd307;
	add.s64 	%rd229, %rd22, %rd226;
	st.f64 	[%rd229], %fd309;
	ld.f64 	%fd310, [%rd227+8];
	ld.f64 	%fd311, [%rd228+8];
	fma.rn.f64 	%fd312, %fd27, %fd311, %fd310;
	st.f64 	[%rd229+8], %fd312;
	ld.f64 	%fd313, [%rd227+16];
	ld.f64 	%fd314, [%rd228+16];
	fma.rn.f64 	%fd315, %fd27, %fd314, %fd313;
	st.f64 	[%rd229+16], %fd315;
	ld.f64 	%fd316, [%rd227+24];
	ld.f64 	%fd317, [%rd228+24];
	fma.rn.f64 	%fd318, %fd27, %fd317, %fd316;
	st.f64 	[%rd229+24], %fd318;
	add.s32 	%r291, %r291, 4;
$L__BB0_49:
	setp.eq.s32 	%p42, %r10, 0;
	@%p42 bra 	$L__BB0_53;
	setp.eq.s32 	%p43, %r10, 1;
	mul.wide.u32 	%rd230, %r291, 8;
	add.s64 	%rd31, %rd21, %rd230;
	ld.f64 	%fd319, [%rd31];
	add.s64 	%rd32, %rd25, %rd230;
	ld.f64 	%fd320, [%rd32];
	fma.rn.f64 	%fd321, %fd27, %fd320, %fd319;
	add.s64 	%rd33, %rd22, %rd230;
	st.f64 	[%rd33], %fd321;
	@%p43 bra 	$L__BB0_53;
	setp.eq.s32 	%p44, %r10, 2;
	ld.f64 	%fd322, [%rd31+8];
	ld.f64 	%fd323, [%rd32+8];
	fma.rn.f64 	%fd324, %fd27, %fd323, %fd322;
	st.f64 	[%rd33+8], %fd324;
	@%p44 bra 	$L__BB0_53;
	ld.f64 	%fd325, [%rd31+16];
	ld.f64 	%fd326, [%rd32+16];
	fma.rn.f64 	%fd327, %fd27, %fd326, %fd325;
	st.f64 	[%rd33+16], %fd327;
$L__BB0_53:
	fma.rn.f64 	%fd28, %fd15, 0d3FD0000000000000, %fd1801;
	ld.f64 	%fd29, [%rd22+8];
	st.f64 	[%rd26], %fd29;
	ld.f64 	%fd30, [%rd22];
	abs.f64 	%fd31, %fd30;
	setp.neu.f64 	%p45, %fd31, 0d7FF0000000000000;
	@%p45 bra 	$L__BB0_55;
	mov.f64 	%fd333, 0d0000000000000000;
	mul.rn.f64 	%fd1806, %fd30, %fd333;
	mov.b32 	%r293, 0;
	bra.uni 	$L__BB0_57;
$L__BB0_55:
	mul.f64 	%fd328, %fd30, 0d3FE45F306DC9C883;
	cvt.rni.s32.f64 	%r293, %fd328;
	cvt.rn.f64.s32 	%fd329, %r293;
	fma.rn.f64 	%fd330, %fd329, 0dBFF921FB54442D18, %fd30;
	fma.rn.f64 	%fd331, %fd329, 0dBC91A62633145C00, %fd330;
	fma.rn.f64 	%fd1806, %fd329, 0dB97B839A252049C0, %fd331;
	setp.ltu.f64 	%p46, %fd31, 0d41E0000000000000;
	@%p46 bra 	$L__BB0_57;
	{ // callseq 2, 0
	.param .b64 param0;
	st.param.f64 	[param0], %fd30;
	.param .align 16 .b8 retval0[16];
	call.uni (retval0), 
	__internal_trig_reduction_slowpathd, 
	(
	param0
	);
	ld.param.f64 	%fd1806, [retval0];
	ld.param.b32 	%r293, [retval0+8];
	} // callseq 2
$L__BB0_57:
	shl.b32 	%r171, %r293, 6;
	cvt.u64.u32 	%rd231, %r171;
	and.b64  	%rd232, %rd231, 64;
	mov.u64 	%rd233, __cudart_sin_cos_coeffs;
	add.s64 	%rd234, %rd233, %rd232;
	mul.rn.f64 	%fd334, %fd1806, %fd1806;
	and.b32  	%r172, %r293, 1;
	setp.eq.b32 	%p47, %r172, 1;
	selp.f64 	%fd335, 0dBDA8FF8320FD8164, 0d3DE5DB65F9785EBA, %p47;
	ld.global.nc.v2.f64 	{%fd336, %fd337}, [%rd234];
	fma.rn.f64 	%fd338, %fd335, %fd334, %fd336;
	fma.rn.f64 	%fd339, %fd338, %fd334, %fd337;
	ld.global.nc.v2.f64 	{%fd340, %fd341}, [%rd234+16];
	fma.rn.f64 	%fd342, %fd339, %fd334, %fd340;
	fma.rn.f64 	%fd343, %fd342, %fd334, %fd341;
	ld.global.nc.v2.f64 	{%fd344, %fd345}, [%rd234+32];
	fma.rn.f64 	%fd346, %fd343, %fd334, %fd344;
	fma.rn.f64 	%fd347, %fd346, %fd334, %fd345;
	fma.rn.f64 	%fd348, %fd347, %fd1806, %fd1806;
	fma.rn.f64 	%fd349, %fd347, %fd334, 0d3FF0000000000000;
	selp.f64 	%fd350, %fd349, %fd348, %p47;
	and.b32  	%r173, %r293, 2;
	setp.eq.s32 	%p48, %r173, 0;
	mov.f64 	%fd351, 0d0000000000000000;
	sub.f64 	%fd352, %fd351, %fd350;
	selp.f64 	%fd36, %fd350, %fd352, %p48;
	abs.f64 	%fd37, %fd28;
	setp.neu.f64 	%p49, %fd37, 0d7FF0000000000000;
	@%p49 bra 	$L__BB0_59;
	mov.f64 	%fd358, 0d0000000000000000;
	mul.rn.f64 	%fd1808, %fd28, %fd358;
	mov.b32 	%r295, 1;
	bra.uni 	$L__BB0_62;
$L__BB0_59:
	mul.f64 	%fd353, %fd28, 0d3FE45F306DC9C883;
	cvt.rni.s32.f64 	%r294, %fd353;
	cvt.rn.f64.s32 	%fd354, %r294;
	fma.rn.f64 	%fd355, %fd354, 0dBFF921FB54442D18, %fd28;
	fma.rn.f64 	%fd356, %fd354, 0dBC91A62633145C00, %fd355;
	fma.rn.f64 	%fd1808, %fd354, 0dB97B839A252049C0, %fd356;
	setp.ltu.f64 	%p50, %fd37, 0d41E0000000000000;
	@%p50 bra 	$L__BB0_61;
	{ // callseq 3, 0
	.param .b64 param0;
	st.param.f64 	[param0], %fd28;
	.param .align 16 .b8 retval0[16];
	call.uni (retval0), 
	__internal_trig_reduction_slowpathd, 
	(
	param0
	);
	ld.param.f64 	%fd1808, [retval0];
	ld.param.b32 	%r294, [retval0+8];
	} // callseq 3
$L__BB0_61:
	add.s32 	%r295, %r294, 1;
$L__BB0_62:
	setp.lt.s32 	%p51, %r145, 1;
	shl.b32 	%r176, %r295, 6;
	cvt.u64.u32 	%rd235, %r176;
	and.b64  	%rd236, %rd235, 64;
	mov.u64 	%rd237, __cudart_sin_cos_coeffs;
	add.s64 	%rd238, %rd237, %rd236;
	mul.rn.f64 	%fd359, %fd1808, %fd1808;
	and.b32  	%r177, %r295, 1;
	setp.eq.b32 	%p52, %r177, 1;
	selp.f64 	%fd360, 0dBDA8FF8320FD8164, 0d3DE5DB65F9785EBA, %p52;
	ld.global.nc.v2.f64 	{%fd361, %fd362}, [%rd238];
	fma.rn.f64 	%fd363, %fd360, %fd359, %fd361;
	fma.rn.f64 	%fd364, %fd363, %fd359, %fd362;
	ld.global.nc.v2.f64 	{%fd365, %fd366}, [%rd238+16];
	fma.rn.f64 	%fd367, %fd364, %fd359, %fd365;
	fma.rn.f64 	%fd368, %fd367, %fd359, %fd366;
	ld.global.nc.v2.f64 	{%fd369, %fd370}, [%rd238+32];
	fma.rn.f64 	%fd371, %fd368, %fd359, %fd369;
	fma.rn.f64 	%fd372, %fd371, %fd359, %fd370;
	fma.rn.f64 	%fd373, %fd372, %fd1808, %fd1808;
	fma.rn.f64 	%fd374, %fd372, %fd359, 0d3FF0000000000000;
	selp.f64 	%fd375, %fd374, %fd373, %p52;
	and.b32  	%r178, %r295, 2;
	setp.eq.s32 	%p53, %r178, 0;
	mov.f64 	%fd376, 0d0000000000000000;
	sub.f64 	%fd377, %fd376, %fd375;
	selp.f64 	%fd378, %fd375, %fd377, %p53;
	mul.f64 	%fd379, %fd378, 0d3FE0000000000000;
	mul.f64 	%fd380, %fd29, 0d3FE0000000000000;
	sub.f64 	%fd381, %fd379, %fd380;
	div.rn.f64 	%fd382, %fd381, 0d4034CCCCCCCCCCCD;
	fma.rn.f64 	%fd383, %fd36, 0d40139EB851EB851F, %fd382;
	st.f64 	[%rd26+8], %fd383;
	@%p51 bra 	$L__BB0_74;
	setp.lt.u32 	%p54, %r5, 7;
	mov.b32 	%r298, 0;
	@%p54 bra 	$L__BB0_66;
	mov.b32 	%r296, 0;
$L__BB0_65:
	.pragma "nounroll";
	mul.wide.u32 	%rd239, %r296, 8;
	add.s64 	%rd240, %rd21, %rd239;
	ld.f64 	%fd384, [%rd240];
	add.s64 	%rd241, %rd25, %rd239;
	ld.f64 	%fd385, [%rd241];
	add.s64 	%rd242, %rd26, %rd239;
	ld.f64 	%fd386, [%rd242];
	mul.f64 	%fd387, %fd386, 0d3FD2000000000000;
	fma.rn.f64 	%fd388, %fd385, 0d3FB8000000000000, %fd387;
	fma.rn.f64 	%fd389, %fd15, %fd388, %fd384;
	add.s64 	%rd243, %rd22, %rd239;
	st.f64 	[%rd243], %fd389;
	ld.f64 	%fd390, [%rd240+8];
	ld.f64 	%fd391, [%rd241+8];
	ld.f64 	%fd392, [%rd242+8];
	mul.f64 	%fd393, %fd392, 0d3FD2000000000000;
	fma.rn.f64 	%fd394, %fd391, 0d3FB8000000000000, %fd393;
	fma.rn.f64 	%fd395, %fd15, %fd394, %fd390;
	st.f64 	[%rd243+8], %fd395;
	ld.f64 	%fd396, [%rd240+16];
	ld.f64 	%fd397, [%rd241+16];
	ld.f64 	%fd398, [%rd242+16];
	mul.f64 	%fd399, %fd398, 0d3FD2000000000000;
	fma.rn.f64 	%fd400, %fd397, 0d3FB8000000000000, %fd399;
	fma.rn.f64 	%fd401, %fd15, %fd400, %fd396;
	st.f64 	[%rd243+16], %fd401;
	ld.f64 	%fd402, [%rd240+24];
	ld.f64 	%fd403, [%rd241+24];
	ld.f64 	%fd404, [%rd242+24];
	mul.f64 	%fd405, %fd404, 0d3FD2000000000000;
	fma.rn.f64 	%fd406, %fd403, 0d3FB8000000000000, %fd405;
	fma.rn.f64 	%fd407, %fd15, %fd406, %fd402;
	st.f64 	[%rd243+24], %fd407;
	ld.f64 	%fd408, [%rd240+32];
	ld.f64 	%fd409, [%rd241+32];
	ld.f64 	%fd410, [%rd242+32];
	mul.f64 	%fd411, %fd410, 0d3FD2000000000000;
	fma.rn.f64 	%fd412, %fd409, 0d3FB8000000000000, %fd411;
	fma.rn.f64 	%fd413, %fd15, %fd412, %fd408;
	st.f64 	[%rd243+32], %fd413;
	ld.f64 	%fd414, [%rd240+40];
	ld.f64 	%fd415, [%rd241+40];
	ld.f64 	%fd416, [%rd242+40];
	mul.f64 	%fd417, %fd416, 0d3FD2000000000000;
	fma.rn.f64 	%fd418, %fd415, 0d3FB8000000000000, %fd417;
	fma.rn.f64 	%fd419, %fd15, %fd418, %fd414;
	st.f64 	[%rd243+40], %fd419;
	ld.f64 	%fd420, [%rd240+48];
	ld.f64 	%fd421, [%rd241+48];
	ld.f64 	%fd422, [%rd242+48];
	mul.f64 	%fd423, %fd422, 0d3FD2000000000000;
	fma.rn.f64 	%fd424, %fd421, 0d3FB8000000000000, %fd423;
	fma.rn.f64 	%fd425, %fd15, %fd424, %fd420;
	st.f64 	[%rd243+48], %fd425;
	ld.f64 	%fd426, [%rd240+56];
	ld.f64 	%fd427, [%rd241+56];
	ld.f64 	%fd428, [%rd242+56];
	mul.f64 	%fd429, %fd428, 0d3FD2000000000000;
	fma.rn.f64 	%fd430, %fd427, 0d3FB8000000000000, %fd429;
	fma.rn.f64 	%fd431, %fd15, %fd430, %fd426;
	st.f64 	[%rd243+56], %fd431;
	add.s32 	%r296, %r296, 8;
	setp.ne.s32 	%p55, %r296, %r13;
	mov.u32 	%r298, %r13;
	@%p55 bra 	$L__BB0_65;
$L__BB0_66:
	setp.eq.s32 	%p56, %r8, 0;
	@%p56 bra 	$L__BB0_74;
	setp.lt.u32 	%p57, %r9, 3;
	@%p57 bra 	$L__BB0_69;
	mul.wide.u32 	%rd244, %r298, 8;
	add.s64 	%rd245, %rd21, %rd244;
	ld.f64 	%fd432, [%rd245];
	add.s64 	%rd246, %rd25, %rd244;
	ld.f64 	%fd433, [%rd246];
	add.s64 	%rd247, %rd26, %rd244;
	ld.f64 	%fd434, [%rd247];
	mul.f64 	%fd435, %fd434, 0d3FD2000000000000;
	fma.rn.f64 	%fd436, %fd433, 0d3FB8000000000000, %fd435;
	fma.rn.f64 	%fd437, %fd15, %fd436, %fd432;
	add.s64 	%rd248, %rd22, %rd244;
	st.f64 	[%rd248], %fd437;
	ld.f64 	%fd438, [%rd245+8];
	ld.f64 	%fd439, [%rd246+8];
	ld.f64 	%fd440, [%rd247+8];
	mul.f64 	%fd441, %fd440, 0d3FD2000000000000;
	fma.rn.f64 	%fd442, %fd439, 0d3FB8000000000000, %fd441;
	fma.rn.f64 	%fd443, %fd15, %fd442, %fd438;
	st.f64 	[%rd248+8], %fd443;
	ld.f64 	%fd444, [%rd245+16];
	ld.f64 	%fd445, [%rd246+16];
	ld.f64 	%fd446, [%rd247+16];
	mul.f64 	%fd447, %fd446, 0d3FD2000000000000;
	fma.rn.f64 	%fd448, %fd445, 0d3FB8000000000000, %fd447;
	fma.rn.f64 	%fd449, %fd15, %fd448, %fd444;
	st.f64 	[%rd248+16], %fd449;
	ld.f64 	%fd450, [%rd245+24];
	ld.f64 	%fd451, [%rd246+24];
	ld.f64 	%fd452, [%rd247+24];
	mul.f64 	%fd453, %fd452, 0d3FD2000000000000;
	fma.rn.f64 	%fd454, %fd451, 0d3FB8000000000000, %fd453;
	fma.rn.f64 	%fd455, %fd15, %fd454, %fd450;
	st.f64 	[%rd248+24], %fd455;
	add.s32 	%r298, %r298, 4;
$L__BB0_69:
	setp.eq.s32 	%p58, %r10, 0;
	@%p58 bra 	$L__BB0_74;
	setp.eq.s32 	%p59, %r11, 0;
	@%p59 bra 	$L__BB0_72;
	mul.wide.u32 	%rd249, %r298, 8;
	add.s64 	%rd250, %rd21, %rd249;
	ld.f64 	%fd456, [%rd250];
	add.s64 	%rd251, %rd25, %rd249;
	ld.f64 	%fd457, [%rd251];
	add.s64 	%rd252, %rd26, %rd249;
	ld.f64 	%fd458, [%rd252];
	mul.f64 	%fd459, %fd458, 0d3FD2000000000000;
	fma.rn.f64 	%fd460, %fd457, 0d3FB8000000000000, %fd459;
	fma.rn.f64 	%fd461, %fd15, %fd460, %fd456;
	add.s64 	%rd253, %rd22, %rd249;
	st.f64 	[%rd253], %fd461;
	ld.f64 	%fd462, [%rd250+8];
	ld.f64 	%fd463, [%rd251+8];
	ld.f64 	%fd464, [%rd252+8];
	mul.f64 	%fd465, %fd464, 0d3FD2000000000000;
	fma.rn.f64 	%fd466, %fd463, 0d3FB8000000000000, %fd465;
	fma.rn.f64 	%fd467, %fd15, %fd466, %fd462;
	st.f64 	[%rd253+8], %fd467;
	add.s32 	%r298, %r298, 2;
$L__BB0_72:
	setp.eq.s32 	%p60, %r14, 0;
	@%p60 bra 	$L__BB0_74;
	mul.wide.u32 	%rd254, %r298, 8;
	add.s64 	%rd255, %rd21, %rd254;
	ld.f64 	%fd468, [%rd255];
	add.s64 	%rd256, %rd25, %rd254;
	ld.f64 	%fd469, [%rd256];
	add.s64 	%rd257, %rd26, %rd254;
	ld.f64 	%fd470, [%rd257];
	mul.f64 	%fd471, %fd470, 0d3FD2000000000000;
	fma.rn.f64 	%fd472, %fd469, 0d3FB8000000000000, %fd471;
	fma.rn.f64 	%fd473, %fd15, %fd472, %fd468;
	add.s64 	%rd258, %rd22, %rd254;
	st.f64 	[%rd258], %fd473;
$L__BB0_74:
	fma.rn.f64 	%fd43, %fd15, 0d3FD8000000000000, %fd1801;
	ld.f64 	%fd44, [%rd22+8];
	st.f64 	[%rd27], %fd44;
	ld.f64 	%fd45, [%rd22];
	abs.f64 	%fd46, %fd45;
	setp.neu.f64 	%p61, %fd46, 0d7FF0000000000000;
	@%p61 bra 	$L__BB0_76;
	mov.f64 	%fd479, 0d0000000000000000;
	mul.rn.f64 	%fd1809, %fd45, %fd479;
	mov.b32 	%r300, 0;
	bra.uni 	$L__BB0_78;
$L__BB0_76:
	mul.f64 	%fd474, %fd45, 0d3FE45F306DC9C883;
	cvt.rni.s32.f64 	%r300, %fd474;
	cvt.rn.f64.s32 	%fd475, %r300;
	fma.rn.f64 	%fd476, %fd475, 0dBFF921FB54442D18, %fd45;
	fma.rn.f64 	%fd477, %fd475, 0dBC91A62633145C00, %fd476;
	fma.rn.f64 	%fd1809, %fd475, 0dB97B839A252049C0, %fd477;
	setp.ltu.f64 	%p62, %fd46, 0d41E0000000000000;
	@%p62 bra 	$L__BB0_78;
	{ // callseq 4, 0
	.param .b64 param0;
	st.param.f64 	[param0], %fd45;
	.param .align 16 .b8 retval0[16];
	call.uni (retval0), 
	__internal_trig_reduction_slowpathd, 
	(
	param0
	);
	ld.param.f64 	%fd1809, [retval0];
	ld.param.b32 	%r300, [retval0+8];
	} // callseq 4
$L__BB0_78:
	shl.b32 	%r183, %r300, 6;
	cvt.u64.u32 	%rd259, %r183;
	and.b64  	%rd260, %rd259, 64;
	mov.u64 	%rd261, __cudart_sin_cos_coeffs;
	add.s64 	%rd262, %rd261, %rd260;
	mul.rn.f64 	%fd480, %fd1809, %fd1809;
	and.b32  	%r184, %r300, 1;
	setp.eq.b32 	%p63, %r184, 1;
	selp.f64 	%fd481, 0dBDA8FF8320FD8164, 0d3DE5DB65F9785EBA, %p63;
	ld.global.nc.v2.f64 	{%fd482, %fd483}, [%rd262];
	fma.rn.f64 	%fd484, %fd481, %fd480, %fd482;
	fma.rn.f64 	%fd485, %fd484, %fd480, %fd483;
	ld.global.nc.v2.f64 	{%fd486, %fd487}, [%rd262+16];
	fma.rn.f64 	%fd488, %fd485, %fd480, %fd486;
	fma.rn.f64 	%fd489, %fd488, %fd480, %fd487;
	ld.global.nc.v2.f64 	{%fd490, %fd491}, [%rd262+32];
	fma.rn.f64 	%fd492, %fd489, %fd480, %fd490;
	fma.rn.f64 	%fd493, %fd492, %fd480, %fd491;
	fma.rn.f64 	%fd494, %fd493, %fd1809, %fd1809;
	fma.rn.f64 	%fd495, %fd493, %fd480, 0d3FF0000000000000;
	selp.f64 	%fd496, %fd495, %fd494, %p63;
	and.b32  	%r185, %r300, 2;
	setp.eq.s32 	%p64, %r185, 0;
	mov.f64 	%fd497, 0d0000000000000000;
	sub.f64 	%fd498, %fd497, %fd496;
	selp.f64 	%fd51, %fd496, %fd498, %p64;
	abs.f64 	%fd52, %fd43;
	setp.neu.f64 	%p65, %fd52, 0d7FF0000000000000;
	@%p65 bra 	$L__BB0_80;
	mov.f64 	%fd504, 0d0000000000000000;
	mul.rn.f64 	%fd1811, %fd43, %fd504;
	mov.b32 	%r302, 1;
	bra.uni 	$L__BB0_83;
$L__BB0_80:
	mul.f64 	%fd499, %fd43, 0d3FE45F306DC9C883;
	cvt.rni.s32.f64 	%r301, %fd499;
	cvt.rn.f64.s32 	%fd500, %r301;
	fma.rn.f64 	%fd501, %fd500, 0dBFF921FB54442D18, %fd43;
	fma.rn.f64 	%fd502, %fd500, 0dBC91A62633145C00, %fd501;
	fma.rn.f64 	%fd1811, %fd500, 0dB97B839A252049C0, %fd502;
	setp.ltu.f64 	%p66, %fd52, 0d41E0000000000000;
	@%p66 bra 	$L__BB0_82;
	{ // callseq 5, 0
	.param .b64 param0;
	st.param.f64 	[param0], %fd43;
	.param .align 16 .b8 retval0[16];
	call.uni (retval0), 
	__internal_trig_reduction_slowpathd, 
	(
	param0
	);
	ld.param.f64 	%fd1811, [retval0];
	ld.param.b32 	%r301, [retval0+8];
	} // callseq 5
$L__BB0_82:
	add.s32 	%r302, %r301, 1;
$L__BB0_83:
	shl.b32 	%r188, %r302, 6;
	cvt.u64.u32 	%rd263, %r188;
	and.b64  	%rd264, %rd263, 64;
	mov.u64 	%rd265, __cudart_sin_cos_coeffs;
	add.s64 	%rd266, %rd265, %rd264;
	mul.rn.f64 	%fd505, %fd1811, %fd1811;
	and.b32  	%r189, %r302, 1;
	setp.eq.b32 	%p68, %r189, 1;
	selp.f64 	%fd506, 0dBDA8FF8320FD8164, 0d3DE5DB65F9785EBA, %p68;
	ld.global.nc.v2.f64 	{%fd507, %fd508}, [%rd266];
	fma.rn.f64 	%fd509, %fd506, %fd505, %fd507;
	fma.rn.f64 	%fd510, %fd509, %fd505, %fd508;
	ld.global.nc.v2.f64 	{%fd511, %fd512}, [%rd266+16];
	fma.rn.f64 	%fd513, %fd510, %fd505, %fd511;
	fma.rn.f64 	%fd514, %fd513, %fd505, %fd512;
	ld.global.nc.v2.f64 	{%fd515, %fd516}, [%rd266+32];
	fma.rn.f64 	%fd517, %fd514, %fd505, %fd515;
	fma.rn.f64 	%fd518, %fd517, %fd505, %fd516;
	fma.rn.f64 	%fd519, %fd518, %fd1811, %fd1811;
	fma.rn.f64 	%fd520, %fd518, %fd505, 0d3FF0000000000000;
	selp.f64 	%fd521, %fd520, %fd519, %p68;
	and.b32  	%r190, %r302, 2;
	setp.eq.s32 	%p69, %r190, 0;
	mov.f64 	%fd522, 0d0000000000000000;
	sub.f64 	%fd523, %fd522, %fd521;
	selp.f64 	%fd524, %fd521, %fd523, %p69;
	mul.f64 	%fd525, %fd524, 0d3FE0000000000000;
	mul.f64 	%fd526, %fd44, 0d3FE0000000000000;
	sub.f64 	%fd527, %fd525, %fd526;
	div.rn.f64 	%fd528, %fd527, 0d4034CCCCCCCCCCCD;
	fma.rn.f64 	%fd529, %fd51, 0d40139EB851EB851F, %fd528;
	st.f64 	[%rd27+8], %fd529;
	@%p51 bra 	$L__BB0_95;
	setp.lt.u32 	%p70, %r5, 7;
	mov.b32 	%r305, 0;
	@%p70 bra 	$L__BB0_87;
	mov.b32 	%r303, 0;
$L__BB0_86:
	.pragma "nounroll";
	mul.wide.u32 	%rd267, %r303, 8;
	add.s64 	%rd268, %rd21, %rd267;
	ld.f64 	%fd530, [%rd268];
	add.s64 	%rd269, %rd25, %rd267;
	ld.f64 	%fd531, [%rd269];
	mul.f64 	%fd532, %fd531, 0d3FEC23E39189614C;
	add.s64 	%rd270, %rd26, %rd267;
	ld.f64 	%fd533, [%rd270];
	mul.f64 	%fd534, %fd533, 0d400A37B2A108BD3C;
	sub.f64 	%fd535, %fd532, %fd534;
	add.s64 	%rd271, %rd27, %rd267;
	ld.f64 	%fd536, [%rd271];
	fma.rn.f64 	%fd537, %fd536, 0d400A912FE408DB10, %fd535;
	fma.rn.f64 	%fd538, %fd15, %fd537, %fd530;
	add.s64 	%rd272, %rd22, %rd267;
	st.f64 	[%rd272], %fd538;
	ld.f64 	%fd539, [%rd268+8];
	ld.f64 	%fd540, [%rd269+8];
	mul.f64 	%fd541, %fd540, 0d3FEC23E39189614C;
	ld.f64 	%fd542, [%rd270+8];
	mul.f64 	%fd543, %fd542, 0d400A37B2A108BD3C;
	sub.f64 	%fd544, %fd541, %fd543;
	ld.f64 	%fd545, [%rd271+8];
	fma.rn.f64 	%fd546, %fd545, 0d400A912FE408DB10, %fd544;
	fma.rn.f64 	%fd547, %fd15, %fd546, %fd539;
	st.f64 	[%rd272+8], %fd547;
	ld.f64 	%fd548, [%rd268+16];
	ld.f64 	%fd549, [%rd269+16];
	mul.f64 	%fd550, %fd549, 0d3FEC23E39189614C;
	ld.f64 	%fd551, [%rd270+16];
	mul.f64 	%fd552, %fd551, 0d400A37B2A108BD3C;
	sub.f64 	%fd553, %fd550, %fd552;
	ld.f64 	%fd554, [%rd271+16];
	fma.rn.f64 	%fd555, %fd554, 0d400A912FE408DB10, %fd553;
	fma.rn.f64 	%fd556, %fd15, %fd555, %fd548;
	st.f64 	[%rd272+16], %fd556;
	ld.f64 	%fd557, [%rd268+24];
	ld.f64 	%fd558, [%rd269+24];
	mul.f64 	%fd559, %fd558, 0d3FEC23E39189614C;
	ld.f64 	%fd560, [%rd270+24];
	mul.f64 	%fd561, %fd560, 0d400A37B2A108BD3C;
	sub.f64 	%fd562, %fd559, %fd561;
	ld.f64 	%fd563, [%rd271+24];
	fma.rn.f64 	%fd564, %fd563, 0d400A912FE408DB10, %fd562;
	fma.rn.f64 	%fd565, %fd15, %fd564, %fd557;
	st.f64 	[%rd272+24], %fd565;
	ld.f64 	%fd566, [%rd268+32];
	ld.f64 	%fd567, [%rd269+32];
	mul.f64 	%fd568, %fd567, 0d3FEC23E39189614C;
	ld.f64 	%fd569, [%rd270+32];
	mul.f64 	%fd570, %fd569, 0d400A37B2A108BD3C;
	sub.f64 	%fd571, %fd568, %fd570;
	ld.f64 	%fd572, [%rd271+32];
	fma.rn.f64 	%fd573, %fd572, 0d400A912FE408DB10, %fd571;
	fma.rn.f64 	%fd574, %fd15, %fd573, %fd566;
	st.f64 	[%rd272+32], %fd574;
	ld.f64 	%fd575, [%rd268+40];
	ld.f64 	%fd576, [%rd269+40];
	mul.f64 	%fd577, %fd576, 0d3FEC23E39189614C;
	ld.f64 	%fd578, [%rd270+40];
	mul.f64 	%fd579, %fd578, 0d400A37B2A108BD3C;
	sub.f64 	%fd580, %fd577, %fd579;
	ld.f64 	%fd581, [%rd271+40];
	fma.rn.f64 	%fd582, %fd581, 0d400A912FE408DB10, %fd580;
	fma.rn.f64 	%fd583, %fd15, %fd582, %fd575;
	st.f64 	[%rd272+40], %fd583;
	ld.f64 	%fd584, [%rd268+48];
	ld.f64 	%fd585, [%rd269+48];
	mul.f64 	%fd586, %fd585, 0d3FEC23E39189614C;
	ld.f64 	%fd587, [%rd270+48];
	mul.f64 	%fd588, %fd587, 0d400A37B2A108BD3C;
	sub.f64 	%fd589, %fd586, %fd588;
	ld.f64 	%fd590, [%rd271+48];
	fma.rn.f64 	%fd591, %fd590, 0d400A912FE408DB10, %fd589;
	fma.rn.f64 	%fd592, %fd15, %fd591, %fd584;
	st.f64 	[%rd272+48], %fd592;
	ld.f64 	%fd593, [%rd268+56];
	ld.f64 	%fd594, [%rd269+56];
	mul.f64 	%fd595, %fd594, 0d3FEC23E39189614C;
	ld.f64 	%fd596, [%rd270+56];
	mul.f64 	%fd597, %fd596, 0d400A37B2A108BD3C;
	sub.f64 	%fd598, %fd595, %fd597;
	ld.f64 	%fd599, [%rd271+56];
	fma.rn.f64 	%fd600, %fd599, 0d400A912FE408DB10, %fd598;
	fma.rn.f64 	%fd601, %fd15, %fd600, %fd593;
	st.f64 	[%rd272+56], %fd601;
	add.s32 	%r303, %r303, 8;
	setp.ne.s32 	%p71, %r303, %r13;
	mov.u32 	%r305, %r13;
	@%p71 bra 	$L__BB0_86;
$L__BB0_87:
	setp.eq.s32 	%p72, %r8, 0;
	@%p72 bra 	$L__BB0_95;
	setp.lt.u32 	%p73, %r9, 3;
	@%p73 bra 	$L__BB0_90;
	mul.wide.u32 	%rd273, %r305, 8;
	add.s64 	%rd274, %rd21, %rd273;
	ld.f64 	%fd602, [%rd274];
	add.s64 	%rd275, %rd25, %rd273;
	ld.f64 	%fd603, [%rd275];
	mul.f64 	%fd604, %fd603, 0d3FEC23E39189614C;
	add.s64 	%rd276, %rd26, %rd273;
	ld.f64 	%fd605, [%rd276];
	mul.f64 	%fd606, %fd605, 0d400A37B2A108BD3C;
	sub.f64 	%fd607, %fd604, %fd606;
	add.s64 	%rd277, %rd27, %rd273;
	ld.f64 	%fd608, [%rd277];
	fma.rn.f64 	%fd609, %fd608, 0d400A912FE408DB10, %fd607;
	fma.rn.f64 	%fd610, %fd15, %fd609, %fd602;
	add.s64 	%rd278, %rd22, %rd273;
	st.f64 	[%rd278], %fd610;
	ld.f64 	%fd611, [%rd274+8];
	ld.f64 	%fd612, [%rd275+8];
	mul.f64 	%fd613, %fd612, 0d3FEC23E39189614C;
	ld.f64 	%fd614, [%rd276+8];
	mul.f64 	%fd615, %fd614, 0d400A37B2A108BD3C;
	sub.f64 	%fd616, %fd613, %fd615;
	ld.f64 	%fd617, [%rd277+8];
	fma.rn.f64 	%fd618, %fd617, 0d400A912FE408DB10, %fd616;
	fma.rn.f64 	%fd619, %fd15, %fd618, %fd611;
	st.f64 	[%rd278+8], %fd619;
	ld.f64 	%fd620, [%rd274+16];
	ld.f64 	%fd621, [%rd275+16];
	mul.f64 	%fd622, %fd621, 0d3FEC23E39189614C;
	ld.f64 	%fd623, [%rd276+16];
	mul.f64 	%fd624, %fd623, 0d400A37B2A108BD3C;
	sub.f64 	%fd625, %fd622, %fd624;
	ld.f64 	%fd626, [%rd277+16];
	fma.rn.f64 	%fd627, %fd626, 0d400A912FE408DB10, %fd625;
	fma.rn.f64 	%fd628, %fd15, %fd627, %fd620;
	st.f64 	[%rd278+16], %fd628;
	ld.f64 	%fd629, [%rd274+24];
	ld.f64 	%fd630, [%rd275+24];
	mul.f64 	%fd631, %fd630, 0d3FEC23E39189614C;
	ld.f64 	%fd632, [%rd276+24];
	mul.f64 	%fd633, %fd632, 0d400A37B2A108BD3C;
	sub.f64 	%fd634, %fd631, %fd633;
	ld.f64 	%fd635, [%rd277+24];
	fma.rn.f64 	%fd636, %fd635, 0d400A912FE408DB10, %fd634;
	fma.rn.f64 	%fd637, %fd15, %fd636, %fd629;
	st.f64 	[%rd278+24], %fd637;
	add.s32 	%r305, %r305, 4;
$L__BB0_90:
	setp.eq.s32 	%p74, %r10, 0;
	@%p74 bra 	$L__BB0_95;
	setp.eq.s32 	%p75, %r11, 0;
	@%p75 bra 	$L__BB0_93;
	mul.wide.u32 	%rd279, %r305, 8;
	add.s64 	%rd280, %rd21, %rd279;
	ld.f64 	%fd638, [%rd280];
	add.s64 	%rd281, %rd25, %rd279;
	ld.f64 	%fd639, [%rd281];
	mul.f64 	%fd640, %fd639, 0d3FEC23E39189614C;
	add.s64 	%rd282, %rd26, %rd279;
	ld.f64 	%fd641, [%rd282];
	mul.f64 	%fd642, %fd641, 0d400A37B2A108BD3C;
	sub.f64 	%fd643, %fd640, %fd642;
	add.s64 	%rd283, %rd27, %rd279;
	ld.f64 	%fd644, [%rd283];
	fma.rn.f64 	%fd645, %fd644, 0d400A912FE408DB10, %fd643;
	fma.rn.f64 	%fd646, %fd15, %fd645, %fd638;
	add.s64 	%rd284, %rd22, %rd279;
	st.f64 	[%rd284], %fd646;
	ld.f64 	%fd647, [%rd280+8];
	ld.f64 	%fd648, [%rd281+8];
	mul.f64 	%fd649, %fd648, 0d3FEC23E39189614C;
	ld.f64 	%fd650, [%rd282+8];
	mul.f64 	%fd651, %fd650, 0d400A37B2A108BD3C;
	sub.f64 	%fd652, %fd649, %fd651;
	ld.f64 	%fd653, [%rd283+8];
	fma.rn.f64 	%fd654, %fd653, 0d400A912FE408DB10, %fd652;
	fma.rn.f64 	%fd655, %fd15, %fd654, %fd647;
	st.f64 	[%rd284+8], %fd655;
	add.s32 	%r305, %r305, 2;
$L__BB0_93:
	setp.eq.s32 	%p76, %r14, 0;
	@%p76 bra 	$L__BB0_95;
	mul.wide.u32 	%rd285, %r305, 8;
	add.s64 	%rd286, %rd21, %rd285;
	ld.f64 	%fd656, [%rd286];
	add.s64 	%rd287, %rd25, %rd285;
	ld.f64 	%fd657, [%rd287];
	add.s64 	%rd288, %rd26, %rd285;
	ld.f64 	%fd658, [%rd288];
	mul.f64 	%fd659, %fd658, 0dC00A37B2A108BD3C;
	fma.rn.f64 	%fd660, %fd657, 0d3FEC23E39189614C, %fd659;
	add.s64 	%rd289, %rd27, %rd285;
	ld.f64 	%fd661, [%rd289];
	fma.rn.f64 	%fd662, %fd661, 0d400A912FE408DB10, %fd660;
	fma.rn.f64 	%fd663, %fd15, %fd662, %fd656;
	add.s64 	%rd290, %rd22, %rd285;
	st.f64 	[%rd290], %fd663;
$L__BB0_95:
	fma.rn.f64 	%fd58, %fd15, 0d3FED89D89D89D89E, %fd1801;
	ld.f64 	%fd59, [%rd22+8];
	st.f64 	[%rd28], %fd59;
	ld.f64 	%fd60, [%rd22];
	abs.f64 	%fd61, %fd60;
	setp.neu.f64 	%p77, %fd61, 0d7FF0000000000000;
	@%p77 bra 	$L__BB0_97;
	mov.f64 	%fd669, 0d0000000000000000;
	mul.rn.f64 	%fd1812, %fd60, %fd669;
	mov.b32 	%r307, 0;
	bra.uni 	$L__BB0_99;
$L__BB0_97:
	mul.f64 	%fd664, %fd60, 0d3FE45F306DC9C883;
	cvt.rni.s32.f64 	%r307, %fd664;
	cvt.rn.f64.s32 	%fd665, %r307;
	fma.rn.f64 	%fd666, %fd665, 0dBFF921FB54442D18, %fd60;
	fma.rn.f64 	%fd667, %fd665, 0dBC91A62633145C00, %fd666;
	fma.rn.f64 	%fd1812, %fd665, 0dB97B839A252049C0, %fd667;
	setp.ltu.f64 	%p78, %fd61, 0d41E0000000000000;
	@%p78 bra 	$L__BB0_99;
	{ // callseq 6, 0
	.param .b64 param0;
	st.param.f64 	[param0], %fd60;
	.param .align 16 .b8 retval0[16];
	call.uni (retval0), 
	__internal_trig_reduction_slowpathd, 
	(
	param0
	);
	ld.param.f64 	%fd1812, [retval0];
	ld.param.b32 	%r307, [retval0+8];
	} // callseq 6
$L__BB0_99:
	shl.b32 	%r195, %r307, 6;
	cvt.u64.u32 	%rd291, %r195;
	and.b64  	%rd292, %rd291, 64;
	mov.u64 	%rd293, __cudart_sin_cos_coeffs;
	add.s64 	%rd294, %rd293, %rd292;
	mul.rn.f64 	%fd670, %fd1812, %fd1812;
	and.b32  	%r196, %r307, 1;
	setp.eq.b32 	%p79, %r196, 1;
	selp.f64 	%fd671, 0dBDA8FF8320FD8164, 0d3DE5DB65F9785EBA, %p79;
	ld.global.nc.v2.f64 	{%fd672, %fd673}, [%rd294];
	fma.rn.f64 	%fd674, %fd671, %fd670, %fd672;
	fma.rn.f64 	%fd675, %fd674, %fd670, %fd673;
	ld.global.nc.v2.f64 	{%fd676, %fd677}, [%rd294+16];
	fma.rn.f64 	%fd678, %fd675, %fd670, %fd676;
	fma.rn.f64 	%fd679, %fd678, %fd670, %fd677;
	ld.global.nc.v2.f64 	{%fd680, %fd681}, [%rd294+32];
	fma.rn.f64 	%fd682, %fd679, %fd670, %fd680;
	fma.rn.f64 	%fd683, %fd682, %fd670, %fd681;
	fma.rn.f64 	%fd684, %fd683, %fd1812, %fd1812;
	fma.rn.f64 	%fd685, %fd683, %fd670, 0d3FF0000000000000;
	selp.f64 	%fd686, %fd685, %fd684, %p79;
	and.b32  	%r197, %r307, 2;
	setp.eq.s32 	%p80, %r197, 0;
	mov.f64 	%fd687, 0d0000000000000000;
	sub.f64 	%fd688, %fd687, %fd686;
	selp.f64 	%fd66, %fd686, %fd688, %p80;
	abs.f64 	%fd67, %fd58;
	setp.neu.f64 	%p81, %fd67, 0d7FF0000000000000;
	@%p81 bra 	$L__BB0_101;
	mov.f64 	%fd694, 0d0000000000000000;
	mul.rn.f64 	%fd1814, %fd58, %fd694;
	mov.b32 	%r309, 1;
	bra.uni 	$L__BB0_104;
$L__BB0_101:
	mul.f64 	%fd689, %fd58, 0d3FE45F306DC9C883;
	cvt.rni.s32.f64 	%r308, %fd689;
	cvt.rn.f64.s32 	%fd690, %r308;
	fma.rn.f64 	%fd691, %fd690, 0dBFF921FB54442D18, %fd58;
	fma.rn.f64 	%fd692, %fd690, 0dBC91A62633145C00, %fd691;
	fma.rn.f64 	%fd1814, %fd690, 0dB97B839A252049C0, %fd692;
	setp.ltu.f64 	%p82, %fd67, 0d41E0000000000000;
	@%p82 bra 	$L__BB0_103;
	{ // callseq 7, 0
	.param .b64 param0;
	st.param.f64 	[param0], %fd58;
	.param .align 16 .b8 retval0[16];
	call.uni (retval0), 
	__internal_trig_reduction_slowpathd, 
	(
	param0
	);
	ld.param.f64 	%fd1814, [retval0];
	ld.param.b32 	%r308, [retval0+8];
	} // callseq 7
$L__BB0_103:
	add.s32 	%r309, %r308, 1;
$L__BB0_104:
	setp.lt.s32 	%p83, %r145, 1;
	shl.b32 	%r200, %r309, 6;
	cvt.u64.u32 	%rd295, %r200;
	and.b64  	%rd296, %rd295, 64;
	mov.u64 	%rd297, __cudart_sin_cos_coeffs;
	add.s64 	%rd298, %rd297, %rd296;
	mul.rn.f64 	%fd695, %fd1814, %fd1814;
	and.b32  	%r201, %r309, 1;
	setp.eq.b32 	%p84, %r201, 1;
	selp.f64 	%fd696, 0dBDA8FF8320FD8164, 0d3DE5DB65F9785EBA, %p84;
	ld.global.nc.v2.f64 	{%fd697, %fd698}, [%rd298];
	fma.rn.f64 	%fd699, %fd696, %fd695, %fd697;
	fma.rn.f64 	%fd700, %fd699, %fd695, %fd698;
	ld.global.nc.v2.f64 	{%fd701, %fd702}, [%rd298+16];
	fma.rn.f64 	%fd703, %fd700, %fd695, %fd701;
	fma.rn.f64 	%fd704, %fd703, %fd695, %fd702;
	ld.global.nc.v2.f64 	{%fd705, %fd706}, [%rd298+32];
	fma.rn.f64 	%fd707, %fd704, %fd695, %fd705;
	fma.rn.f64 	%fd708, %fd707, %fd695, %fd706;
	fma.rn.f64 	%fd709, %fd708, %fd1814, %fd1814;
	fma.rn.f64 	%fd710, %fd708, %fd695, 0d3FF0000000000000;
	selp.f64 	%fd711, %fd710, %fd709, %p84;
	and.b32  	%r202, %r309, 2;
	setp.eq.s32 	%p85, %r202, 0;
	mov.f64 	%fd712, 0d0000000000000000;
	sub.f64 	%fd713, %fd712, %fd711;
	selp.f64 	%fd714, %fd711, %fd713, %p85;
	mul.f64 	%fd715, %fd714, 0d3FE0000000000000;
	mul.f64 	%fd716, %fd59, 0d3FE0000000000000;
	sub.f64 	%fd717, %fd715, %fd716;
	div.rn.f64 	%fd718, %fd717, 0d4034CCCCCCCCCCCD;
	fma.rn.f64 	%fd719, %fd66, 0d40139EB851EB851F, %fd718;
	st.f64 	[%rd28+8], %fd719;
	@%p83 bra 	$L__BB0_116;
	setp.lt.u32 	%p86, %r5, 7;
	mov.b32 	%r312, 0;
	@%p86 bra 	$L__BB0_108;
	mov.b32 	%r310, 0;
$L__BB0_107:
	.pragma "nounroll";
	mul.wide.u32 	%rd299, %r310, 8;
	add.s64 	%rd300, %rd21, %rd299;
	ld.f64 	%fd720, [%rd300];
	add.s64 	%rd301, %rd25, %rd299;
	ld.f64 	%fd721, [%rd301];
	mul.f64 	%fd722, %fd721, 0d4000425ED097B426;
	add.s64 	%rd302, %rd26, %rd299;
	ld.f64 	%fd723, [%rd302];
	mul.f64 	%fd724, %fd723, 0d4020000000000000;
	sub.f64 	%fd725, %fd722, %fd724;
	add.s64 	%rd303, %rd27, %rd299;
	ld.f64 	%fd726, [%rd303];
	fma.rn.f64 	%fd727, %fd726, 0d401CB1A72C69CB1A, %fd725;
	add.s64 	%rd304, %rd28, %rd299;
	ld.f64 	%fd728, [%rd304];
	mul.f64 	%fd729, %fd728, 0d3FCA5AD296B4A5AD;
	sub.f64 	%fd730, %fd727, %fd729;
	fma.rn.f64 	%fd731, %fd15, %fd730, %fd720;
	add.s64 	%rd305, %rd22, %rd299;
	st.f64 	[%rd305], %fd731;
	ld.f64 	%fd732, [%rd300+8];
	ld.f64 	%fd733, [%rd301+8];
	mul.f64 	%fd734, %fd733, 0d4000425ED097B426;
	ld.f64 	%fd735, [%rd302+8];
	mul.f64 	%fd736, %fd735, 0d4020000000000000;
	sub.f64 	%fd737, %fd734, %fd736;
	ld.f64 	%fd738, [%rd303+8];
	fma.rn.f64 	%fd739, %fd738, 0d401CB1A72C69CB1A, %fd737;
	ld.f64 	%fd740, [%rd304+8];
	mul.f64 	%fd741, %fd740, 0d3FCA5AD296B4A5AD;
	sub.f64 	%fd742, %fd739, %fd741;
	fma.rn.f64 	%fd743, %fd15, %fd742, %fd732;
	st.f64 	[%rd305+8], %fd743;
	ld.f64 	%fd744, [%rd300+16];
	ld.f64 	%fd745, [%rd301+16];
	mul.f64 	%fd746, %fd745, 0d4000425ED097B426;
	ld.f64 	%fd747, [%rd302+16];
	mul.f64 	%fd748, %fd747, 0d4020000000000000;
	sub.f64 	%fd749, %fd746, %fd748;
	ld.f64 	%fd750, [%rd303+16];
	fma.rn.f64 	%fd751, %fd750, 0d401CB1A72C69CB1A, %fd749;
	ld.f64 	%fd752, [%rd304+16];
	mul.f64 	%fd753, %fd752, 0d3FCA5AD296B4A5AD;
	sub.f64 	%fd754, %fd751, %fd753;
	fma.rn.f64 	%fd755, %fd15, %fd754, %fd744;
	st.f64 	[%rd305+16], %fd755;
	ld.f64 	%fd756, [%rd300+24];
	ld.f64 	%fd757, [%rd301+24];
	mul.f64 	%fd758, %fd757, 0d4000425ED097B426;
	ld.f64 	%fd759, [%rd302+24];
	mul.f64 	%fd760, %fd759, 0d4020000000000000;
	sub.f64 	%fd761, %fd758, %fd760;
	ld.f64 	%fd762, [%rd303+24];
	fma.rn.f64 	%fd763, %fd762, 0d401CB1A72C69CB1A, %fd761;
	ld.f64 	%fd764, [%rd304+24];
	mul.f64 	%fd765, %fd764, 0d3FCA5AD296B4A5AD;
	sub.f64 	%fd766, %fd763, %fd765;
	fma.rn.f64 	%fd767, %fd15, %fd766, %fd756;
	st.f64 	[%rd305+24], %fd767;
	ld.f64 	%fd768, [%rd300+32];
	ld.f64 	%fd769, [%rd301+32];
	mul.f64 	%fd770, %fd769, 0d4000425ED097B426;
	ld.f64 	%fd771, [%rd302+32];
	mul.f64 	%fd772, %fd771, 0d4020000000000000;
	sub.f64 	%fd773, %fd770, %fd772;
	ld.f64 	%fd774, [%rd303+32];
	fma.rn.f64 	%fd775, %fd774, 0d401CB1A72C69CB1A, %fd773;
	ld.f64 	%fd776, [%rd304+32];
	mul.f64 	%fd777, %fd776, 0d3FCA5AD296B4A5AD;
	sub.f64 	%fd778, %fd775, %fd777;
	fma.rn.f64 	%fd779, %fd15, %fd778, %fd768;
	st.f64 	[%rd305+32], %fd779;
	ld.f64 	%fd780, [%rd300+40];
	ld.f64 	%fd781, [%rd301+40];
	mul.f64 	%fd782, %fd781, 0d4000425ED097B426;
	ld.f64 	%fd783, [%rd302+40];
	mul.f64 	%fd784, %fd783, 0d4020000000000000;
	sub.f64 	%fd785, %fd782, %fd784;
	ld.f64 	%fd786, [%rd303+40];
	fma.rn.f64 	%fd787, %fd786, 0d401CB1A72C69CB1A, %fd785;
	ld.f64 	%fd788, [%rd304+40];
	mul.f64 	%fd789, %fd788, 0d3FCA5AD296B4A5AD;
	sub.f64 	%fd790, %fd787, %fd789;
	fma.rn.f64 	%fd791, %fd15, %fd790, %fd780;
	st.f64 	[%rd305+40], %fd791;
	ld.f64 	%fd792, [%rd300+48];
	ld.f64 	%fd793, [%rd301+48];
	mul.f64 	%fd794, %fd793, 0d4000425ED097B426;
	ld.f64 	%fd795, [%rd302+48];
	mul.f64 	%fd796, %fd795, 0d4020000000000000;
	sub.f64 	%fd797, %fd794, %fd796;
	ld.f64 	%fd798, [%rd303+48];
	fma.rn.f64 	%fd799, %fd798, 0d401CB1A72C69CB1A, %fd797;
	ld.f64 	%fd800, [%rd304+48];
	mul.f64 	%fd801, %fd800, 0d3FCA5AD296B4A5AD;
	sub.f64 	%fd802, %fd799, %fd801;
	fma.rn.f64 	%fd803, %fd15, %fd802, %fd792;
	st.f64 	[%rd305+48], %fd803;
	ld.f64 	%fd804, [%rd300+56];
	ld.f64 	%fd805, [%rd301+56];
	mul.f64 	%fd806, %fd805, 0d4000425ED097B426;
	ld.f64 	%fd807, [%rd302+56];
	mul.f64 	%fd808, %fd807, 0d4020000000000000;
	sub.f64 	%fd809, %fd806, %fd808;
	ld.f64 	%fd810, [%rd303+56];
	fma.rn.f64 	%fd811, %fd810, 0d401CB1A72C69CB1A, %fd809;
	ld.f64 	%fd812, [%rd304+56];
	mul.f64 	%fd813, %fd812, 0d3FCA5AD296B4A5AD;
	sub.f64 	%fd814, %fd811, %fd813;
	fma.rn.f64 	%fd815, %fd15, %fd814, %fd804;
	st.f64 	[%rd305+56], %fd815;
	add.s32 	%r310, %r310, 8;
	setp.ne.s32 	%p87, %r310, %r13;
	mov.u32 	%r312, %r13;
	@%p87 bra 	$L__BB0_107;
$L__BB0_108:
	setp.eq.s32 	%p88, %r8, 0;
	@%p88 bra 	$L__BB0_116;
	setp.lt.u32 	%p89, %r9, 3;
	@%p89 bra 	$L__BB0_111;
	mul.wide.u32 	%rd306, %r312, 8;
	add.s64 	%rd307, %rd21, %rd306;
	ld.f64 	%fd816, [%rd307];
	add.s64 	%rd308, %rd25, %rd306;
	ld.f64 	%fd817, [%rd308];
	mul.f64 	%fd818, %fd817, 0d4000425ED097B426;
	add.s64 	%rd309, %rd26, %rd306;
	ld.f64 	%fd819, [%rd309];
	mul.f64 	%fd820, %fd819, 0d4020000000000000;
	sub.f64 	%fd821, %fd818, %fd820;
	add.s64 	%rd310, %rd27, %rd306;
	ld.f64 	%fd822, [%rd310];
	fma.rn.f64 	%fd823, %fd822, 0d401CB1A72C69CB1A, %fd821;
	add.s64 	%rd311, %rd28, %rd306;
	ld.f64 	%fd824, [%rd311];
	mul.f64 	%fd825, %fd824, 0d3FCA5AD296B4A5AD;
	sub.f64 	%fd826, %fd823, %fd825;
	fma.rn.f64 	%fd827, %fd15, %fd826, %fd816;
	add.s64 	%rd312, %rd22, %rd306;
	st.f64 	[%rd312], %fd827;
	ld.f64 	%fd828, [%rd307+8];
	ld.f64 	%fd829, [%rd308+8];
	mul.f64 	%fd830, %fd829, 0d4000425ED097B426;
	ld.f64 	%fd831, [%rd309+8];
	mul.f64 	%fd832, %fd831, 0d4020000000000000;
	sub.f64 	%fd833, %fd830, %fd832;
	ld.f64 	%fd834, [%rd310+8];
	fma.rn.f64 	%fd835, %fd834, 0d401CB1A72C69CB1A, %fd833;
	ld.f64 	%fd836, [%rd311+8];
	mul.f64 	%fd837, %fd836, 0d3FCA5AD296B4A5AD;
	sub.f64 	%fd838, %fd835, %fd837;
	fma.rn.f64 	%fd839, %fd15, %fd838, %fd828;
	st.f64 	[%rd312+8], %fd839;
	ld.f64 	%fd840, [%rd307+16];
	ld.f64 	%fd841, [%rd308+16];
	mul.f64 	%fd842, %fd841, 0d4000425ED097B426;
	ld.f64 	%fd843, [%rd309+16];
	mul.f64 	%fd844, %fd843, 0d4020000000000000;
	sub.f64 	%fd845, %fd842, %fd844;
	ld.f64 	%fd846, [%rd310+16];
	fma.rn.f64 	%fd847, %fd846, 0d401CB1A72C69CB1A, %fd845;
	ld.f64 	%fd848, [%rd311+16];
	mul.f64 	%fd849, %fd848, 0d3FCA5AD296B4A5AD;
	sub.f64 	%fd850, %fd847, %fd849;
	fma.rn.f64 	%fd851, %fd15, %fd850, %fd840;
	st.f64 	[%rd312+16], %fd851;
	ld.f64 	%fd852, [%rd307+24];
	ld.f64 	%fd853, [%rd308+24];
	mul.f64 	%fd854, %fd853, 0d4000425ED097B426;
	ld.f64 	%fd855, [%rd309+24];
	mul.f64 	%fd856, %fd855, 0d4020000000000000;
	sub.f64 	%fd857, %fd854, %fd856;
	ld.f64 	%fd858, [%rd310+24];
	fma.rn.f64 	%fd859, %fd858, 0d401CB1A72C69CB1A, %fd857;
	ld.f64 	%fd860, [%rd311+24];
	mul.f64 	%fd861, %fd860, 0d3FCA5AD296B4A5AD;
	sub.f64 	%fd862, %fd859, %fd861;
	fma.rn.f64 	%fd863, %fd15, %fd862, %fd852;
	st.f64 	[%rd312+24], %fd863;
	add.s32 	%r312, %r312, 4;
$L__BB0_111:
	setp.eq.s32 	%p90, %r10, 0;
	@%p90 bra 	$L__BB0_116;
	setp.eq.s32 	%p91, %r11, 0;
	@%p91 bra 	$L__BB0_114;
	mul.wide.u32 	%rd313, %r312, 8;
	add.s64 	%rd314, %rd21, %rd313;
	ld.f64 	%fd864, [%rd314];
	add.s64 	%rd315, %rd25, %rd313;
	ld.f64 	%fd865, [%rd315];
	mul.f64 	%fd866, %fd865, 0d4000425ED097B426;
	add.s64 	%rd316, %rd26, %rd313;
	ld.f64 	%fd867, [%rd316];
	mul.f64 	%fd868, %fd867, 0d4020000000000000;
	sub.f64 	%fd869, %fd866, %fd868;
	add.s64 	%rd317, %rd27, %rd313;
	ld.f64 	%fd870, [%rd317];
	fma.rn.f64 	%fd871, %fd870, 0d401CB1A72C69CB1A, %fd869;
	add.s64 	%rd318, %rd28, %rd313;
	ld.f64 	%fd872, [%rd318];
	mul.f64 	%fd873, %fd872, 0d3FCA5AD296B4A5AD;
	sub.f64 	%fd874, %fd871, %fd873;
	fma.rn.f64 	%fd875, %fd15, %fd874, %fd864;
	add.s64 	%rd319, %rd22, %rd313;
	st.f64 	[%rd319], %fd875;
	ld.f64 	%fd876, [%rd314+8];
	ld.f64 	%fd877, [%rd315+8];
	mul.f64 	%fd878, %fd877, 0d4000425ED097B426;
	ld.f64 	%fd879, [%rd316+8];
	mul.f64 	%fd880, %fd879, 0d4020000000000000;
	sub.f64 	%fd881, %fd878, %fd880;
	ld.f64 	%fd882, [%rd317+8];
	fma.rn.f64 	%fd883, %fd882, 0d401CB1A72C69CB1A, %fd881;
	ld.f64 	%fd884, [%rd318+8];
	mul.f64 	%fd885, %fd884, 0d3FCA5AD296B4A5AD;
	sub.f64 	%fd886, %fd883, %fd885;
	fma.rn.f64 	%fd887, %fd15, %fd886, %fd876;
	st.f64 	[%rd319+8], %fd887;
	add.s32 	%r312, %r312, 2;
$L__BB0_114:
	setp.eq.s32 	%p92, %r14, 0;
	@%p92 bra 	$L__BB0_116;
	mul.wide.u32 	%rd320, %r312, 8;
	add.s64 	%rd321, %rd21, %rd320;
	ld.f64 	%fd888, [%rd321];
	add.s64 	%rd322, %rd25, %rd320;
	ld.f64 	%fd889, [%rd322];
	add.s64 	%rd323, %rd26, %rd320;
	ld.f64 	%fd890, [%rd323];
	mul.f64 	%fd891, %fd890, 0dC020000000000000;
	fma.rn.f64 	%fd892, %fd889, 0d4000425ED097B426, %fd891;
	add.s64 	%rd324, %rd27, %rd320;
	ld.f64 	%fd893, [%rd324];
	fma.rn.f64 	%fd894, %fd893, 0d401CB1A72C69CB1A, %fd892;
	add.s64 	%rd325, %rd28, %rd320;
	ld.f64 	%fd895, [%rd325];
	fma.rn.f64 	%fd896, %fd895, 0dBFCA5AD296B4A5AD, %fd894;
	fma.rn.f64 	%fd897, %fd15, %fd896, %fd888;
	add.s64 	%rd326, %rd22, %rd320;
	st.f64 	[%rd326], %fd897;
$L__BB0_116:
	add.f64 	%fd1822, %fd1801, %fd15;
	ld.f64 	%fd74, [%rd22+8];
	st.f64 	[%rd29], %fd74;
	ld.f64 	%fd75, [%rd22];
	abs.f64 	%fd76, %fd75;
	setp.neu.f64 	%p93, %fd76, 0d7FF0000000000000;
	@%p93 bra 	$L__BB0_118;
	mov.f64 	%fd903, 0d0000000000000000;
	mul.rn.f64 	%fd1815, %fd75, %fd903;
	mov.b32 	%r314, 0;
	bra.uni 	$L__BB0_120;
$L__BB0_118:
	mul.f64 	%fd898, %fd75, 0d3FE45F306DC9C883;
	cvt.rni.s32.f64 	%r314, %fd898;
	cvt.rn.f64.s32 	%fd899, %r314;
	fma.rn.f64 	%fd900, %fd899, 0dBFF921FB54442D18, %fd75;
	fma.rn.f64 	%fd901, %fd899, 0dBC91A62633145C00, %fd900;
	fma.rn.f64 	%fd1815, %fd899, 0dB97B839A252049C0, %fd901;
	setp.ltu.f64 	%p94, %fd76, 0d41E0000000000000;
	@%p94 bra 	$L__BB0_120;
	{ // callseq 8, 0
	.param .b64 param0;
	st.param.f64 	[param0], %fd75;
	.param .align 16 .b8 retval0[16];
	call.uni (retval0), 
	__internal_trig_reduction_slowpathd, 
	(
	param0
	);
	ld.param.f64 	%fd1815, [retval0];
	ld.param.b32 	%r314, [retval0+8];
	} // callseq 8
$L__BB0_120:
	shl.b32 	%r207, %r314, 6;
	cvt.u64.u32 	%rd327, %r207;
	and.b64  	%rd328, %rd327, 64;
	mov.u64 	%rd329, __cudart_sin_cos_coeffs;
	add.s64 	%rd330, %rd329, %rd328;
	mul.rn.f64 	%fd904, %fd1815, %fd1815;
	and.b32  	%r208, %r314, 1;
	setp.eq.b32 	%p95, %r208, 1;
	selp.f64 	%fd905, 0dBDA8FF8320FD8164, 0d3DE5DB65F9785EBA, %p95;
	ld.global.nc.v2.f64 	{%fd906, %fd907}, [%rd330];
	fma.rn.f64 	%fd908, %fd905, %fd904, %fd906;
	fma.rn.f64 	%fd909, %fd908, %fd904, %fd907;
	ld.global.nc.v2.f64 	{%fd910, %fd911}, [%rd330+16];
	fma.rn.f64 	%fd912, %fd909, %fd904, %fd910;
	fma.rn.f64 	%fd913, %fd912, %fd904, %fd911;
	ld.global.nc.v2.f64 	{%fd914, %fd915}, [%rd330+32];
	fma.rn.f64 	%fd916, %fd913, %fd904, %fd914;
	fma.rn.f64 	%fd917, %fd916, %fd904, %fd915;
	fma.rn.f64 	%fd918, %fd917, %fd1815, %fd1815;
	fma.rn.f64 	%fd919, %fd917, %fd904, 0d3FF0000000000000;
	selp.f64 	%fd920, %fd919, %fd918, %p95;
	and.b32  	%r209, %r314, 2;
	setp.eq.s32 	%p96, %r209, 0;
	mov.f64 	%fd921, 0d0000000000000000;
	sub.f64 	%fd922, %fd921, %fd920;
	selp.f64 	%fd81, %fd920, %fd922, %p96;
	abs.f64 	%fd82, %fd1822;
	setp.neu.f64 	%p97, %fd82, 0d7FF0000000000000;
	@%p97 bra 	$L__BB0_122;
	mov.f64 	%fd928, 0d0000000000000000;
	mul.rn.f64 	%fd1817, %fd1822, %fd928;
	mov.b32 	%r316, 1;
	bra.uni 	$L__BB0_125;
$L__BB0_122:
	mul.f64 	%fd923, %fd1822, 0d3FE45F306DC9C883;
	cvt.rni.s32.f64 	%r315, %fd923;
	cvt.rn.f64.s32 	%fd924, %r315;
	fma.rn.f64 	%fd925, %fd924, 0dBFF921FB54442D18, %fd1822;
	fma.rn.f64 	%fd926, %fd924, 0dBC91A62633145C00, %fd925;
	fma.rn.f64 	%fd1817, %fd924, 0dB97B839A252049C0, %fd926;
	setp.ltu.f64 	%p98, %fd82, 0d41E0000000000000;
	@%p98 bra 	$L__BB0_124;
	{ // callseq 9, 0
	.param .b64 param0;
	st.param.f64 	[param0], %fd1822;
	.param .align 16 .b8 retval0[16];
	call.uni (retval0), 
	__internal_trig_reduction_slowpathd, 
	(
	param0
	);
	ld.param.f64 	%fd1817, [retval0];
	ld.param.b32 	%r315, [retval0+8];
	} // callseq 9
$L__BB0_124:
	add.s32 	%r316, %r315, 1;
$L__BB0_125:
	shl.b32 	%r212, %r316, 6;
	cvt.u64.u32 	%rd331, %r212;
	and.b64  	%rd332, %rd331, 64;
	mov.u64 	%rd333, __cudart_sin_cos_coeffs;
	add.s64 	%rd334, %rd333, %rd332;
	mul.rn.f64 	%fd929, %fd1817, %fd1817;
	and.b32  	%r213, %r316, 1;
	setp.eq.b32 	%p100, %r213, 1;
	selp.f64 	%fd930, 0dBDA8FF8320FD8164, 0d3DE5DB65F9785EBA, %p100;
	ld.global.nc.v2.f64 	{%fd931, %fd932}, [%rd334];
	fma.rn.f64 	%fd933, %fd930, %fd929, %fd931;
	fma.rn.f64 	%fd934, %fd933, %fd929, %fd932;
	ld.global.nc.v2.f64 	{%fd935, %fd936}, [%rd334+16];
	fma.rn.f64 	%fd937, %fd934, %fd929, %fd935;
	fma.rn.f64 	%fd938, %fd937, %fd929, %fd936;
	ld.global.nc.v2.f64 	{%fd939, %fd940}, [%rd334+32];
	fma.rn.f64 	%fd941, %fd938, %fd929, %fd939;
	fma.rn.f64 	%fd942, %fd941, %fd929, %fd940;
	fma.rn.f64 	%fd943, %fd942, %fd1817, %fd1817;
	fma.rn.f64 	%fd944, %fd942, %fd929, 0d3FF0000000000000;
	selp.f64 	%fd945, %fd944, %fd943, %p100;
	and.b32  	%r214, %r316, 2;
	setp.eq.s32 	%p101, %r214, 0;
	mov.f64 	%fd946, 0d0000000000000000;
	sub.f64 	%fd947, %fd946, %fd945;
	selp.f64 	%fd948, %fd945, %fd947, %p101;
	mul.f64 	%fd88, %fd948, 0d3FE0000000000000;
	mul.f64 	%fd949, %fd74, 0d3FE0000000000000;
	sub.f64 	%fd950, %fd88, %fd949;
	div.rn.f64 	%fd951, %fd950, 0d4034CCCCCCCCCCCD;
	fma.rn.f64 	%fd952, %fd81, 0d40139EB851EB851F, %fd951;
	st.f64 	[%rd29+8], %fd952;
	@%p83 bra 	$L__BB0_134;
	setp.lt.u32 	%p102, %r5, 3;
	mov.b32 	%r319, 0;
	@%p102 bra 	$L__BB0_129;
	mov.b32 	%r317, 0;
$L__BB0_128:
	.pragma "nounroll";
	mul.wide.u32 	%rd335, %r317, 8;
	add.s64 	%rd336, %rd21, %rd335;
	ld.f64 	%fd953, [%rd336];
	add.s64 	%rd337, %rd25, %rd335;
	ld.f64 	%fd954, [%rd337];
	mul.f64 	%fd955, %fd954, 0d3FD2F684BDA12F68;
	add.s64 	%rd338, %rd26, %rd335;
	ld.f64 	%fd956, [%rd338];
	add.f64 	%fd957, %fd956, %fd956;
	sub.f64 	%fd958, %fd957, %fd955;
	add.s64 	%rd339, %rd27, %rd335;
	ld.f64 	%fd959, [%rd339];
	mul.f64 	%fd960, %fd959, 0d3FF61B58BA0961B6;
	sub.f64 	%fd961, %fd958, %fd960;
	add.s64 	%rd340, %rd28, %rd335;
	ld.f64 	%fd962, [%rd340];
	fma.rn.f64 	%fd963, %fd962, 0d3FDCFD813F604FD8, %fd961;
	add.s64 	%rd341, %rd29, %rd335;
	ld.f64 	%fd964, [%rd341];
	mul.f64 	%fd965, %fd964, 0d3FD199999999999A;
	sub.f64 	%fd966, %fd963, %fd965;
	fma.rn.f64 	%fd967, %fd15, %fd966, %fd953;
	add.s64 	%rd342, %rd22, %rd335;
	st.f64 	[%rd342], %fd967;
	ld.f64 	%fd968, [%rd336+8];
	ld.f64 	%fd969, [%rd337+8];
	mul.f64 	%fd970, %fd969, 0d3FD2F684BDA12F68;
	ld.f64 	%fd971, [%rd338+8];
	add.f64 	%fd972, %fd971, %fd971;
	sub.f64 	%fd973, %fd972, %fd970;
	ld.f64 	%fd974, [%rd339+8];
	mul.f64 	%fd975, %fd974, 0d3FF61B58BA0961B6;
	sub.f64 	%fd976, %fd973, %fd975;
	ld.f64 	%fd977, [%rd340+8];
	fma.rn.f64 	%fd978, %fd977, 0d3FDCFD813F604FD8, %fd976;
	ld.f64 	%fd979, [%rd341+8];
	mul.f64 	%fd980, %fd979, 0d3FD199999999999A;
	sub.f64 	%fd981, %fd978, %fd980;
	fma.rn.f64 	%fd982, %fd15, %fd981, %fd968;
	st.f64 	[%rd342+8], %fd982;
	ld.f64 	%fd983, [%rd336+16];
	ld.f64 	%fd984, [%rd337+16];
	mul.f64 	%fd985, %fd984, 0d3FD2F684BDA12F68;
	ld.f64 	%fd986, [%rd338+16];
	add.f64 	%fd987, %fd986, %fd986;
	sub.f64 	%fd988, %fd987, %fd985;
	ld.f64 	%fd989, [%rd339+16];
	mul.f64 	%fd990, %fd989, 0d3FF61B58BA0961B6;
	sub.f64 	%fd991, %fd988, %fd990;
	ld.f64 	%fd992, [%rd340+16];
	fma.rn.f64 	%fd993, %fd992, 0d3FDCFD813F604FD8, %fd991;
	ld.f64 	%fd994, [%rd341+16];
	mul.f64 	%fd995, %fd994, 0d3FD199999999999A;
	sub.f64 	%fd996, %fd993, %fd995;
	fma.rn.f64 	%fd997, %fd15, %fd996, %fd983;
	st.f64 	[%rd342+16], %fd997;
	ld.f64 	%fd998, [%rd336+24];
	ld.f64 	%fd999, [%rd337+24];
	mul.f64 	%fd1000, %fd999, 0d3FD2F684BDA12F68;
	ld.f64 	%fd1001, [%rd338+24];
	add.f64 	%fd1002, %fd1001, %fd1001;
	sub.f64 	%fd1003, %fd1002, %fd1000;
	ld.f64 	%fd1004, [%rd339+24];
	mul.f64 	%fd1005, %fd1004, 0d3FF61B58BA0961B6;
	sub.f64 	%fd1006, %fd1003, %fd1005;
	ld.f64 	%fd1007, [%rd340+24];
	fma.rn.f64 	%fd1008, %fd1007, 0d3FDCFD813F604FD8, %fd1006;
	ld.f64 	%fd1009, [%rd341+24];
	mul.f64 	%fd1010, %fd1009, 0d3FD199999999999A;
	sub.f64 	%fd1011, %fd1008, %fd1010;
	fma.rn.f64 	%fd1012, %fd15, %fd1011, %fd998;
	st.f64 	[%rd342+24], %fd1012;
	add.s32 	%r317, %r317, 4;
	setp.ne.s32 	%p103, %r317, %r15;
	mov.u32 	%r319, %r15;
	@%p103 bra 	$L__BB0_128;
$L__BB0_129:
	setp.eq.s32 	%p104, %r10, 0;
	@%p104 bra 	$L__BB0_134;
	setp.eq.s32 	%p105, %r11, 0;
	@%p105 bra 	$L__BB0_132;
	mul.wide.u32 	%rd343, %r319, 8;
	add.s64 	%rd344, %rd21, %rd343;
	ld.f64 	%fd1013, [%rd344];
	add.s64 	%rd345, %rd25, %rd343;
	ld.f64 	%fd1014, [%rd345];
	mul.f64 	%fd1015, %fd1014, 0d3FD2F684BDA12F68;
	add.s64 	%rd346, %rd26, %rd343;
	ld.f64 	%fd1016, [%rd346];
	add.f64 	%fd1017, %fd1016, %fd1016;
	sub.f64 	%fd1018, %fd1017, %fd1015;
	add.s64 	%rd347, %rd27, %rd343;
	ld.f64 	%fd1019, [%rd347];
	mul.f64 	%fd1020, %fd1019, 0d3FF61B58BA0961B6;
	sub.f64 	%fd1021, %fd1018, %fd1020;
	add.s64 	%rd348, %rd28, %rd343;
	ld.f64 	%fd1022, [%rd348];
	fma.rn.f64 	%fd1023, %fd1022, 0d3FDCFD813F604FD8, %fd1021;
	add.s64 	%rd349, %rd29, %rd343;
	ld.f64 	%fd1024, [%rd349];
	mul.f64 	%fd1025, %fd1024, 0d3FD199999999999A;
	sub.f64 	%fd1026, %fd1023, %fd1025;
	fma.rn.f64 	%fd1027, %fd15, %fd1026, %fd1013;
	add.s64 	%rd350, %rd22, %rd343;
	st.f64 	[%rd350], %fd1027;
	ld.f64 	%fd1028, [%rd344+8];
	ld.f64 	%fd1029, [%rd345+8];
	mul.f64 	%fd1030, %fd1029, 0d3FD2F684BDA12F68;
	ld.f64 	%fd1031, [%rd346+8];
	add.f64 	%fd1032, %fd1031, %fd1031;
	sub.f64 	%fd1033, %fd1032, %fd1030;
	ld.f64 	%fd1034, [%rd347+8];
	mul.f64 	%fd1035, %fd1034, 0d3FF61B58BA0961B6;
	sub.f64 	%fd1036, %fd1033, %fd1035;
	ld.f64 	%fd1037, [%rd348+8];
	fma.rn.f64 	%fd1038, %fd1037, 0d3FDCFD813F604FD8, %fd1036;
	ld.f64 	%fd1039, [%rd349+8];
	mul.f64 	%fd1040, %fd1039, 0d3FD199999999999A;
	sub.f64 	%fd1041, %fd1038, %fd1040;
	fma.rn.f64 	%fd1042, %fd15, %fd1041, %fd1028;
	st.f64 	[%rd350+8], %fd1042;
	add.s32 	%r319, %r319, 2;
$L__BB0_132:
	setp.eq.s32 	%p106, %r14, 0;
	@%p106 bra 	$L__BB0_134;
	mul.wide.u32 	%rd351, %r319, 8;
	add.s64 	%rd352, %rd21, %rd351;
	ld.f64 	%fd1043, [%rd352];
	add.s64 	%rd353, %rd25, %rd351;
	ld.f64 	%fd1044, [%rd353];
	mul.f64 	%fd1045, %fd1044, 0dBFD2F684BDA12F68;
	add.s64 	%rd354, %rd26, %rd351;
	ld.f64 	%fd1046, [%rd354];
	fma.rn.f64 	%fd1047, %fd1046, 0d4000000000000000, %fd1045;
	add.s64 	%rd355, %rd27, %rd351;
	ld.f64 	%fd1048, [%rd355];
	fma.rn.f64 	%fd1049, %fd1048, 0dBFF61B58BA0961B6, %fd1047;
	add.s64 	%rd356, %rd28, %rd351;
	ld.f64 	%fd1050, [%rd356];
	fma.rn.f64 	%fd1051, %fd1050, 0d3FDCFD813F604FD8, %fd1049;
	add.s64 	%rd357, %rd29, %rd351;
	ld.f64 	%fd1052, [%rd357];
	fma.rn.f64 	%fd1053, %fd1052, 0dBFD199999999999A, %fd1051;
	fma.rn.f64 	%fd1054, %fd15, %fd1053, %fd1043;
	add.s64 	%rd358, %rd22, %rd351;
	st.f64 	[%rd358], %fd1054;
$L__BB0_134:
	fma.rn.f64 	%fd89, %fd15, 0d3FE0000000000000, %fd1801;
	ld.f64 	%fd90, [%rd22+8];
	st.f64 	[%rd30], %fd90;
	ld.f64 	%fd91, [%rd22];
	abs.f64 	%fd92, %fd91;
	setp.neu.f64 	%p107, %fd92, 0d7FF0000000000000;
	@%p107 bra 	$L__BB0_136;
	mov.f64 	%fd1060, 0d0000000000000000;
	mul.rn.f64 	%fd1818, %fd91, %fd1060;
	mov.b32 	%r320, 0;
	bra.uni 	$L__BB0_138;
$L__BB0_136:
	mul.f64 	%fd1055, %fd91, 0d3FE45F306DC9C883;
	cvt.rni.s32.f64 	%r320, %fd1055;
	cvt.rn.f64.s32 	%fd1056, %r320;
	fma.rn.f64 	%fd1057, %fd1056, 0dBFF921FB54442D18, %fd91;
	fma.rn.f64 	%fd1058, %fd1056, 0dBC91A62633145C00, %fd1057;
	fma.rn.f64 	%fd1818, %fd1056, 0dB97B839A252049C0, %fd1058;
	setp.ltu.f64 	%p108, %fd92, 0d41E0000000000000;
	@%p108 bra 	$L__BB0_138;
	{ // callseq 10, 0
	.param .b64 param0;
	st.param.f64 	[param0], %fd91;
	.param .align 16 .b8 retval0[16];
	call.uni (retval0), 
	__internal_trig_reduction_slowpathd, 
	(
	param0
	);
	ld.param.f64 	%fd1818, [retval0];
	ld.param.b32 	%r320, [retval0+8];
	} // callseq 10
$L__BB0_138:
	shl.b32 	%r219, %r320, 6;
	cvt.u64.u32 	%rd359, %r219;
	and.b64  	%rd360, %rd359, 64;
	mov.u64 	%rd361, __cudart_sin_cos_coeffs;
	add.s64 	%rd362, %rd361, %rd360;
	mul.rn.f64 	%fd1061, %fd1818, %fd1818;
	and.b32  	%r220, %r320, 1;
	setp.eq.b32 	%p109, %r220, 1;
	selp.f64 	%fd1062, 0dBDA8FF8320FD8164, 0d3DE5DB65F9785EBA, %p109;
	ld.global.nc.v2.f64 	{%fd1063, %fd1064}, [%rd362];
	fma.rn.f64 	%fd1065, %fd1062, %fd1061, %fd1063;
	fma.rn.f64 	%fd1066, %fd1065, %fd1061, %fd1064;
	ld.global.nc.v2.f64 	{%fd1067, %fd1068}, [%rd362+16];
	fma.rn.f64 	%fd1069, %fd1066, %fd1061, %fd1067;
	fma.rn.f64 	%fd1070, %fd1069, %fd1061, %fd1068;
	ld.global.nc.v2.f64 	{%fd1071, %fd1072}, [%rd362+32];
	fma.rn.f64 	%fd1073, %fd1070, %fd1061, %fd1071;
	fma.rn.f64 	%fd1074, %fd1073, %fd1061, %fd1072;
	fma.rn.f64 	%fd1075, %fd1074, %fd1818, %fd1818;
	fma.rn.f64 	%fd1076, %fd1074, %fd1061, 0d3FF0000000000000;
	selp.f64 	%fd1077, %fd1076, %fd1075, %p109;
	and.b32  	%r221, %r320, 2;
	setp.eq.s32 	%p110, %r221, 0;
	mov.f64 	%fd1078, 0d0000000000000000;
	sub.f64 	%fd1079, %fd1078, %fd1077;
	selp.f64 	%fd97, %fd1077, %fd1079, %p110;
	abs.f64 	%fd98, %fd89;
	setp.neu.f64 	%p111, %fd98, 0d7FF0000000000000;
	@%p111 bra 	$L__BB0_140;
	mov.f64 	%fd1085, 0d0000000000000000;
	mul.rn.f64 	%fd1820, %fd89, %fd1085;
	mov.b32 	%r322, 1;
	bra.uni 	$L__BB0_143;
$L__BB0_140:
	mul.f64 	%fd1080, %fd89, 0d3FE45F306DC9C883;
	cvt.rni.s32.f64 	%r321, %fd1080;
	cvt.rn.f64.s32 	%fd1081, %r321;
	fma.rn.f64 	%fd1082, %fd1081, 0dBFF921FB54442D18, %fd89;
	fma.rn.f64 	%fd1083, %fd1081, 0dBC91A62633145C00, %fd1082;
	fma.rn.f64 	%fd1820, %fd1081, 0dB97B839A252049C0, %fd1083;
	setp.ltu.f64 	%p112, %fd98, 0d41E0000000000000;
	@%p112 bra 	$L__BB0_142;
	{ // callseq 11, 0
	.param .b64 param0;
	st.param.f64 	[param0], %fd89;
	.param .align 16 .b8 retval0[16];
	call.uni (retval0), 
	__internal_trig_reduction_slowpathd, 
	(
	param0
	);
	ld.param.f64 	%fd1820, [retval0];
	ld.param.b32 	%r321, [retval0+8];
	} // callseq 11
$L__BB0_142:
	add.s32 	%r322, %r321, 1;
$L__BB0_143:
	setp.lt.s32 	%p113, %r145, 1;
	shl.b32 	%r224, %r322, 6;
	cvt.u64.u32 	%rd363, %r224;
	and.b64  	%rd364, %rd363, 64;
	mov.u64 	%rd365, __cudart_sin_cos_coeffs;
	add.s64 	%rd366, %rd365, %rd364;
	mul.rn.f64 	%fd1086, %fd1820, %fd1820;
	and.b32  	%r225, %r322, 1;
	setp.eq.b32 	%p114, %r225, 1;
	selp.f64 	%fd1087, 0dBDA8FF8320FD8164, 0d3DE5DB65F9785EBA, %p114;
	ld.global.nc.v2.f64 	{%fd1088, %fd1089}, [%rd366];
	fma.rn.f64 	%fd1090, %fd1087, %fd1086, %fd1088;
	fma.rn.f64 	%fd1091, %fd1090, %fd1086, %fd1089;
	ld.global.nc.v2.f64 	{%fd1092, %fd1093}, [%rd366+16];
	fma.rn.f64 	%fd1094, %fd1091, %fd1086, %fd1092;
	fma.rn.f64 	%fd1095, %fd1094, %fd1086, %fd1093;
	ld.global.nc.v2.f64 	{%fd1096, %fd1097}, [%rd366+32];
	fma.rn.f64 	%fd1098, %fd1095, %fd1086, %fd1096;
	fma.rn.f64 	%fd1099, %fd1098, %fd1086, %fd1097;
	fma.rn.f64 	%fd1100, %fd1099, %fd1820, %fd1820;
	fma.rn.f64 	%fd1101, %fd1099, %fd1086, 0d3FF0000000000000;
	selp.f64 	%fd1102, %fd1101, %fd1100, %p114;
	and.b32  	%r226, %r322, 2;
	setp.eq.s32 	%p115, %r226, 0;
	mov.f64 	%fd1103, 0d0000000000000000;
	sub.f64 	%fd1104, %fd1103, %fd1102;
	selp.f64 	%fd1105, %fd1102, %fd1104, %p115;
	mul.f64 	%fd1106, %fd1105, 0d3FE0000000000000;
	mul.f64 	%fd1107, %fd90, 0d3FE0000000000000;
	sub.f64 	%fd1108, %fd1106, %fd1107;
	div.rn.f64 	%fd1109, %fd1108, 0d4034CCCCCCCCCCCD;
	fma.rn.f64 	%fd1110, %fd97, 0d40139EB851EB851F, %fd1109;
	st.f64 	[%rd30+8], %fd1110;
	@%p113 bra 	$L__BB0_160;
	setp.lt.u32 	%p116, %r5, 3;
	mov.b32 	%r324, 0;
	@%p116 bra 	$L__BB0_147;
	mov.b32 	%r325, 0;
$L__BB0_146:
	.pragma "nounroll";
	mul.wide.u32 	%rd367, %r325, 8;
	add.s64 	%rd368, %rd21, %rd367;
	ld.f64 	%fd1111, [%rd368];
	add.s64 	%rd369, %rd25, %rd367;
	ld.f64 	%fd1112, [%rd369];
	mul.f64 	%fd1113, %fd1112, 0d3FD2F684BDA12F68;
	add.s64 	%rd370, %rd26, %rd367;
	ld.f64 	%fd1114, [%rd370];
	add.f64 	%fd1115, %fd1114, %fd1114;
	sub.f64 	%fd1116, %fd1115, %fd1113;
	add.s64 	%rd371, %rd27, %rd367;
	ld.f64 	%fd1117, [%rd371];
	mul.f64 	%fd1118, %fd1117, 0d3FF61B58BA0961B6;
	sub.f64 	%fd1119, %fd1116, %fd1118;
	add.s64 	%rd372, %rd28, %rd367;
	ld.f64 	%fd1120, [%rd372];
	fma.rn.f64 	%fd1121, %fd1120, 0d3FDCFD813F604FD8, %fd1119;
	add.s64 	%rd373, %rd29, %rd367;
	ld.f64 	%fd1122, [%rd373];
	mul.f64 	%fd1123, %fd1122, 0d3FD199999999999A;
	sub.f64 	%fd1124, %fd1121, %fd1123;
	fma.rn.f64 	%fd1125, %fd15, %fd1124, %fd1111;
	add.s64 	%rd374, %rd22, %rd367;
	st.f64 	[%rd374], %fd1125;
	ld.f64 	%fd1126, [%rd368+8];
	ld.f64 	%fd1127, [%rd369+8];
	mul.f64 	%fd1128, %fd1127, 0d3FD2F684BDA12F68;
	ld.f64 	%fd1129, [%rd370+8];
	add.f64 	%fd1130, %fd1129, %fd1129;
	sub.f64 	%fd1131, %fd1130, %fd1128;
	ld.f64 	%fd1132, [%rd371+8];
	mul.f64 	%fd1133, %fd1132, 0d3FF61B58BA0961B6;
	sub.f64 	%fd1134, %fd1131, %fd1133;
	ld.f64 	%fd1135, [%rd372+8];
	fma.rn.f64 	%fd1136, %fd1135, 0d3FDCFD813F604FD8, %fd1134;
	ld.f64 	%fd1137, [%rd373+8];
	mul.f64 	%fd1138, %fd1137, 0d3FD199999999999A;
	sub.f64 	%fd1139, %fd1136, %fd1138;
	fma.rn.f64 	%fd1140, %fd15, %fd1139, %fd1126;
	st.f64 	[%rd374+8], %fd1140;
	ld.f64 	%fd1141, [%rd368+16];
	ld.f64 	%fd1142, [%rd369+16];
	mul.f64 	%fd1143, %fd1142, 0d3FD2F684BDA12F68;
	ld.f64 	%fd1144, [%rd370+16];
	add.f64 	%fd1145, %fd1144, %fd1144;
	sub.f64 	%fd1146, %fd1145, %fd1143;
	ld.f64 	%fd1147, [%rd371+16];
	mul.f64 	%fd1148, %fd1147, 0d3FF61B58BA0961B6;
	sub.f64 	%fd1149, %fd1146, %fd1148;
	ld.f64 	%fd1150, [%rd372+16];
	fma.rn.f64 	%fd1151, %fd1150, 0d3FDCFD813F604FD8, %fd1149;
	ld.f64 	%fd1152, [%rd373+16];
	mul.f64 	%fd1153, %fd1152, 0d3FD199999999999A;
	sub.f64 	%fd1154, %fd1151, %fd1153;
	fma.rn.f64 	%fd1155, %fd15, %fd1154, %fd1141;
	st.f64 	[%rd374+16], %fd1155;
	ld.f64 	%fd1156, [%rd368+24];
	ld.f64 	%fd1157, [%rd369+24];
	mul.f64 	%fd1158, %fd1157, 0d3FD2F684BDA12F68;
	ld.f64 	%fd1159, [%rd370+24];
	add.f64 	%fd1160, %fd1159, %fd1159;
	sub.f64 	%fd1161, %fd1160, %fd1158;
	ld.f64 	%fd1162, [%rd371+24];
	mul.f64 	%fd1163, %fd1162, 0d3FF61B58BA0961B6;
	sub.f64 	%fd1164, %fd1161, %fd1163;
	ld.f64 	%fd1165, [%rd372+24];
	fma.rn.f64 	%fd1166, %fd1165, 0d3FDCFD813F604FD8, %fd1164;
	ld.f64 	%fd1167, [%rd373+24];
	mul.f64 	%fd1168, %fd1167, 0d3FD199999999999A;
	sub.f64 	%fd1169, %fd1166, %fd1168;
	fma.rn.f64 	%fd1170, %fd15, %fd1169, %fd1156;
	st.f64 	[%rd374+24], %fd1170;
	add.s32 	%r325, %r325, 4;
	setp.eq.s32 	%p117, %r325, %r15;
	mov.u32 	%r324, %r15;
	@%p117 bra 	$L__BB0_147;
	bra.uni 	$L__BB0_146;
$L__BB0_147:
	setp.eq.s32 	%p118, %r10, 0;
	@%p118 bra 	$L__BB0_152;
	setp.eq.s32 	%p119, %r11, 0;
	@%p119 bra 	$L__BB0_150;
	mul.wide.u32 	%rd375, %r324, 8;
	add.s64 	%rd376, %rd21, %rd375;
	ld.f64 	%fd1171, [%rd376];
	add.s64 	%rd377, %rd25, %rd375;
	ld.f64 	%fd1172, [%rd377];
	mul.f64 	%fd1173, %fd1172, 0d3FD2F684BDA12F68;
	add.s64 	%rd378, %rd26, %rd375;
	ld.f64 	%fd1174, [%rd378];
	add.f64 	%fd1175, %fd1174, %fd1174;
	sub.f64 	%fd1176, %fd1175, %fd1173;
	add.s64 	%rd379, %rd27, %rd375;
	ld.f64 	%fd1177, [%rd379];
	mul.f64 	%fd1178, %fd1177, 0d3FF61B58BA0961B6;
	sub.f64 	%fd1179, %fd1176, %fd1178;
	add.s64 	%rd380, %rd28, %rd375;
	ld.f64 	%fd1180, [%rd380];
	fma.rn.f64 	%fd1181, %fd1180, 0d3FDCFD813F604FD8, %fd1179;
	add.s64 	%rd381, %rd29, %rd375;
	ld.f64 	%fd1182, [%rd381];
	mul.f64 	%fd1183, %fd1182, 0d3FD199999999999A;
	sub.f64 	%fd1184, %fd1181, %fd1183;
	fma.rn.f64 	%fd1185, %fd15, %fd1184, %fd1171;
	add.s64 	%rd382, %rd22, %rd375;
	st.f64 	[%rd382], %fd1185;
	ld.f64 	%fd1186, [%rd376+8];
	ld.f64 	%fd1187, [%rd377+8];
	mul.f64 	%fd1188, %fd1187, 0d3FD2F684BDA12F68;
	ld.f64 	%fd1189, [%rd378+8];
	add.f64 	%fd1190, %fd1189, %fd1189;
	sub.f64 	%fd1191, %fd1190, %fd1188;
	ld.f64 	%fd1192, [%rd379+8];
	mul.f64 	%fd1193, %fd1192, 0d3FF61B58BA0961B6;
	sub.f64 	%fd1194, %fd1191, %fd1193;
	ld.f64 	%fd1195, [%rd380+8];
	fma.rn.f64 	%fd1196, %fd1195, 0d3FDCFD813F604FD8, %fd1194;
	ld.f64 	%fd1197, [%rd381+8];
	mul.f64 	%fd1198, %fd1197, 0d3FD199999999999A;
	sub.f64 	%fd1199, %fd1196, %fd1198;
	fma.rn.f64 	%fd1200, %fd15, %fd1199, %fd1186;
	st.f64 	[%rd382+8], %fd1200;
	add.s32 	%r324, %r324, 2;
$L__BB0_150:
	setp.eq.s32 	%p120, %r14, 0;
	@%p120 bra 	$L__BB0_152;
	mul.wide.u32 	%rd383, %r324, 8;
	add.s64 	%rd384, %rd21, %rd383;
	ld.f64 	%fd1201, [%rd384];
	add.s64 	%rd385, %rd25, %rd383;
	ld.f64 	%fd1202, [%rd385];
	mul.f64 	%fd1203, %fd1202, 0dBFD2F684BDA12F68;
	add.s64 	%rd386, %rd26, %rd383;
	ld.f64 	%fd1204, [%rd386];
	fma.rn.f64 	%fd1205, %fd1204, 0d4000000000000000, %fd1203;
	add.s64 	%rd387, %rd27, %rd383;
	ld.f64 	%fd1206, [%rd387];
	fma.rn.f64 	%fd1207, %fd1206, 0dBFF61B58BA0961B6, %fd1205;
	add.s64 	%rd388, %rd28, %rd383;
	ld.f64 	%fd1208, [%rd388];
	fma.rn.f64 	%fd1209, %fd1208, 0d3FDCFD813F604FD8, %fd1207;
	add.s64 	%rd389, %rd29, %rd383;
	ld.f64 	%fd1210, [%rd389];
	fma.rn.f64 	%fd1211, %fd1210, 0dBFD199999999999A, %fd1209;
	fma.rn.f64 	%fd1212, %fd15, %fd1211, %fd1201;
	add.s64 	%rd390, %rd22, %rd383;
	st.f64 	[%rd390], %fd1212;
$L__BB0_152:
	mov.b32 	%r328, 0;
	@%p116 bra 	$L__BB0_155;
	mov.b32 	%r326, 0;
$L__BB0_154:
	.pragma "nounroll";
	mul.wide.u32 	%rd391, %r326, 8;
	add.s64 	%rd392, %rd25, %rd391;
	ld.f64 	%fd1213, [%rd392];
	add.s64 	%rd393, %rd27, %rd391;
	ld.f64 	%fd1214, [%rd393];
	mul.f64 	%fd1215, %fd1214, 0d3FE09B89459AA352;
	fma.rn.f64 	%fd1216, %fd1213, 0d3FBE573AC901E574, %fd1215;
	add.s64 	%rd394, %rd28, %rd391;
	ld.f64 	%fd1217, [%rd394];
	fma.rn.f64 	%fd1218, %fd1217, 0d3FE0323AAACFD498, %fd1216;
	add.s64 	%rd395, %rd29, %rd391;
	ld.f64 	%fd1219, [%rd395];
	mul.f64 	%fd1220, %fd1219, 0d3FC70A3D70A3D70A;
	sub.f64 	%fd1221, %fd1218, %fd1220;
	add.s64 	%rd396, %rd30, %rd391;
	ld.f64 	%fd1222, [%rd396];
	fma.rn.f64 	%fd1223, %fd1222, 0d3FA29E4129E4129E, %fd1221;
	add.s64 	%rd397, %rd21, %rd391;
	ld.f64 	%fd1224, [%rd397];
	fma.rn.f64 	%fd1225, %fd15, %fd1223, %fd1224;
	st.f64 	[%rd397], %fd1225;
	ld.f64 	%fd1226, [%rd392+8];
	ld.f64 	%fd1227, [%rd393+8];
	mul.f64 	%fd1228, %fd1227, 0d3FE09B89459AA352;
	fma.rn.f64 	%fd1229, %fd1226, 0d3FBE573AC901E574, %fd1228;
	ld.f64 	%fd1230, [%rd394+8];
	fma.rn.f64 	%fd1231, %fd1230, 0d3FE0323AAACFD498, %fd1229;
	ld.f64 	%fd1232, [%rd395+8];
	mul.f64 	%fd1233, %fd1232, 0d3FC70A3D70A3D70A;
	sub.f64 	%fd1234, %fd1231, %fd1233;
	ld.f64 	%fd1235, [%rd396+8];
	fma.rn.f64 	%fd1236, %fd1235, 0d3FA29E4129E4129E, %fd1234;
	ld.f64 	%fd1237, [%rd397+8];
	fma.rn.f64 	%fd1238, %fd15, %fd1236, %fd1237;
	st.f64 	[%rd397+8], %fd1238;
	ld.f64 	%fd1239, [%rd392+16];
	ld.f64 	%fd1240, [%rd393+16];
	mul.f64 	%fd1241, %fd1240, 0d3FE09B89459AA352;
	fma.rn.f64 	%fd1242, %fd1239, 0d3FBE573AC901E574, %fd1241;
	ld.f64 	%fd1243, [%rd394+16];
	fma.rn.f64 	%fd1244, %fd1243, 0d3FE0323AAACFD498, %fd1242;
	ld.f64 	%fd1245, [%rd395+16];
	mul.f64 	%fd1246, %fd1245, 0d3FC70A3D70A3D70A;
	sub.f64 	%fd1247, %fd1244, %fd1246;
	ld.f64 	%fd1248, [%rd396+16];
	fma.rn.f64 	%fd1249, %fd1248, 0d3FA29E4129E4129E, %fd1247;
	ld.f64 	%fd1250, [%rd397+16];
	fma.rn.f64 	%fd1251, %fd15, %fd1249, %fd1250;
	st.f64 	[%rd397+16], %fd1251;
	ld.f64 	%fd1252, [%rd392+24];
	ld.f64 	%fd1253, [%rd393+24];
	mul.f64 	%fd1254, %fd1253, 0d3FE09B89459AA352;
	fma.rn.f64 	%fd1255, %fd1252, 0d3FBE573AC901E574, %fd1254;
	ld.f64 	%fd1256, [%rd394+24];
	fma.rn.f64 	%fd1257, %fd1256, 0d3FE0323AAACFD498, %fd1255;
	ld.f64 	%fd1258, [%rd395+24];
	mul.f64 	%fd1259, %fd1258, 0d3FC70A3D70A3D70A;
	sub.f64 	%fd1260, %fd1257, %fd1259;
	ld.f64 	%fd1261, [%rd396+24];
	fma.rn.f64 	%fd1262, %fd1261, 0d3FA29E4129E4129E, %fd1260;
	ld.f64 	%fd1263, [%rd397+24];
	fma.rn.f64 	%fd1264, %fd15, %fd1262, %fd1263;
	st.f64 	[%rd397+24], %fd1264;
	add.s32 	%r326, %r326, 4;
	setp.ne.s32 	%p122, %r326, %r15;
	mov.u32 	%r328, %r15;
	@%p122 bra 	$L__BB0_154;
$L__BB0_155:
	setp.eq.s32 	%p123, %r10, 0;
	@%p123 bra 	$L__BB0_160;
	setp.eq.s32 	%p124, %r11, 0;
	@%p124 bra 	$L__BB0_158;
	mul.wide.u32 	%rd398, %r328, 8;
	add.s64 	%rd399, %rd25, %rd398;
	ld.f64 	%fd1265, [%rd399];
	add.s64 	%rd400, %rd27, %rd398;
	ld.f64 	%fd1266, [%rd400];
	mul.f64 	%fd1267, %fd1266, 0d3FE09B89459AA352;
	fma.rn.f64 	%fd1268, %fd1265, 0d3FBE573AC901E574, %fd1267;
	add.s64 	%rd401, %rd28, %rd398;
	ld.f64 	%fd1269, [%rd401];
	fma.rn.f64 	%fd1270, %fd1269, 0d3FE0323AAACFD498, %fd1268;
	add.s64 	%rd402, %rd29, %rd398;
	ld.f64 	%fd1271, [%rd402];
	mul.f64 	%fd1272, %fd1271, 0d3FC70A3D70A3D70A;
	sub.f64 	%fd1273, %fd1270, %fd1272;
	add.s64 	%rd403, %rd30, %rd398;
	ld.f64 	%fd1274, [%rd403];
	fma.rn.f64 	%fd1275, %fd1274, 0d3FA29E4129E4129E, %fd1273;
	add.s64 	%rd404, %rd21, %rd398;
	ld.f64 	%fd1276, [%rd404];
	fma.rn.f64 	%fd1277, %fd15, %fd1275, %fd1276;
	st.f64 	[%rd404], %fd1277;
	ld.f64 	%fd1278, [%rd399+8];
	ld.f64 	%fd1279, [%rd400+8];
	mul.f64 	%fd1280, %fd1279, 0d3FE09B89459AA352;
	fma.rn.f64 	%fd1281, %fd1278, 0d3FBE573AC901E574, %fd1280;
	ld.f64 	%fd1282, [%rd401+8];
	fma.rn.f64 	%fd1283, %fd1282, 0d3FE0323AAACFD498, %fd1281;
	ld.f64 	%fd1284, [%rd402+8];
	mul.f64 	%fd1285, %fd1284, 0d3FC70A3D70A3D70A;
	sub.f64 	%fd1286, %fd1283, %fd1285;
	ld.f64 	%fd1287, [%rd403+8];
	fma.rn.f64 	%fd1288, %fd1287, 0d3FA29E4129E4129E, %fd1286;
	ld.f64 	%fd1289, [%rd404+8];
	fma.rn.f64 	%fd1290, %fd15, %fd1288, %fd1289;
	st.f64 	[%rd404+8], %fd1290;
	add.s32 	%r328, %r328, 2;
$L__BB0_158:
	setp.eq.s32 	%p125, %r14, 0;
	@%p125 bra 	$L__BB0_160;
	mul.wide.u32 	%rd405, %r328, 8;
	add.s64 	%rd406, %rd25, %rd405;
	ld.f64 	%fd1291, [%rd406];
	add.s64 	%rd407, %rd27, %rd405;
	ld.f64 	%fd1292, [%rd407];
	mul.f64 	%fd1293, %fd1292, 0d3FE09B89459AA352;
	fma.rn.f64 	%fd1294, %fd1291, 0d3FBE573AC901E574, %fd1293;
	add.s64 	%rd408, %rd28, %rd405;
	ld.f64 	%fd1295, [%rd408];
	fma.rn.f64 	%fd1296, %fd1295, 0d3FE0323AAACFD498, %fd1294;
	add.s64 	%rd409, %rd29, %rd405;
	ld.f64 	%fd1297, [%rd409];
	fma.rn.f64 	%fd1298, %fd1297, 0dBFC70A3D70A3D70A, %fd1296;
	add.s64 	%rd410, %rd30, %rd405;
	ld.f64 	%fd1299, [%rd410];
	fma.rn.f64 	%fd1300, %fd1299, 0d3FA29E4129E4129E, %fd1298;
	add.s64 	%rd411, %rd21, %rd405;
	ld.f64 	%fd1301, [%rd411];
	fma.rn.f64 	%fd1302, %fd15, %fd1300, %fd1301;
	st.f64 	[%rd411], %fd1302;
$L__BB0_160:
	ld.f64 	%fd104, [%rd21+8];
	st.f64 	[%rd24], %fd104;
	ld.f64 	%fd105, [%rd21];
	abs.f64 	%fd106, %fd105;
	setp.neu.f64 	%p126, %fd106, 0d7FF0000000000000;
	@%p126 bra 	$L__BB0_162;
	mov.f64 	%fd1308, 0d0000000000000000;
	mul.rn.f64 	%fd1821, %fd105, %fd1308;
	mov.b32 	%r329, 0;
	bra.uni 	$L__BB0_164;
$L__BB0_162:
	mul.f64 	%fd1303, %fd105, 0d3FE45F306DC9C883;
	cvt.rni.s32.f64 	%r329, %fd1303;
	cvt.rn.f64.s32 	%fd1304, %r329;
	fma.rn.f64 	%fd1305, %fd1304, 0dBFF921FB54442D18, %fd105;
	fma.rn.f64 	%fd1306, %fd1304, 0dBC91A62633145C00, %fd1305;
	fma.rn.f64 	%fd1821, %fd1304, 0dB97B839A252049C0, %fd1306;
	setp.ltu.f64 	%p127, %fd106, 0d41E0000000000000;
	@%p127 bra 	$L__BB0_164;
	{ // callseq 12, 0
	.param .b64 param0;
	st.param.f64 	[param0], %fd105;
	.param .align 16 .b8 retval0[16];
	call.uni (retval0), 
	__internal_trig_reduction_slowpathd, 
	(
	param0
	);
	ld.param.f64 	%fd1821, [retval0];
	ld.param.b32 	%r329, [retval0+8];
	} // callseq 12
$L__BB0_164:
	shl.b32 	%r233, %r329, 6;
	cvt.u64.u32 	%rd412, %r233;
	and.b64  	%rd413, %rd412, 64;
	mov.u64 	%rd414, __cudart_sin_cos_coeffs;
	add.s64 	%rd415, %rd414, %rd413;
	mul.rn.f64 	%fd1309, %fd1821, %fd1821;
	and.b32  	%r234, %r329, 1;
	setp.eq.b32 	%p129, %r234, 1;
	selp.f64 	%fd1310, 0dBDA8FF8320FD8164, 0d3DE5DB65F9785EBA, %p129;
	ld.global.nc.v2.f64 	{%fd1311, %fd1312}, [%rd415];
	fma.rn.f64 	%fd1313, %fd1310, %fd1309, %fd1311;
	fma.rn.f64 	%fd1314, %fd1313, %fd1309, %fd1312;
	ld.global.nc.v2.f64 	{%fd1315, %fd1316}, [%rd415+16];
	fma.rn.f64 	%fd1317, %fd1314, %fd1309, %fd1315;
	fma.rn.f64 	%fd1318, %fd1317, %fd1309, %fd1316;
	ld.global.nc.v2.f64 	{%fd1319, %fd1320}, [%rd415+32];
	fma.rn.f64 	%fd1321, %fd1318, %fd1309, %fd1319;
	fma.rn.f64 	%fd1322, %fd1321, %fd1309, %fd1320;
	fma.rn.f64 	%fd1323, %fd1322, %fd1821, %fd1821;
	fma.rn.f64 	%fd1324, %fd1322, %fd1309, 0d3FF0000000000000;
	selp.f64 	%fd1325, %fd1324, %fd1323, %p129;
	and.b32  	%r235, %r329, 2;
	setp.eq.s32 	%p130, %r235, 0;
	mov.f64 	%fd1326, 0d0000000000000000;
	sub.f64 	%fd1327, %fd1326, %fd1325;
	selp.f64 	%fd1328, %fd1325, %fd1327, %p130;
	fma.rn.f64 	%fd1329, %fd104, 0dBFE0000000000000, %fd88;
	div.rn.f64 	%fd1330, %fd1329, 0d4034CCCCCCCCCCCD;
	fma.rn.f64 	%fd1331, %fd1328, 0d40139EB851EB851F, %fd1330;
	st.f64 	[%rd24+8], %fd1331;
	@%p113 bra 	$L__BB0_176;
	setp.lt.u32 	%p131, %r5, 7;
	mov.b32 	%r332, 0;
	@%p131 bra 	$L__BB0_168;
	mov.b32 	%r330, 0;
$L__BB0_167:
	.pragma "nounroll";
	mul.wide.u32 	%rd416, %r330, 8;
	add.s64 	%rd417, %rd25, %rd416;
	ld.f64 	%fd1332, [%rd417];
	mul.f64 	%fd1333, %fd1332, 0d3F66C16C16C16C17;
	add.s64 	%rd418, %rd27, %rd416;
	ld.f64 	%fd1334, [%rd418];
	mul.f64 	%fd1335, %fd1334, 0d3F9EA8FD6CCEB75D;
	sub.f64 	%fd1336, %fd1333, %fd1335;
	add.s64 	%rd419, %rd28, %rd416;
	ld.f64 	%fd1337, [%rd419];
	mul.f64 	%fd1338, %fd1337, 0d3F9DE693B17FAFDE;
	sub.f64 	%fd1339, %fd1336, %fd1338;
	add.s64 	%rd420, %rd29, %rd416;
	ld.f64 	%fd1340, [%rd420];
	fma.rn.f64 	%fd1341, %fd1340, 0d3F947AE147AE147B, %fd1339;
	add.s64 	%rd421, %rd30, %rd416;
	ld.f64 	%fd1342, [%rd421];
	fma.rn.f64 	%fd1343, %fd1342, 0d3FA29E4129E4129E, %fd1341;
	mul.f64 	%fd1344, %fd15, %fd1343;
	add.s64 	%rd422, %rd23, %rd416;
	st.f64 	[%rd422], %fd1344;
	ld.f64 	%fd1345, [%rd417+8];
	mul.f64 	%fd1346, %fd1345, 0d3F66C16C16C16C17;
	ld.f64 	%fd1347, [%rd418+8];
	mul.f64 	%fd1348, %fd1347, 0d3F9EA8FD6CCEB75D;
	sub.f64 	%fd1349, %fd1346, %fd1348;
	ld.f64 	%fd1350, [%rd419+8];
	mul.f64 	%fd1351, %fd1350, 0d3F9DE693B17FAFDE;
	sub.f64 	%fd1352, %fd1349, %fd1351;
	ld.f64 	%fd1353, [%rd420+8];
	fma.rn.f64 	%fd1354, %fd1353, 0d3F947AE147AE147B, %fd1352;
	ld.f64 	%fd1355, [%rd421+8];
	fma.rn.f64 	%fd1356, %fd1355, 0d3FA29E4129E4129E, %fd1354;
	mul.f64 	%fd1357, %fd15, %fd1356;
	st.f64 	[%rd422+8], %fd1357;
	ld.f64 	%fd1358, [%rd417+16];
	mul.f64 	%fd1359, %fd1358, 0d3F66C16C16C16C17;
	ld.f64 	%fd1360, [%rd418+16];
	mul.f64 	%fd1361, %fd1360, 0d3F9EA8FD6CCEB75D;
	sub.f64 	%fd1362, %fd1359, %fd1361;
	ld.f64 	%fd1363, [%rd419+16];
	mul.f64 	%fd1364, %fd1363, 0d3F9DE693B17FAFDE;
	sub.f64 	%fd1365, %fd1362, %fd1364;
	ld.f64 	%fd1366, [%rd420+16];
	fma.rn.f64 	%fd1367, %fd1366, 0d3F947AE147AE147B, %fd1365;
	ld.f64 	%fd1368, [%rd421+16];
	fma.rn.f64 	%fd1369, %fd1368, 0d3FA29E4129E4129E, %fd1367;
	mul.f64 	%fd1370, %fd15, %fd1369;
	st.f64 	[%rd422+16], %fd1370;
	ld.f64 	%fd1371, [%rd417+24];
	mul.f64 	%fd1372, %fd1371, 0d3F66C16C16C16C17;
	ld.f64 	%fd1373, [%rd418+24];
	mul.f64 	%fd1374, %fd1373, 0d3F9EA8FD6CCEB75D;
	sub.f64 	%fd1375, %fd1372, %fd1374;
	ld.f64 	%fd1376, [%rd419+24];
	mul.f64 	%fd1377, %fd1376, 0d3F9DE693B17FAFDE;
	sub.f64 	%fd1378, %fd1375, %fd1377;
	ld.f64 	%fd1379, [%rd420+24];
	fma.rn.f64 	%fd1380, %fd1379, 0d3F947AE147AE147B, %fd1378;
	ld.f64 	%fd1381, [%rd421+24];
	fma.rn.f64 	%fd1382, %fd1381, 0d3FA29E4129E4129E, %fd1380;
	mul.f64 	%fd1383, %fd15, %fd1382;
	st.f64 	[%rd422+24], %fd1383;
	ld.f64 	%fd1384, [%rd417+32];
	mul.f64 	%fd1385, %fd1384, 0d3F66C16C16C16C17;
	ld.f64 	%fd1386, [%rd418+32];
	mul.f64 	%fd1387, %fd1386, 0d3F9EA8FD6CCEB75D;
	sub.f64 	%fd1388, %fd1385, %fd1387;
	ld.f64 	%fd1389, [%rd419+32];
	mul.f64 	%fd1390, %fd1389, 0d3F9DE693B17FAFDE;
	sub.f64 	%fd1391, %fd1388, %fd1390;
	ld.f64 	%fd1392, [%rd420+32];
	fma.rn.f64 	%fd1393, %fd1392, 0d3F947AE147AE147B, %fd1391;
	ld.f64 	%fd1394, [%rd421+32];
	fma.rn.f64 	%fd1395, %fd1394, 0d3FA29E4129E4129E, %fd1393;
	mul.f64 	%fd1396, %fd15, %fd1395;
	st.f64 	[%rd422+32], %fd1396;
	ld.f64 	%fd1397, [%rd417+40];
	mul.f64 	%fd1398, %fd1397, 0d3F66C16C16C16C17;
	ld.f64 	%fd1399, [%rd418+40];
	mul.f64 	%fd1400, %fd1399, 0d3F9EA8FD6CCEB75D;
	sub.f64 	%fd1401, %fd1398, %fd1400;
	ld.f64 	%fd1402, [%rd419+40];
	mul.f64 	%fd1403, %fd1402, 0d3F9DE693B17FAFDE;
	sub.f64 	%fd1404, %fd1401, %fd1403;
	ld.f64 	%fd1405, [%rd420+40];
	fma.rn.f64 	%fd1406, %fd1405, 0d3F947AE147AE147B, %fd1404;
	ld.f64 	%fd1407, [%rd421+40];
	fma.rn.f64 	%fd1408, %fd1407, 0d3FA29E4129E4129E, %fd1406;
	mul.f64 	%fd1409, %fd15, %fd1408;
	st.f64 	[%rd422+40], %fd1409;
	ld.f64 	%fd1410, [%rd417+48];
	mul.f64 	%fd1411, %fd1410, 0d3F66C16C16C16C17;
	ld.f64 	%fd1412, [%rd418+48];
	mul.f64 	%fd1413, %fd1412, 0d3F9EA8FD6CCEB75D;
	sub.f64 	%fd1414, %fd1411, %fd1413;
	ld.f64 	%fd1415, [%rd419+48];
	mul.f64 	%fd1416, %fd1415, 0d3F9DE693B17FAFDE;
	sub.f64 	%fd1417, %fd1414, %fd1416;
	ld.f64 	%fd1418, [%rd420+48];
	fma.rn.f64 	%fd1419, %fd1418, 0d3F947AE147AE147B, %fd1417;
	ld.f64 	%fd1420, [%rd421+48];
	fma.rn.f64 	%fd1421, %fd1420, 0d3FA29E4129E4129E, %fd1419;
	mul.f64 	%fd1422, %fd15, %fd1421;
	st.f64 	[%rd422+48], %fd1422;
	ld.f64 	%fd1423, [%rd417+56];
	mul.f64 	%fd1424, %fd1423, 0d3F66C16C16C16C17;
	ld.f64 	%fd1425, [%rd418+56];
	mul.f64 	%fd1426, %fd1425, 0d3F9EA8FD6CCEB75D;
	sub.f64 	%fd1427, %fd1424, %fd1426;
	ld.f64 	%fd1428, [%rd419+56];
	mul.f64 	%fd1429, %fd1428, 0d3F9DE693B17FAFDE;
	sub.f64 	%fd1430, %fd1427, %fd1429;
	ld.f64 	%fd1431, [%rd420+56];
	fma.rn.f64 	%fd1432, %fd1431, 0d3F947AE147AE147B, %fd1430;
	ld.f64 	%fd1433, [%rd421+56];
	fma.rn.f64 	%fd1434, %fd1433, 0d3FA29E4129E4129E, %fd1432;
	mul.f64 	%fd1435, %fd15, %fd1434;
	st.f64 	[%rd422+56], %fd1435;
	add.s32 	%r330, %r330, 8;
	setp.ne.s32 	%p132, %r330, %r13;
	mov.u32 	%r332, %r13;
	@%p132 bra 	$L__BB0_167;
$L__BB0_168:
	setp.eq.s32 	%p133, %r8, 0;
	@%p133 bra 	$L__BB0_176;
	setp.lt.u32 	%p134, %r9, 3;
	@%p134 bra 	$L__BB0_171;
	mul.wide.u32 	%rd423, %r332, 8;
	add.s64 	%rd424, %rd25, %rd423;
	ld.f64 	%fd1436, [%rd424];
	mul.f64 	%fd1437, %fd1436, 0d3F66C16C16C16C17;
	add.s64 	%rd425, %rd27, %rd423;
	ld.f64 	%fd1438, [%rd425];
	mul.f64 	%fd1439, %fd1438, 0d3F9EA8FD6CCEB75D;
	sub.f64 	%fd1440, %fd1437, %fd1439;
	add.s64 	%rd426, %rd28, %rd423;
	ld.f64 	%fd1441, [%rd426];
	mul.f64 	%fd1442, %fd1441, 0d3F9DE693B17FAFDE;
	sub.f64 	%fd1443, %fd1440, %fd1442;
	add.s64 	%rd427, %rd29, %rd423;
	ld.f64 	%fd1444, [%rd427];
	fma.rn.f64 	%fd1445, %fd1444, 0d3F947AE147AE147B, %fd1443;
	add.s64 	%rd428, %rd30, %rd423;
	ld.f64 	%fd1446, [%rd428];
	fma.rn.f64 	%fd1447, %fd1446, 0d3FA29E4129E4129E, %fd1445;
	mul.f64 	%fd1448, %fd15, %fd1447;
	add.s64 	%rd429, %rd23, %rd423;
	st.f64 	[%rd429], %fd1448;
	ld.f64 	%fd1449, [%rd424+8];
	mul.f64 	%fd1450, %fd1449, 0d3F66C16C16C16C17;
	ld.f64 	%fd1451, [%rd425+8];
	mul.f64 	%fd1452, %fd1451, 0d3F9EA8FD6CCEB75D;
	sub.f64 	%fd1453, %fd1450, %fd1452;
	ld.f64 	%fd1454, [%rd426+8];
	mul.f64 	%fd1455, %fd1454, 0d3F9DE693B17FAFDE;
	sub.f64 	%fd1456, %fd1453, %fd1455;
	ld.f64 	%fd1457, [%rd427+8];
	fma.rn.f64 	%fd1458, %fd1457, 0d3F947AE147AE147B, %fd1456;
	ld.f64 	%fd1459, [%rd428+8];
	fma.rn.f64 	%fd1460, %fd1459, 0d3FA29E4129E4129E, %fd1458;
	mul.f64 	%fd1461, %fd15, %fd1460;
	st.f64 	[%rd429+8], %fd1461;
	ld.f64 	%fd1462, [%rd424+16];
	mul.f64 	%fd1463, %fd1462, 0d3F66C16C16C16C17;
	ld.f64 	%fd1464, [%rd425+16];
	mul.f64 	%fd1465, %fd1464, 0d3F9EA8FD6CCEB75D;
	sub.f64 	%fd1466, %fd1463, %fd1465;
	ld.f64 	%fd1467, [%rd426+16];
	mul.f64 	%fd1468, %fd1467, 0d3F9DE693B17FAFDE;
	sub.f64 	%fd1469, %fd1466, %fd1468;
	ld.f64 	%fd1470, [%rd427+16];
	fma.rn.f64 	%fd1471, %fd1470, 0d3F947AE147AE147B, %fd1469;
	ld.f64 	%fd1472, [%rd428+16];
	fma.rn.f64 	%fd1473, %fd1472, 0d3FA29E4129E4129E, %fd1471;
	mul.f64 	%fd1474, %fd15, %fd1473;
	st.f64 	[%rd429+16], %fd1474;
	ld.f64 	%fd1475, [%rd424+24];
	mul.f64 	%fd1476, %fd1475, 0d3F66C16C16C16C17;
	ld.f64 	%fd1477, [%rd425+24];
	mul.f64 	%fd1478, %fd1477, 0d3F9EA8FD6CCEB75D;
	sub.f64 	%fd1479, %fd1476, %fd1478;
	ld.f64 	%fd1480, [%rd426+24];
	mul.f64 	%fd1481, %fd1480, 0d3F9DE693B17FAFDE;
	sub.f64 	%fd1482, %fd1479, %fd1481;
	ld.f64 	%fd1483, [%rd427+24];
	fma.rn.f64 	%fd1484, %fd1483, 0d3F947AE147AE147B, %fd1482;
	ld.f64 	%fd1485, [%rd428+24];
	fma.rn.f64 	%fd1486, %fd1485, 0d3FA29E4129E4129E, %fd1484;
	mul.f64 	%fd1487, %fd15, %fd1486;
	st.f64 	[%rd429+24], %fd1487;
	add.s32 	%r332, %r332, 4;
$L__BB0_171:
	setp.eq.s32 	%p135, %r10, 0;
	@%p135 bra 	$L__BB0_176;
	setp.eq.s32 	%p136, %r11, 0;
	@%p136 bra 	$L__BB0_174;
	mul.wide.u32 	%rd430, %r332, 8;
	add.s64 	%rd431, %rd25, %rd430;
	ld.f64 	%fd1488, [%rd431];
	mul.f64 	%fd1489, %fd1488, 0d3F66C16C16C16C17;
	add.s64 	%rd432, %rd27, %rd430;
	ld.f64 	%fd1490, [%rd432];
	mul.f64 	%fd1491, %fd1490, 0d3F9EA8FD6CCEB75D;
	sub.f64 	%fd1492, %fd1489, %fd1491;
	add.s64 	%rd433, %rd28, %rd430;
	ld.f64 	%fd1493, [%rd433];
	mul.f64 	%fd1494, %fd1493, 0d3F9DE693B17FAFDE;
	sub.f64 	%fd1495, %fd1492, %fd1494;
	add.s64 	%rd434, %rd29, %rd430;
	ld.f64 	%fd1496, [%rd434];
	fma.rn.f64 	%fd1497, %fd1496, 0d3F947AE147AE147B, %fd1495;
	add.s64 	%rd435, %rd30, %rd430;
	ld.f64 	%fd1498, [%rd435];
	fma.rn.f64 	%fd1499, %fd1498, 0d3FA29E4129E4129E, %fd1497;
	mul.f64 	%fd1500, %fd15, %fd1499;
	add.s64 	%rd436, %rd23, %rd430;
	st.f64 	[%rd436], %fd1500;
	ld.f64 	%fd1501, [%rd431+8];
	mul.f64 	%fd1502, %fd1501, 0d3F66C16C16C16C17;
	ld.f64 	%fd1503, [%rd432+8];
	mul.f64 	%fd1504, %fd1503, 0d3F9EA8FD6CCEB75D;
	sub.f64 	%fd1505, %fd1502, %fd1504;
	ld.f64 	%fd1506, [%rd433+8];
	mul.f64 	%fd1507, %fd1506, 0d3F9DE693B17FAFDE;
	sub.f64 	%fd1508, %fd1505, %fd1507;
	ld.f64 	%fd1509, [%rd434+8];
	fma.rn.f64 	%fd1510, %fd1509, 0d3F947AE147AE147B, %fd1508;
	ld.f64 	%fd1511, [%rd435+8];
	fma.rn.f64 	%fd1512, %fd1511, 0d3FA29E4129E4129E, %fd1510;
	mul.f64 	%fd1513, %fd15, %fd1512;
	st.f64 	[%rd436+8], %fd1513;
	add.s32 	%r332, %r332, 2;
$L__BB0_174:
	setp.eq.s32 	%p137, %r14, 0;
	@%p137 bra 	$L__BB0_176;
	mul.wide.u32 	%rd437, %r332, 8;
	add.s64 	%rd438, %rd25, %rd437;
	ld.f64 	%fd1514, [%rd438];
	add.s64 	%rd439, %rd27, %rd437;
	ld.f64 	%fd1515, [%rd439];
	mul.f64 	%fd1516, %fd1515, 0dBF9EA8FD6CCEB75D;
	fma.rn.f64 	%fd1517, %fd1514, 0d3F66C16C16C16C17, %fd1516;
	add.s64 	%rd440, %rd28, %rd437;
	ld.f64 	%fd1518, [%rd440];
	fma.rn.f64 	%fd1519, %fd1518, 0dBF9DE693B17FAFDE, %fd1517;
	add.s64 	%rd441, %rd29, %rd437;
	ld.f64 	%fd1520, [%rd441];
	fma.rn.f64 	%fd1521, %fd1520, 0d3F947AE147AE147B, %fd1519;
	add.s64 	%rd442, %rd30, %rd437;
	ld.f64 	%fd1522, [%rd442];
	fma.rn.f64 	%fd1523, %fd1522, 0d3FA29E4129E4129E, %fd1521;
	mul.f64 	%fd1524, %fd15, %fd1523;
	add.s64 	%rd443, %rd23, %rd437;
	st.f64 	[%rd443], %fd1524;
$L__BB0_176:
	not.pred 	%p138, %p196;
	@%p138 bra 	$L__BB0_178;
	ld.global.u64 	%rd444, [%rd4];
	ld.f64 	%fd1822, [%rd444];
$L__BB0_178:
	ld.global.u64 	%rd445, [%rd3];
	st.f64 	[%rd445], %fd1822;
	ld.global.u64 	%rd34, [%rd17];
	ld.global.u64 	%rd35, [%rd5];
	ld.global.u64 	%rd36, [%rd6];
	ld.global.u64 	%rd37, [%rd9];
	ld.global.u64 	%rd38, [%rd10];
	ld.global.u64 	%rd39, [%rd18];
	mov.f64 	%fd1823, %fd10;
	@%p196 bra 	$L__BB0_180;
	ld.f64 	%fd1823, [%rd35];
$L__BB0_180:
	setp.lt.s32 	%p139, %r145, 1;
	st.global.f64 	[_ZZ21rk45_gsl_gpu_adjust_hddddjPdS_diS_S_S_PiiiE5h_old], %fd1823;
	mov.f64 	%fd1831, 0d0010000000000000;
	@%p139 bra 	$L__BB0_192;
	setp.lt.u32 	%p140, %r5, 7;
	mov.f64 	%fd1831, 0d0010000000000000;
	mov.b32 	%r336, 0;
	@%p140 bra 	$L__BB0_184;
	mov.f64 	%fd1831, 0d0010000000000000;
	mov.b32 	%r334, 0;
$L__BB0_183:
	.pragma "nounroll";
	mul.wide.u32 	%rd446, %r334, 8;
	add.s64 	%rd447, %rd36, %rd446;
	ld.f64 	%fd1529, [%rd447];
	abs.f64 	%fd1530, %fd1529;
	add.s64 	%rd448, %rd38, %rd446;
	ld.f64 	%fd1531, [%rd448];
	mul.f64 	%fd1532, %fd1823, %fd1531;
	abs.f64 	%fd1533, %fd1532;
	mul.f64 	%fd1534, %fd145, %fd1533;
	fma.rn.f64 	%fd1535, %fd144, %fd1530, %fd1534;
	mul.f64 	%fd1536, %fd143, %fd1535;
	add.s64 	%rd449, %rd34, %rd446;
	ld.f64 	%fd1537, [%rd449];
	fma.rn.f64 	%fd1538, %fd142, %fd1537, %fd1536;
	add.s64 	%rd450, %rd37, %rd446;
	ld.f64 	%fd1539, [%rd450];
	div.rn.f64 	%fd1540, %fd1539, %fd1538;
	abs.f64 	%fd1541, %fd1540;
	max.f64 	%fd1542, %fd1541, %fd1831;
	ld.f64 	%fd1543, [%rd447+8];
	abs.f64 	%fd1544, %fd1543;
	ld.f64 	%fd1545, [%rd448+8];
	mul.f64 	%fd1546, %fd1823, %fd1545;
	abs.f64 	%fd1547, %fd1546;
	mul.f64 	%fd1548, %fd145, %fd1547;
	fma.rn.f64 	%fd1549, %fd144, %fd1544, %fd1548;
	mul.f64 	%fd1550, %fd143, %fd1549;
	ld.f64 	%fd1551, [%rd449+8];
	fma.rn.f64 	%fd1552, %fd142, %fd1551, %fd1550;
	ld.f64 	%fd1553, [%rd450+8];
	div.rn.f64 	%fd1554, %fd1553, %fd1552;
	abs.f64 	%fd1555, %fd1554;
	max.f64 	%fd1556, %fd1555, %fd1542;
	ld.f64 	%fd1557, [%rd447+16];
	abs.f64 	%fd1558, %fd1557;
	ld.f64 	%fd1559, [%rd448+16];
	mul.f64 	%fd1560, %fd1823, %fd1559;
	abs.f64 	%fd1561, %fd1560;
	mul.f64 	%fd1562, %fd145, %fd1561;
	fma.rn.f64 	%fd1563, %fd144, %fd1558, %fd1562;
	mul.f64 	%fd1564, %fd143, %fd1563;
	ld.f64 	%fd1565, [%rd449+16];
	fma.rn.f64 	%fd1566, %fd142, %fd1565, %fd1564;
	ld.f64 	%fd1567, [%rd450+16];
	div.rn.f64 	%fd1568, %fd1567, %fd1566;
	abs.f64 	%fd1569, %fd1568;
	max.f64 	%fd1570, %fd1569, %fd1556;
	ld.f64 	%fd1571, [%rd447+24];
	abs.f64 	%fd1572, %fd1571;
	ld.f64 	%fd1573, [%rd448+24];
	mul.f64 	%fd1574, %fd1823, %fd1573;
	abs.f64 	%fd1575, %fd1574;
	mul.f64 	%fd1576, %fd145, %fd1575;
	fma.rn.f64 	%fd1577, %fd144, %fd1572, %fd1576;
	mul.f64 	%fd1578, %fd143, %fd1577;
	ld.f64 	%fd1579, [%rd449+24];
	fma.rn.f64 	%fd1580, %fd142, %fd1579, %fd1578;
	ld.f64 	%fd1581, [%rd450+24];
	div.rn.f64 	%fd1582, %fd1581, %fd1580;
	abs.f64 	%fd1583, %fd1582;
	max.f64 	%fd1584, %fd1583, %fd1570;
	ld.f64 	%fd1585, [%rd447+32];
	abs.f64 	%fd1586, %fd1585;
	ld.f64 	%fd1587, [%rd448+32];
	mul.f64 	%fd1588, %fd1823, %fd1587;
	abs.f64 	%fd1589, %fd1588;
	mul.f64 	%fd1590, %fd145, %fd1589;
	fma.rn.f64 	%fd1591, %fd144, %fd1586, %fd1590;
	mul.f64 	%fd1592, %fd143, %fd1591;
	ld.f64 	%fd1593, [%rd449+32];
	fma.rn.f64 	%fd1594, %fd142, %fd1593, %fd1592;
	ld.f64 	%fd1595, [%rd450+32];
	div.rn.f64 	%fd1596, %fd1595, %fd1594;
	abs.f64 	%fd1597, %fd1596;
	max.f64 	%fd1598, %fd1597, %fd1584;
	ld.f64 	%fd1599, [%rd447+40];
	abs.f64 	%fd1600, %fd1599;
	ld.f64 	%fd1601, [%rd448+40];
	mul.f64 	%fd1602, %fd1823, %fd1601;
	abs.f64 	%fd1603, %fd1602;
	mul.f64 	%fd1604, %fd145, %fd1603;
	fma.rn.f64 	%fd1605, %fd144, %fd1600, %fd1604;
	mul.f64 	%fd1606, %fd143, %fd1605;
	ld.f64 	%fd1607, [%rd449+40];
	fma.rn.f64 	%fd1608, %fd142, %fd1607, %fd1606;
	ld.f64 	%fd1609, [%rd450+40];
	div.rn.f64 	%fd1610, %fd1609, %fd1608;
	abs.f64 	%fd1611, %fd1610;
	max.f64 	%fd1612, %fd1611, %fd1598;
	ld.f64 	%fd1613, [%rd447+48];
	abs.f64 	%fd1614, %fd1613;
	ld.f64 	%fd1615, [%rd448+48];
	mul.f64 	%fd1616, %fd1823, %fd1615;
	abs.f64 	%fd1617, %fd1616;
	mul.f64 	%fd1618, %fd145, %fd1617;
	fma.rn.f64 	%fd1619, %fd144, %fd1614, %fd1618;
	mul.f64 	%fd1620, %fd143, %fd1619;
	ld.f64 	%fd1621, [%rd449+48];
	fma.rn.f64 	%fd1622, %fd142, %fd1621, %fd1620;
	ld.f64 	%fd1623, [%rd450+48];
	div.rn.f64 	%fd1624, %fd1623, %fd1622;
	abs.f64 	%fd1625, %fd1624;
	max.f64 	%fd1626, %fd1625, %fd1612;
	ld.f64 	%fd1627, [%rd447+56];
	abs.f64 	%fd1628, %fd1627;
	ld.f64 	%fd1629, [%rd448+56];
	mul.f64 	%fd1630, %fd1823, %fd1629;
	abs.f64 	%fd1631, %fd1630;
	mul.f64 	%fd1632, %fd145, %fd1631;
	fma.rn.f64 	%fd1633, %fd144, %fd1628, %fd1632;
	mul.f64 	%fd1634, %fd143, %fd1633;
	ld.f64 	%fd1635, [%rd449+56];
	fma.rn.f64 	%fd1636, %fd142, %fd1635, %fd1634;
	ld.f64 	%fd1637, [%rd450+56];
	div.rn.f64 	%fd1638, %fd1637, %fd1636;
	abs.f64 	%fd1639, %fd1638;
	max.f64 	%fd1831, %fd1639, %fd1626;
	add.s32 	%r334, %r334, 8;
	setp.ne.s32 	%p141, %r334, %r13;
	mov.u32 	%r336, %r13;
	@%p141 bra 	$L__BB0_183;
$L__BB0_184:
	setp.eq.s32 	%p142, %r8, 0;
	@%p142 bra 	$L__BB0_192;
	setp.lt.u32 	%p143, %r9, 3;
	@%p143 bra 	$L__BB0_187;
	mul.wide.u32 	%rd451, %r336, 8;
	add.s64 	%rd452, %rd36, %rd451;
	ld.f64 	%fd1641, [%rd452];
	abs.f64 	%fd1642, %fd1641;
	add.s64 	%rd453, %rd38, %rd451;
	ld.f64 	%fd1643, [%rd453];
	mul.f64 	%fd1644, %fd1823, %fd1643;
	abs.f64 	%fd1645, %fd1644;
	mul.f64 	%fd1646, %fd145, %fd1645;
	fma.rn.f64 	%fd1647, %fd144, %fd1642, %fd1646;
	mul.f64 	%fd1648, %fd143, %fd1647;
	add.s64 	%rd454, %rd34, %rd451;
	ld.f64 	%fd1649, [%rd454];
	fma.rn.f64 	%fd1650, %fd142, %fd1649, %fd1648;
	add.s64 	%rd455, %rd37, %rd451;
	ld.f64 	%fd1651, [%rd455];
	div.rn.f64 	%fd1652, %fd1651, %fd1650;
	abs.f64 	%fd1653, %fd1652;
	max.f64 	%fd1654, %fd1653, %fd1831;
	ld.f64 	%fd1655, [%rd452+8];
	abs.f64 	%fd1656, %fd1655;
	ld.f64 	%fd1657, [%rd453+8];
	mul.f64 	%fd1658, %fd1823, %fd1657;
	abs.f64 	%fd1659, %fd1658;
	mul.f64 	%fd1660, %fd145, %fd1659;
	fma.rn.f64 	%fd1661, %fd144, %fd1656, %fd1660;
	mul.f64 	%fd1662, %fd143, %fd1661;
	ld.f64 	%fd1663, [%rd454+8];
	fma.rn.f64 	%fd1664, %fd142, %fd1663, %fd1662;
	ld.f64 	%fd1665, [%rd455+8];
	div.rn.f64 	%fd1666, %fd1665, %fd1664;
	abs.f64 	%fd1667, %fd1666;
	max.f64 	%fd1668, %fd1667, %fd1654;
	ld.f64 	%fd1669, [%rd452+16];
	abs.f64 	%fd1670, %fd1669;
	ld.f64 	%fd1671, [%rd453+16];
	mul.f64 	%fd1672, %fd1823, %fd1671;
	abs.f64 	%fd1673, %fd1672;
	mul.f64 	%fd1674, %fd145, %fd1673;
	fma.rn.f64 	%fd1675, %fd144, %fd1670, %fd1674;
	mul.f64 	%fd1676, %fd143, %fd1675;
	ld.f64 	%fd1677, [%rd454+16];
	fma.rn.f64 	%fd1678, %fd142, %fd1677, %fd1676;
	ld.f64 	%fd1679, [%rd455+16];
	div.rn.f64 	%fd1680, %fd1679, %fd1678;
	abs.f64 	%fd1681, %fd1680;
	max.f64 	%fd1682, %fd1681, %fd1668;
	ld.f64 	%fd1683, [%rd452+24];
	abs.f64 	%fd1684, %fd1683;
	ld.f64 	%fd1685, [%rd453+24];
	mul.f64 	%fd1686, %fd1823, %fd1685;
	abs.f64 	%fd1687, %fd1686;
	mul.f64 	%fd1688, %fd145, %fd1687;
	fma.rn.f64 	%fd1689, %fd144, %fd1684, %fd1688;
	mul.f64 	%fd1690, %fd143, %fd1689;
	ld.f64 	%fd1691, [%rd454+24];
	fma.rn.f64 	%fd1692, %fd142, %fd1691, %fd1690;
	ld.f64 	%fd1693, [%rd455+24];
	div.rn.f64 	%fd1694, %fd1693, %fd1692;
	abs.f64 	%fd1695, %fd1694;
	max.f64 	%fd1831, %fd1695, %fd1682;
	add.s32 	%r336, %r336, 4;
$L__BB0_187:
	setp.eq.s32 	%p144, %r10, 0;
	@%p144 bra 	$L__BB0_192;
	setp.eq.s32 	%p145, %r11, 0;
	@%p145 bra 	$L__BB0_190;
	mul.wide.u32 	%rd456, %r336, 8;
	add.s64 	%rd457, %rd36, %rd456;
	ld.f64 	%fd1697, [%rd457];
	abs.f64 	%fd1698, %fd1697;
	add.s64 	%rd458, %rd38, %rd456;
	ld.f64 	%fd1699, [%rd458];
	mul.f64 	%fd1700, %fd1823, %fd1699;
	abs.f64 	%fd1701, %fd1700;
	mul.f64 	%fd1702, %fd145, %fd1701;
	fma.rn.f64 	%fd1703, %fd144, %fd1698, %fd1702;
	mul.f64 	%fd1704, %fd143, %fd1703;
	add.s64 	%rd459, %rd34, %rd456;
	ld.f64 	%fd1705, [%rd459];
	fma.rn.f64 	%fd1706, %fd142, %fd1705, %fd1704;
	add.s64 	%rd460, %rd37, %rd456;
	ld.f64 	%fd1707, [%rd460];
	div.rn.f64 	%fd1708, %fd1707, %fd1706;
	abs.f64 	%fd1709, %fd1708;
	max.f64 	%fd1710, %fd1709, %fd1831;
	ld.f64 	%fd1711, [%rd457+8];
	abs.f64 	%fd1712, %fd1711;
	ld.f64 	%fd1713, [%rd458+8];
	mul.f64 	%fd1714, %fd1823, %fd1713;
	abs.f64 	%fd1715, %fd1714;
	mul.f64 	%fd1716, %fd145, %fd1715;
	fma.rn.f64 	%fd1717, %fd144, %fd1712, %fd1716;
	mul.f64 	%fd1718, %fd143, %fd1717;
	ld.f64 	%fd1719, [%rd459+8];
	fma.rn.f64 	%fd1720, %fd142, %fd1719, %fd1718;
	ld.f64 	%fd1721, [%rd460+8];
	div.rn.f64 	%fd1722, %fd1721, %fd1720;
	abs.f64 	%fd1723, %fd1722;
	max.f64 	%fd1831, %fd1723, %fd1710;
	add.s32 	%r336, %r336, 2;
$L__BB0_190:
	setp.eq.s32 	%p146, %r14, 0;
	@%p146 bra 	$L__BB0_192;
	mul.wide.u32 	%rd461, %r336, 8;
	add.s64 	%rd462, %rd36, %rd461;
	ld.f64 	%fd1724, [%rd462];
	abs.f64 	%fd1725, %fd1724;
	add.s64 	%rd463, %rd38, %rd461;
	ld.f64 	%fd1726, [%rd463];
	mul.f64 	%fd1727, %fd1823, %fd1726;
	abs.f64 	%fd1728, %fd1727;
	mul.f64 	%fd1729, %fd145, %fd1728;
	fma.rn.f64 	%fd1730, %fd144, %fd1725, %fd1729;
	mul.f64 	%fd1731, %fd143, %fd1730;
	add.s64 	%rd464, %rd34, %rd461;
	ld.f64 	%fd1732, [%rd464];
	fma.rn.f64 	%fd1733, %fd142, %fd1732, %fd1731;
	add.s64 	%rd465, %rd37, %rd461;
	ld.f64 	%fd1734, [%rd465];
	div.rn.f64 	%fd1735, %fd1734, %fd1733;
	abs.f64 	%fd1736, %fd1735;
	max.f64 	%fd1831, %fd1736, %fd1831;
$L__BB0_192:
	setp.leu.f64 	%p147, %fd1831, 0d3FF199999999999A;
	@%p147 bra 	$L__BB0_199;
	setp.neu.f64 	%p167, %fd3, %fd4;
	setp.eq.s64 	%p168, %rd2, -9223372036854775808;
	{
	.reg .b32 %temp; 
	mov.b64 	{%temp, %r260}, %fd1831;
	}
	{ // callseq 14, 0
	.param .b64 param0;
	st.param.f64 	[param0], %fd1831;
	.param .b64 param1;
	st.param.f64 	[param1], %fd3;
	.param .b64 retval0;
	call.uni (retval0), 
	__internal_accurate_pow, 
	(
	param0, 
	param1
	);
	ld.param.f64 	%fd1751, [retval0];
	} // callseq 14
	setp.lt.s32 	%p169, %r260, 0;
	and.pred  	%p5, %p169, %p168;
	neg.f64 	%fd1753, %fd1751;
	selp.f64 	%fd1754, %fd1753, %fd1751, %p5;
	selp.f64 	%fd1755, 0dFFF8000000000000, %fd1754, %p169;
	selp.f64 	%fd1832, %fd1755, %fd1754, %p167;
	add.f64 	%fd1756, %fd3, %fd1831;
	{
	.reg .b32 %temp; 
	mov.b64 	{%temp, %r261}, %fd1756;
	}
	and.b32  	%r262, %r261, 2146435072;
	setp.ne.s32 	%p170, %r262, 2146435072;
	@%p170 bra 	$L__BB0_198;
	setp.neu.f64 	%p171, %fd3, 0d7FF0000000000000;
	@%p171 bra 	$L__BB0_196;
	setp.lt.s32 	%p175, %r4, 0;
	setp.gt.f64 	%p176, %fd1831, 0d3FF0000000000000;
	selp.b32 	%r269, 2146435072, 0, %p176;
	xor.b32  	%r270, %r269, 2146435072;
	selp.b32 	%r271, %r270, %r269, %p175;
	mov.b32 	%r272, 0;
	mov.b64 	%fd1832, {%r272, %r271};
	bra.uni 	$L__BB0_198;
$L__BB0_196:
	setp.neu.f64 	%p172, %fd1831, 0d7FF0000000000000;
	@%p172 bra 	$L__BB0_198;
	and.b32  	%r263, %r4, 2147483647;
	setp.ne.s32 	%p173, %r263, 1071644672;
	setp.lt.s32 	%p174, %r4, 0;
	selp.b32 	%r264, 0, 2146435072, %p174;
	or.b32  	%r265, %r264, -2147483648;
	selp.b32 	%r266, %r265, %r264, %p173;
	selp.b32 	%r267, %r266, %r264, %p5;
	mov.b32 	%r268, 0;
	mov.b64 	%fd1832, {%r268, %r267};
$L__BB0_198:
	setp.eq.f64 	%p177, %fd3, 0d0000000000000000;
	setp.eq.f64 	%p178, %fd1831, 0d3FF0000000000000;
	mov.f64 	%fd1757, 0d3FECCCCCCCCCCCCD;
	div.rn.f64 	%fd1758, %fd1757, %fd1832;
	selp.f64 	%fd1759, 0d3FECCCCCCCCCCCCD, %fd1758, %p178;
	selp.f64 	%fd1760, 0d3FECCCCCCCCCCCCD, %fd1759, %p177;
	setp.lt.f64 	%p179, %fd1760, 0d3FC999999999999A;
	selp.f64 	%fd1761, 0d3FC999999999999A, %fd1760, %p179;
	mul.f64 	%fd1762, %fd1823, %fd1761;
	st.f64 	[%rd35], %fd1762;
	mov.b32 	%r273, -1;
	st.u32 	[%rd39], %r273;
	bra.uni 	$L__BB0_210;
$L__BB0_199:
	setp.geu.f64 	%p148, %fd1831, 0d3FE0000000000000;
	@%p148 bra 	$L__BB0_209;
	{
	.reg .b32 %temp; 
	mov.b64 	{%temp, %r139}, %fd1831;
	}
	abs.f64 	%fd131, %fd1831;
	setp.neu.f64 	%p149, %fd1831, 0d0000000000000000;
	@%p149 bra 	$L__BB0_202;
	setp.lt.s32 	%p153, %r3, 0;
	selp.b32 	%r241, %r139, 0, %p2;
	or.b32  	%r242, %r241, 2146435072;
	selp.b32 	%r243, %r242, %r241, %p153;
	mov.b32 	%r244, 0;
	mov.b64 	%fd1834, {%r244, %r243};
	mov.pred 	%p197, %p2;
	bra.uni 	$L__BB0_203;
$L__BB0_202:
	{ // callseq 13, 0
	.param .b64 param0;
	st.param.f64 	[param0], %fd131;
	.param .b64 param1;
	st.param.f64 	[param1], %fd1;
	.param .b64 retval0;
	call.uni (retval0), 
	__internal_accurate_pow, 
	(
	param0, 
	param1
	);
	ld.param.f64 	%fd1737, [retval0];
	} // callseq 13
	setp.lt.s32 	%p150, %r139, 0;
	setp.neu.f64 	%p151, %fd1, %fd2;
	neg.f64 	%fd1739, %fd1737;
	setp.eq.s64 	%p152, %rd1, -9223372036854775808;
	selp.f64 	%fd1740, %fd1739, %fd1737, %p152;
	selp.f64 	%fd1741, %fd1740, %fd1737, %p150;
	selp.f64 	%fd1742, 0dFFF8000000000000, %fd1741, %p150;
	selp.f64 	%fd1834, %fd1742, %fd1741, %p151;
	mov.pred 	%p197, %p1;
$L__BB0_203:
	add.f64 	%fd1743, %fd1, %fd1831;
	{
	.reg .b32 %temp; 
	mov.b64 	{%temp, %r245}, %fd1743;
	}
	and.b32  	%r246, %r245, 2146435072;
	setp.ne.s32 	%p154, %r246, 2146435072;
	@%p154 bra 	$L__BB0_208;
	setp.neu.f64 	%p155, %fd1, 0d7FF0000000000000;
	@%p155 bra 	$L__BB0_206;
	setp.lt.s32 	%p160, %r3, 0;
	setp.gt.f64 	%p161, %fd131, 0d3FF0000000000000;
	selp.b32 	%r254, 2146435072, 0, %p161;
	xor.b32  	%r255, %r254, 2146435072;
	selp.b32 	%r256, %r255, %r254, %p160;
	setp.eq.f64 	%p162, %fd1831, 0dBFF0000000000000;
	selp.b32 	%r257, 1072693248, %r256, %p162;
	mov.b32 	%r258, 0;
	mov.b64 	%fd1834, {%r258, %r257};
	bra.uni 	$L__BB0_208;
$L__BB0_206:
	setp.neu.f64 	%p156, %fd131, 0d7FF0000000000000;
	@%p156 bra 	$L__BB0_208;
	setp.lt.s32 	%p157, %r139, 0;
	and.b32  	%r247, %r3, 2147483647;
	setp.ne.s32 	%p158, %r247, 1071644672;
	setp.lt.s32 	%p159, %r3, 0;
	selp.b32 	%r248, 0, 2146435072, %p159;
	or.b32  	%r249, %r248, -2147483648;
	selp.b32 	%r250, %r249, %r248, %p158;
	selp.b32 	%r251, %r250, %r248, %p197;
	selp.b32 	%r252, %r251, %r248, %p157;
	mov.b32 	%r253, 0;
	mov.b64 	%fd1834, {%r253, %r252};
$L__BB0_208:
	setp.eq.f64 	%p163, %fd1, 0d0000000000000000;
	setp.eq.f64 	%p164, %fd1831, 0d3FF0000000000000;
	mov.f64 	%fd1744, 0d3FECCCCCCCCCCCCD;
	div.rn.f64 	%fd1745, %fd1744, %fd1834;
	selp.f64 	%fd1746, 0d3FECCCCCCCCCCCCD, %fd1745, %p164;
	selp.f64 	%fd1747, 0d3FECCCCCCCCCCCCD, %fd1746, %p163;
	setp.gt.f64 	%p165, %fd1747, 0d4014000000000000;
	selp.f64 	%fd1748, 0d4014000000000000, %fd1747, %p165;
	setp.lt.f64 	%p166, %fd1748, 0d3FF0000000000000;
	selp.f64 	%fd1749, 0d3FF0000000000000, %fd1748, %p166;
	mul.f64 	%fd1750, %fd1823, %fd1749;
	st.f64 	[%rd35], %fd1750;
	mov.b32 	%r259, 1;
	st.u32 	[%rd39], %r259;
	bra.uni 	$L__BB0_210;
$L__BB0_209:
	mov.b32 	%r240, 0;
	st.u32 	[%rd39], %r240;
$L__BB0_210:
	ld.global.u64 	%rd40, [%rd5];
	ld.f64 	%fd1802, [%rd40];
	ld.global.u64 	%rd466, [%rd18];
	ld.u32 	%r274, [%rd466];
	setp.ne.s32 	%p180, %r274, -1;
	mov.f64 	%fd1835, %fd1802;
	@%p180 bra 	$L__BB0_216;
	ld.global.u64 	%rd467, [%rd3];
	ld.f64 	%fd1763, [%rd467];
	add.f64 	%fd1765, %fd1802, %fd1763;
	abs.f64 	%fd1767, %fd1802;
	abs.f64 	%fd1768, %fd15;
	setp.geu.f64 	%p181, %fd1767, %fd1768;
	setp.eq.f64 	%p182, %fd1765, %fd1763;
	or.pred  	%p183, %p181, %p182;
	mov.f64 	%fd1835, %fd15;
	@%p183 bra 	$L__BB0_216;
	setp.lt.s32 	%p186, %r145, 1;
	@%p186 bra 	$L__BB0_29;
	setp.lt.u32 	%p187, %r5, 15;
	mov.b32 	%r284, 0;
	@%p187 bra 	$L__BB0_19;
	mov.b32 	%r338, 0;
$L__BB0_215:
	.pragma "nounroll";
	ld.global.u64 	%rd470, [%rd7];
	mul.wide.u32 	%rd471, %r338, 8;
	add.s64 	%rd472, %rd470, %rd471;
	ld.f64 	%fd1769, [%rd472];
	ld.global.u64 	%rd473, [%rd6];
	add.s64 	%rd474, %rd473, %rd471;
	st.f64 	[%rd474], %fd1769;
	ld.global.u64 	%rd475, [%rd7];
	add.s64 	%rd476, %rd475, %rd471;
	ld.f64 	%fd1770, [%rd476+8];
	ld.global.u64 	%rd477, [%rd6];
	add.s64 	%rd478, %rd477, %rd471;
	st.f64 	[%rd478+8], %fd1770;
	ld.global.u64 	%rd479, [%rd7];
	add.s64 	%rd480, %rd479, %rd471;
	ld.f64 	%fd1771, [%rd480+16];
	ld.global.u64 	%rd481, [%rd6];
	add.s64 	%rd482, %rd481, %rd471;
	st.f64 	[%rd482+16], %fd1771;
	ld.global.u64 	%rd483, [%rd7];
	add.s64 	%rd484, %rd483, %rd471;
	ld.f64 	%fd1772, [%rd484+24];
	ld.global.u64 	%rd485, [%rd6];
	add.s64 	%rd486, %rd485, %rd471;
	st.f64 	[%rd486+24], %fd1772;
	ld.global.u64 	%rd487, [%rd7];
	add.s64 	%rd488, %rd487, %rd471;
	ld.f64 	%fd1773, [%rd488+32];
	ld.global.u64 	%rd489, [%rd6];
	add.s64 	%rd490, %rd489, %rd471;
	st.f64 	[%rd490+32], %fd1773;
	ld.global.u64 	%rd491, [%rd7];
	add.s64 	%rd492, %rd491, %rd471;
	ld.f64 	%fd1774, [%rd492+40];
	ld.global.u64 	%rd493, [%rd6];
	add.s64 	%rd494, %rd493, %rd471;
	st.f64 	[%rd494+40], %fd1774;
	ld.global.u64 	%rd495, [%rd7];
	add.s64 	%rd496, %rd495, %rd471;
	ld.f64 	%fd1775, [%rd496+48];
	ld.global.u64 	%rd497, [%rd6];
	add.s64 	%rd498, %rd497, %rd471;
	st.f64 	[%rd498+48], %fd1775;
	ld.global.u64 	%rd499, [%rd7];
	add.s64 	%rd500, %rd499, %rd471;
	ld.f64 	%fd1776, [%rd500+56];
	ld.global.u64 	%rd501, [%rd6];
	add.s64 	%rd502, %rd501, %rd471;
	st.f64 	[%rd502+56], %fd1776;
	ld.global.u64 	%rd503, [%rd7];
	add.s64 	%rd504, %rd503, %rd471;
	ld.f64 	%fd1777, [%rd504+64];
	ld.global.u64 	%rd505, [%rd6];
	add.s64 	%rd506, %rd505, %rd471;
	st.f64 	[%rd506+64], %fd1777;
	ld.global.u64 	%rd507, [%rd7];
	add.s64 	%rd508, %rd507, %rd471;
	ld.f64 	%fd1778, [%rd508+72];
	ld.global.u64 	%rd509, [%rd6];
	add.s64 	%rd510, %rd509, %rd471;
	st.f64 	[%rd510+72], %fd1778;
	ld.global.u64 	%rd511, [%rd7];
	add.s64 	%rd512, %rd511, %rd471;
	ld.f64 	%fd1779, [%rd512+80];
	ld.global.u64 	%rd513, [%rd6];
	add.s64 	%rd514, %rd513, %rd471;
	st.f64 	[%rd514+80], %fd1779;
	ld.global.u64 	%rd515, [%rd7];
	add.s64 	%rd516, %rd515, %rd471;
	ld.f64 	%fd1780, [%rd516+88];
	ld.global.u64 	%rd517, [%rd6];
	add.s64 	%rd518, %rd517, %rd471;
	st.f64 	[%rd518+88], %fd1780;
	ld.global.u64 	%rd519, [%rd7];
	add.s64 	%rd520, %rd519, %rd471;
	ld.f64 	%fd1781, [%rd520+96];
	ld.global.u64 	%rd521, [%rd6];
	add.s64 	%rd522, %rd521, %rd471;
	st.f64 	[%rd522+96], %fd1781;
	ld.global.u64 	%rd523, [%rd7];
	add.s64 	%rd524, %rd523, %rd471;
	ld.f64 	%fd1782, [%rd524+104];
	ld.global.u64 	%rd525, [%rd6];
	add.s64 	%rd526, %rd525, %rd471;
	st.f64 	[%rd526+104], %fd1782;
	ld.global.u64 	%rd527, [%rd7];
	add.s64 	%rd528, %rd527, %rd471;
	ld.f64 	%fd1783, [%rd528+112];
	ld.global.u64 	%rd529, [%rd6];
	add.s64 	%rd530, %rd529, %rd471;
	st.f64 	[%rd530+112], %fd1783;
	ld.global.u64 	%rd531, [%rd7];
	add.s64 	%rd532, %rd531, %rd471;
	ld.f64 	%fd1784, [%rd532+120];
	ld.global.u64 	%rd533, [%rd6];
	add.s64 	%rd534, %rd533, %rd471;
	st.f64 	[%rd534+120], %fd1784;
	add.s32 	%r338, %r338, 16;
	setp.eq.s32 	%p188, %r338, %r12;
	mov.u32 	%r284, %r12;
	@%p188 bra 	$L__BB0_19;
	bra.uni 	$L__BB0_215;
$L__BB0_216:
	st.f64 	[%rd40], %fd1835;
	ld.global.u64 	%rd468, [%rd3];
	ld.f64 	%fd1801, [%rd468];
	ld.global.u64 	%rd469, [%rd4];
	ld.f64 	%fd1800, [%rd469];
	setp.lt.f64 	%p184, %fd1801, %fd1800;
	@%p184 bra 	$L__BB0_4;
$L__BB0_217:
	ld.param.u32 	%r277, [_Z25rk45_gsl_gpu_evolve_applyPPdS0_S0_ddddjS0_S0_S0_S0_S0_S0_S0_S0_S0_S0_S0_S0_S0_PPiii_param_22];
	add.s32 	%r278, %r278, %r16;
	setp.lt.s32 	%p185, %r278, %r277;
	@%p185 bra 	$L__BB0_2;
$L__BB0_218:
	ret;

}
.func  (.param .align 16 .b8 func_retval0[16]) __internal_trig_reduction_slowpathd(
	.param .b64 __internal_trig_reduction_slowpathd_param_0
)
{
	.local .align 8 .b8 	__local_depot1[40];
	.reg .b64 	%SP;
	.reg .b64 	%SPL;
	.reg .pred 	%p<10>;
	.reg .b32 	%r<47>;
	.reg .b64 	%rd<74>;
	.reg .b64 	%fd<5>;

	mov.u64 	%SPL, __local_depot1;
	ld.param.f64 	%fd4, [__internal_trig_reduction_slowpathd_param_0];
	add.u64 	%rd1, %SPL, 0;
	{
	.reg .b32 %temp; 
	mov.b64 	{%temp, %r1}, %fd4;
	}
	shr.u32 	%r2, %r1, 20;
	and.b32  	%r3, %r2, 2047;
	setp.eq.s32 	%p1, %r3, 2047;
	mov.b32 	%r46, 0;
	@%p1 bra 	$L__BB1_9;
	add.s32 	%r20, %r3, -1024;
	mov.b64 	%rd20, %fd4;
	shl.b64 	%rd2, %rd20, 11;
	shr.u32 	%r4, %r20, 6;
	sub.s32 	%r45, 15, %r4;
	sub.s32 	%r21, 19, %r4;
	setp.lt.u32 	%p2, %r20, 128;
	selp.b32 	%r6, 18, %r21, %p2;
	setp.ge.s32 	%p3, %r45, %r6;
	mov.b64 	%rd70, 0;
	@%p3 bra 	$L__BB1_4;
	add.s32 	%r23, %r6, %r4;
	neg.s32 	%r43, %r23;
	or.b64  	%rd3, %rd2, -9223372036854775808;
	mov.b64 	%rd70, 0;
	mov.b32 	%r42, 0;
	mov.u64 	%rd25, __cudart_i2opi_d;
	mov.u32 	%r44, %r45;
$L__BB1_3:
	.pragma "nounroll";
	mul.wide.s32 	%rd22, %r42, 8;
	add.s64 	%rd23, %rd1, %rd22;
	mul.wide.s32 	%rd24, %r44, 8;
	add.s64 	%rd26, %rd25, %rd24;
	ld.global.nc.u64 	%rd27, [%rd26];
	{
	.reg .u32 %r0, %r1, %r2, %r3, %alo, %ahi, %blo, %bhi, %clo, %chi;
	mov.b64 	{%alo,%ahi}, %rd27;
	mov.b64 	{%blo,%bhi}, %rd3;
	mov.b64 	{%clo,%chi}, %rd70;
	mad.lo.cc.u32 	%r0, %alo, %blo, %clo;
	madc.hi.cc.u32 	%r1, %alo, %blo, %chi;
	madc.hi.u32 	%r2, %alo, %bhi, 0;
	mad.lo.cc.u32 	%r1, %alo, %bhi, %r1;
	madc.hi.cc.u32 	%r2, %ahi, %blo, %r2;
	madc.hi.u32 	%r3, %ahi, %bhi, 0;
	mad.lo.cc.u32 	%r1, %ahi, %blo, %r1;
	madc.lo.cc.u32 	%r2, %ahi, %bhi, %r2;
	addc.u32 	%r3, %r3, 0;
	mov.b64 	%rd28, {%r0,%r1};
	mov.b64 	%rd70, {%r2,%r3};
	}
	st.local.u64 	[%rd23], %rd28;
	add.s32 	%r44, %r44, 1;
	add.s32 	%r43, %r43, 1;
	add.s32 	%r42, %r42, 1;
	setp.ne.s32 	%p4, %r43, -15;
	mov.u32 	%r45, %r6;
	@%p4 bra 	$L__BB1_3;
$L__BB1_4:
	cvt.s64.s32 	%rd29, %r45;
	cvt.u64.u32 	%rd30, %r4;
	add.s64 	%rd31, %rd30, %rd29;
	shl.b64 	%rd32, %rd31, 3;
	add.s64 	%rd33, %rd1, %rd32;
	st.local.u64 	[%rd33+-120], %rd70;
	and.b32  	%r15, %r2, 63;
	ld.local.u64 	%rd72, [%rd1+16];
	ld.local.u64 	%rd71, [%rd1+24];
	setp.eq.s32 	%p5, %r15, 0;
	@%p5 bra 	$L__BB1_6;
	shl.b64 	%rd34, %rd71, %r15;
	shr.u64 	%rd35, %rd72, 1;
	xor.b32  	%r24, %r15, 63;
	shr.u64 	%rd36, %rd35, %r24;
	or.b64  	%rd71, %rd34, %rd36;
	ld.local.u64 	%rd37, [%rd1+8];
	shl.b64 	%rd38, %rd72, %r15;
	shr.u64 	%rd39, %rd37, 1;
	shr.u64 	%rd40, %rd39, %r24;
	or.b64  	%rd72, %rd38, %rd40;
$L__BB1_6:
	and.b32  	%r25, %r1, -2147483648;
	shr.u64 	%rd41, %rd71, 62;
	cvt.u32.u64 	%r26, %rd41;
	mov.b64 	{%r27, %r28}, %rd71;
	mov.b64 	{%r29, %r30}, %rd72;
	shf.l.wrap.b32 	%r31, %r30, %r27, 2;
	shf.l.wrap.b32 	%r32, %r27, %r28, 2;
	mov.b64 	%rd42, {%r31, %r32};
	shl.b64 	%rd43, %rd72, 2;
	shr.u64 	%rd44, %rd42, 63;
	cvt.u32.u64 	%r33, %rd44;
	add.s32 	%r34, %r33, %r26;
	setp.eq.s32 	%p6, %r25, 0;
	neg.s32 	%r35, %r34;
	selp.b32 	%r46, %r34, %r35, %p6;
	setp.gt.s64 	%p7, %rd42, -1;
	mov.b64 	%rd45, 0;
	{
	.reg .u32 %r0, %r1, %r2, %r3, %a0, %a1, %a2, %a3, %b0, %b1, %b2, %b3;
	mov.b64 	{%a0,%a1}, %rd45;
	mov.b64 	{%a2,%a3}, %rd45;
	mov.b64 	{%b0,%b1}, %rd43;
	mov.b64 	{%b2,%b3}, %rd42;
	sub.cc.u32 	%r0, %a0, %b0;
	subc.cc.u32 	%r1, %a1, %b1;
	subc.cc.u32 	%r2, %a2, %b2;
	subc.u32 	%r3, %a3, %b3;
	mov.b64 	%rd46, {%r0,%r1};
	mov.b64 	%rd47, {%r2,%r3};
	}
	xor.b32  	%r36, %r25, -2147483648;
	selp.b64 	%rd73, %rd42, %rd47, %p7;
	selp.b64 	%rd14, %rd43, %rd46, %p7;
	selp.b32 	%r17, %r25, %r36, %p7;
	clz.b64 	%r37, %rd73;
	cvt.u64.u32 	%rd15, %r37;
	setp.eq.s32 	%p8, %r37, 0;
	@%p8 bra 	$L__BB1_8;
	cvt.u32.u64 	%r38, %rd15;
	and.b32  	%r39, %r38, 63;
	shl.b64 	%rd48, %rd73, %r39;
	shr.u64 	%rd49, %rd14, 1;
	not.b32 	%r40, %r38;
	and.b32  	%r41, %r40, 63;
	shr.u64 	%rd50, %rd49, %r41;
	or.b64  	%rd73, %rd48, %rd50;
$L__BB1_8:
	mov.b64 	%rd51, -3958705157555305931;
	{
	.reg .u32 %r0, %r1, %r2, %r3, %alo, %ahi, %blo, %bhi;
	mov.b64 	{%alo,%ahi}, %rd73;
	mov.b64 	{%blo,%bhi}, %rd51;
	mul.lo.u32 	%r0, %alo, %blo;
	mul.hi.u32 	%r1, %alo, %blo;
	mad.lo.cc.u32 	%r1, %alo, %bhi, %r1;
	madc.hi.u32 	%r2, %alo, %bhi, 0;
	mad.lo.cc.u32 	%r1, %ahi, %blo, %r1;
	madc.hi.cc.u32 	%r2, %ahi, %blo, %r2;
	madc.hi.u32 	%r3, %ahi, %bhi, 0;
	mad.lo.cc.u32 	%r2, %ahi, %bhi, %r2;
	addc.u32 	%r3, %r3, 0;
	mov.b64 	%rd52, {%r0,%r1};
	mov.b64 	%rd53, {%r2,%r3};
	}
	setp.gt.s64 	%p9, %rd53, 0;
	{
	.reg .u32 %r0, %r1, %r2, %r3, %a0, %a1, %a2, %a3, %b0, %b1, %b2, %b3;
	mov.b64 	{%a0,%a1}, %rd52;
	mov.b64 	{%a2,%a3}, %rd53;
	mov.b64 	{%b0,%b1}, %rd52;
	mov.b64 	{%b2,%b3}, %rd53;
	add.cc.u32 	%r0, %a0, %b0;
	addc.cc.u32 	%r1, %a1, %b1;
	addc.cc.u32 	%r2, %a2, %b2;
	addc.u32 	%r3, %a3, %b3;
	mov.b64 	%rd54, {%r0,%r1};
	mov.b64 	%rd55, {%r2,%r3};
	}
	selp.b64 	%rd56, %rd55, %rd53, %p9;
	selp.s64 	%rd57, -1, 0, %p9;
	sub.s64 	%rd58, %rd57, %rd15;
	cvt.u64.u32 	%rd59, %r17;
	shl.b64 	%rd60, %rd59, 32;
	add.s64 	%rd61, %rd56, 1;
	shr.u64 	%rd62, %rd61, 10;
	add.s64 	%rd63, %rd62, 1;
	shr.u64 	%rd64, %rd63, 1;
	shl.b64 	%rd65, %rd58, 52;
	add.s64 	%rd66, %rd65, %rd64;
	add.s64 	%rd67, %rd66, 4602678819172646912;
	or.b64  	%rd68, %rd67, %rd60;
	mov.b64 	%fd4, %rd68;
$L__BB1_9:
	st.param.f64 	[func_retval0], %fd4;
	st.param.b32 	[func_retval0+8], %r46;
	ret;

}
.func  (.param .b64 func_retval0) __internal_accurate_pow(
	.param .b64 __internal_accurate_pow_param_0,
	.param .b64 __internal_accurate_pow_param_1
)
{
	.reg .pred 	%p<8>;
	.reg .b32 	%r<49>;
	.reg .b32 	%f<3>;
	.reg .b64 	%fd<109>;

	ld.param.f64 	%fd10, [__internal_accurate_pow_param_0];
	ld.param.f64 	%fd11, [__internal_accurate_pow_param_1];
	{
	.reg .b32 %temp; 
	mov.b64 	{%temp, %r46}, %fd10;
	}
	{
	.reg .b32 %temp; 
	mov.b64 	{%r45, %temp}, %fd10;
	}
	shr.u32 	%r47, %r46, 20;
	setp.gt.u32 	%p1, %r46, 1048575;
	@%p1 bra 	$L__BB2_2;
	mul.f64 	%fd12, %fd10, 0d4350000000000000;
	{
	.reg .b32 %temp; 
	mov.b64 	{%temp, %r46}, %fd12;
	}
	{
	.reg .b32 %temp; 
	mov.b64 	{%r45, %temp}, %fd12;
	}
	shr.u32 	%r16, %r46, 20;
	add.s32 	%r47, %r16, -54;
$L__BB2_2:
	add.s32 	%r48, %r47, -1023;
	and.b32  	%r17, %r46, -2146435073;
	or.b32  	%r18, %r17, 1072693248;
	mov.b64 	%fd107, {%r45, %r18};
	setp.lt.u32 	%p2, %r18, 1073127583;
	@%p2 bra 	$L__BB2_4;
	{
	.reg .b32 %temp; 
	mov.b64 	{%r19, %temp}, %fd107;
	}
	{
	.reg .b32 %temp; 
	mov.b64 	{%temp, %r20}, %fd107;
	}
	add.s32 	%r21, %r20, -1048576;
	mov.b64 	%fd107, {%r19, %r21};
	add.s32 	%r48, %r47, -1022;
$L__BB2_4:
	add.f64 	%fd13, %fd107, 0dBFF0000000000000;
	add.f64 	%fd14, %fd107, 0d3FF0000000000000;
	rcp.approx.ftz.f64 	%fd15, %fd14;
	neg.f64 	%fd16, %fd14;
	fma.rn.f64 	%fd17, %fd16, %fd15, 0d3FF0000000000000;
	fma.rn.f64 	%fd18, %fd17, %fd17, %fd17;
	fma.rn.f64 	%fd19, %fd18, %fd15, %fd15;
	mul.f64 	%fd20, %fd13, %fd19;
	fma.rn.f64 	%fd21, %fd13, %fd19, %fd20;
	mul.f64 	%fd22, %fd21, %fd21;
	fma.rn.f64 	%fd23, %fd22, 0d3EB0F5FF7D2CAFE2, 0d3ED0F5D241AD3B5A;
	fma.rn.f64 	%fd24, %fd23, %fd22, 0d3EF3B20A75488A3F;
	fma.rn.f64 	%fd25, %fd24, %fd22, 0d3F1745CDE4FAECD5;
	fma.rn.f64 	%fd26, %fd25, %fd22, 0d3F3C71C7258A578B;
	fma.rn.f64 	%fd27, %fd26, %fd22, 0d3F6249249242B910;
	fma.rn.f64 	%fd28, %fd27, %fd22, 0d3F89999999999DFB;
	sub.f64 	%fd29, %fd13, %fd21;
	add.f64 	%fd30, %fd29, %fd29;
	neg.f64 	%fd31, %fd21;
	fma.rn.f64 	%fd32, %fd31, %fd13, %fd30;
	mul.f64 	%fd33, %fd19, %fd32;
	fma.rn.f64 	%fd34, %fd22, %fd28, 0d3FB5555555555555;
	mov.f64 	%fd35, 0d3FB5555555555555;
	sub.f64 	%fd36, %fd35, %fd34;
	fma.rn.f64 	%fd37, %fd22, %fd28, %fd36;
	add.f64 	%fd38, %fd37, 0dBC46A4CB00B9E7B0;
	add.f64 	%fd39, %fd34, %fd38;
	sub.f64 	%fd40, %fd34, %fd39;
	add.f64 	%fd41, %fd38, %fd40;
	mul.rn.f64 	%fd42, %fd21, %fd21;
	neg.f64 	%fd43, %fd42;
	fma.rn.f64 	%fd44, %fd21, %fd21, %fd43;
	{
	.reg .b32 %temp; 
	mov.b64 	{%r22, %temp}, %fd33;
	}
	{
	.reg .b32 %temp; 
	mov.b64 	{%temp, %r23}, %fd33;
	}
	add.s32 	%r24, %r23, 1048576;
	mov.b64 	%fd45, {%r22, %r24};
	fma.rn.f64 	%fd46, %fd21, %fd45, %fd44;
	mul.rn.f64 	%fd47, %fd42, %fd21;
	neg.f64 	%fd48, %fd47;
	fma.rn.f64 	%fd49, %fd42, %fd21, %fd48;
	fma.rn.f64 	%fd50, %fd42, %fd33, %fd49;
	fma.rn.f64 	%fd51, %fd46, %fd21, %fd50;
	mul.rn.f64 	%fd52, %fd39, %fd47;
	neg.f64 	%fd53, %fd52;
	fma.rn.f64 	%fd54, %fd39, %fd47, %fd53;
	fma.rn.f64 	%fd55, %fd39, %fd51, %fd54;
	fma.rn.f64 	%fd56, %fd41, %fd47, %fd55;
	add.f64 	%fd57, %fd52, %fd56;
	sub.f64 	%fd58, %fd52, %fd57;
	add.f64 	%fd59, %fd56, %fd58;
	add.f64 	%fd60, %fd21, %fd57;
	sub.f64 	%fd61, %fd21, %fd60;
	add.f64 	%fd62, %fd57, %fd61;
	add.f64 	%fd63, %fd59, %fd62;
	add.f64 	%fd64, %fd33, %fd63;
	add.f64 	%fd65, %fd60, %fd64;
	sub.f64 	%fd66, %fd60, %fd65;
	add.f64 	%fd67, %fd64, %fd66;
	xor.b32  	%r25, %r48, -2147483648;
	mov.b32 	%r26, 1127219200;
	mov.b64 	%fd68, {%r25, %r26};
	mov.b32 	%r27, -2147483648;
	mov.b64 	%fd69, {%r27, %r26};
	sub.f64 	%fd70, %fd68, %fd69;
	fma.rn.f64 	%fd71, %fd70, 0d3FE62E42FEFA39EF, %fd65;
	fma.rn.f64 	%fd72, %fd70, 0dBFE62E42FEFA39EF, %fd71;
	sub.f64 	%fd73, %fd72, %fd65;
	sub.f64 	%fd74, %fd67, %fd73;
	fma.rn.f64 	%fd75, %fd70, 0d3C7ABC9E3B39803F, %fd74;
	add.f64 	%fd76, %fd71, %fd75;
	sub.f64 	%fd77, %fd71, %fd76;
	add.f64 	%fd78, %fd75, %fd77;
	{
	.reg .b32 %temp; 
	mov.b64 	{%temp, %r28}, %fd11;
	}
	{
	.reg .b32 %temp; 
	mov.b64 	{%r29, %temp}, %fd11;
	}
	shl.b32 	%r30, %r28, 1;
	setp.gt.u32 	%p3, %r30, -33554433;
	and.b32  	%r31, %r28, -15728641;
	selp.b32 	%r32, %r31, %r28, %p3;
	mov.b64 	%fd79, {%r29, %r32};
	mul.rn.f64 	%fd80, %fd76, %fd79;
	neg.f64 	%fd81, %fd80;
	fma.rn.f64 	%fd82, %fd76, %fd79, %fd81;
	fma.rn.f64 	%fd83, %fd78, %fd79, %fd82;
	add.f64 	%fd4, %fd80, %fd83;
	sub.f64 	%fd84, %fd80, %fd4;
	add.f64 	%fd5, %fd83, %fd84;
	fma.rn.f64 	%fd85, %fd4, 0d3FF71547652B82FE, 0d4338000000000000;
	{
	.reg .b32 %temp; 
	mov.b64 	{%r13, %temp}, %fd85;
	}
	mov.f64 	%fd86, 0dC338000000000000;
	add.rn.f64 	%fd87, %fd85, %fd86;
	fma.rn.f64 	%fd88, %fd87, 0dBFE62E42FEFA39EF, %fd4;
	fma.rn.f64 	%fd89, %fd87, 0dBC7ABC9E3B39803F, %fd88;
	fma.rn.f64 	%fd90, %fd89, 0d3E5ADE1569CE2BDF, 0d3E928AF3FCA213EA;
	fma.rn.f64 	%fd91, %fd90, %fd89, 0d3EC71DEE62401315;
	fma.rn.f64 	%fd92, %fd91, %fd89, 0d3EFA01997C89EB71;
	fma.rn.f64 	%fd93, %fd92, %fd89, 0d3F2A01A014761F65;
	fma.rn.f64 	%fd94, %fd93, %fd89, 0d3F56C16C1852B7AF;
	fma.rn.f64 	%fd95, %fd94, %fd89, 0d3F81111111122322;
	fma.rn.f64 	%fd96, %fd95, %fd89, 0d3FA55555555502A1;
	fma.rn.f64 	%fd97, %fd96, %fd89, 0d3FC5555555555511;
	fma.rn.f64 	%fd98, %fd97, %fd89, 0d3FE000000000000B;
	fma.rn.f64 	%fd99, %fd98, %fd89, 0d3FF0000000000000;
	fma.rn.f64 	%fd100, %fd99, %fd89, 0d3FF0000000000000;
	{
	.reg .b32 %temp; 
	mov.b64 	{%r14, %temp}, %fd100;
	}
	{
	.reg .b32 %temp; 
	mov.b64 	{%temp, %r15}, %fd100;
	}
	shl.b32 	%r33, %r13, 20;
	add.s32 	%r34, %r33, %r15;
	mov.b64 	%fd108, {%r14, %r34};
	{
	.reg .b32 %temp; 
	mov.b64 	{%temp, %r35}, %fd4;
	}
	mov.b32 	%f2, %r35;
	abs.f32 	%f1, %f2;
	setp.lt.f32 	%p4, %f1, 0f4086232B;
	@%p4 bra 	$L__BB2_7;
	setp.lt.f64 	%p5, %fd4, 0d0000000000000000;
	add.f64 	%fd101, %fd4, 0d7FF0000000000000;
	selp.f64 	%fd108, 0d0000000000000000, %fd101, %p5;
	setp.geu.f32 	%p6, %f1, 0f40874800;
	@%p6 bra 	$L__BB2_7;
	shr.u32 	%r36, %r13, 31;
	add.s32 	%r37, %r13, %r36;
	shr.s32 	%r38, %r37, 1;
	shl.b32 	%r39, %r38, 20;
	add.s32 	%r40, %r15, %r39;
	mov.b64 	%fd102, {%r14, %r40};
	sub.s32 	%r41, %r13, %r38;
	shl.b32 	%r42, %r41, 20;
	add.s32 	%r43, %r42, 1072693248;
	mov.b32 	%r44, 0;
	mov.b64 	%fd103, {%r44, %r43};
	mul.f64 	%fd108, %fd103, %fd102;
$L__BB2_7:
	abs.f64 	%fd104, %fd108;
	setp.eq.f64 	%p7, %fd104, 0d7FF0000000000000;
	fma.rn.f64 	%fd105, %fd108, %fd5, %fd108;
	selp.f64 	%fd106, %fd108, %fd105, %p7;
	st.param.f64 	[func_retval0], %fd106;
	ret;

}


// ===== COMPILED SASS (sm_100) =====

	.target	sm_100

	.elftype	@"ET_EXEC"


//--------------------- .note.nv.tkinfo           --------------------------
	.section	.note.nv.tkinfo,"",@"SHT_NOTE"
	.sectionflags	@"SHF_NOTE_NV_TKINFO"
	.tkinfo
        /*0018*/ 	.word	0x00000002
        /*0030*/ 	.string	""
        /*0030*/ 	.string	"ptxas"
        /*0030*/ 	.string	"Cuda compilation tools, release 13.0, V13.0.88"
        /*0030*/ 	.string	"Build cuda_13.0.r13.0/compiler.36424714_0"
        /*0030*/ 	.string	"-arch sm_100 -m 64 "



//--------------------- .note.nv.cuinfo           --------------------------
	.section	.note.nv.cuinfo,"",@"SHT_NOTE"
	.sectionflags	@"SHF_NOTE_NV_CUINFO"
        /*0018*/ 	.short	0x0002
        /*001a*/ 	.short	0x0064
        /*001c*/ 	.short	0x0082
	.zero		2


//--------------------- .nv.info                  --------------------------
	.section	.nv.info,"",@"SHT_CUDA_INFO"
	.align	4


	//----- nvinfo : EIATTR_REGCOUNT
	.align		4
        /*0000*/ 	.byte	0x04, 0x2f
        /*0002*/ 	.short	(.L_4 - .L_3)
	.align		4
.L_3:
        /*0004*/ 	.word	index@(_Z25rk45_gsl_gpu_evolve_applyPPdS0_S0_ddddjS0_S0_S0_S0_S0_S0_S0_S0_S0_S0_S0_S0_S0_PPiii)
        /*0008*/ 	.word	0x0000006a


	//----- nvinfo : EIATTR_FRAME_SIZE
	.align		4
.L_4:
        /*000c*/ 	.byte	0x04, 0x11
        /*000e*/ 	.short	(.L_6 - .L_5)
	.align		4
.L_5:
        /*0010*/ 	.word	index@($_Z25rk45_gsl_gpu_evolve_applyPPdS0_S0_ddddjS0_S0_S0_S0_S0_S0_S0_S0_S0_S0_S0_S0_S0_PPiii$__internal_trig_reduction_slowpathd)
        /*0014*/ 	.word	0x00000028


	//----- nvinfo : EIATTR_FRAME_SIZE
	.align		4
.L_6:
        /*0018*/ 	.byte	0x04, 0x11
        /*001a*/ 	.short	(.L_8 - .L_7)
	.align		4
.L_7:
        /*001c*/ 	.word	index@($_Z25rk45_gsl_gpu_evolve_applyPPdS0_S0_ddddjS0_S0_S0_S0_S0_S0_S0_S0_S0_S0_S0_S0_S0_PPiii$__internal_accurate_pow)
        /*0020*/ 	.word	0x00000028


	//----- nvinfo : EIATTR_FRAME_SIZE
	.align		4
.L_8:
        /*0024*/ 	.byte	0x04, 0x11
        /*0026*/ 	.short	(.L_10 - .L_9)
	.align		4
.L_9:
        /*0028*/ 	.word	index@($__internal_1_$__cuda_sm20_div_rn_f64_full)
        /*002c*/ 	.word	0x00000028


	//----- nvinfo : EIATTR_FRAME_SIZE
	.align		4
.L_10:
        /*0030*/ 	.byte	0x04, 0x11
        /*0032*/ 	.short	(.L_12 - .L_11)
	.align		4
.L_11:
        /*0034*/ 	.word	index@($__internal_0_$__cuda_sm20_dblrcp_rn_slowpath_v3)
        /*0038*/ 	.word	0x00000028


	//----- nvinfo : EIATTR_FRAME_SIZE
	.align		4
.L_12:
        /*003c*/ 	.byte	0x04, 0x11
        /*003e*/ 	.short	(.L_14 - .L_13)
	.align		4
.L_13:
        /*0040*/ 	.word	index@(_Z25rk45_gsl_gpu_evolve_applyPPdS0_S0_ddddjS0_S0_S0_S0_S0_S0_S0_S0_S0_S0_S0_S0_S0_PPiii)
        /*0044*/ 	.word	0x00000028


	//----- nvinfo : EIATTR_MIN_STACK_SIZE
	.align		4
.L_14:
        /*0048*/ 	.byte	0x04, 0x12
        /*004a*/ 	.short	(.L_16 - .L_15)
	.align		4
.L_15:
        /*004c*/ 	.word	index@(_Z25rk45_gsl_gpu_evolve_applyPPdS0_S0_ddddjS0_S0_S0_S0_S0_S0_S0_S0_S0_S0_S0_S0_S0_PPiii)
        /*0050*/ 	.word	0x00000028
.L_16:


//--------------------- .nv.compat                --------------------------
	.section	.nv.compat,"",@"SHT_CUDA_COMPAT_INFO"
	.align	4
        /*0000*/ 	.byte	0x02, 0x09, 0x00, 0x00, 0x02, 0x02, 0x01, 0x00, 0x02, 0x05, 0x05, 0x00, 0x03, 0x07, 0x01, 0x01
        /*0010*/ 	.byte	0x02, 0x03, 0x00, 0x00, 0x02, 0x06, 0x01, 0x00, 0x04, 0x0b, 0x08, 0x00, 0x01, 0x00, 0x00, 0x00
        /*0020*/ 	.byte	0x00, 0x00, 0x00, 0x00


//--------------------- .nv.info._Z25rk45_gsl_gpu_evolve_applyPPdS0_S0_ddddjS0_S0_S0_S0_S0_S0_S0_S0_S0_S0_S0_S0_S0_PPiii --------------------------
	.section	.nv.info._Z25rk45_gsl_gpu_evolve_applyPPdS0_S0_ddddjS0_S0_S0_S0_S0_S0_S0_S0_S0_S0_S0_S0_S0_PPiii,"",@"SHT_CUDA_INFO"
	.sectionflags	@""
	.align	4


	//----- nvinfo : EIATTR_CUDA_API_VERSION
	.align		4
        /*0000*/ 	.byte	0x04, 0x37
        /*0002*/ 	.short	(.L_18 - .L_17)
.L_17:
        /*0004*/ 	.word	0x00000082


	//----- nvinfo : EIATTR_KPARAM_INFO
	.align		4
.L_18:
        /*0008*/ 	.byte	0x04, 0x17
        /*000a*/ 	.short	(.L_20 - .L_19)
.L_19:
        /*000c*/ 	.word	0x00000000
        /*0010*/ 	.short	0x0017
        /*0012*/ 	.short	0x00b4
        /*0014*/ 	.byte	0x00, 0xf0, 0x11, 0x00


	//----- nvinfo : EIATTR_KPARAM_INFO
	.align		4
.L_20:
        /*0018*/ 	.byte	0x04, 0x17
        /*001a*/ 	.short	(.L_22 - .L_21)
.L_21:
        /*001c*/ 	.word	0x00000000
        /*0020*/ 	.short	0x0016
        /*0022*/ 	.short	0x00b0
        /*0024*/ 	.byte	0x00, 0xf0, 0x11, 0x00


	//----- nvinfo : EIATTR_KPARAM_INFO
	.align		4
.L_22:
        /*0028*/ 	.byte	0x04, 0x17
        /*002a*/ 	.short	(.L_24 - .L_23)
.L_23:
        /*002c*/ 	.word	0x00000000
        /*0030*/ 	.short	0x0015
        /*0032*/ 	.short	0x00a8
        /*0034*/ 	.byte	0x00, 0xf5, 0x21, 0x00


	//----- nvinfo : EIATTR_KPARAM_INFO
	.align		4
.L_24:
        /*0038*/ 	.byte	0x04, 0x17
        /*003a*/ 	.short	(.L_26 - .L_25)
.L_25:
        /*003c*/ 	.word	0x00000000
        /*0040*/ 	.short	0x0014
        /*0042*/ 	.short	0x00a0
        /*0044*/ 	.byte	0x00, 0xf5, 0x21, 0x00


	//----- nvinfo : EIATTR_KPARAM_INFO
	.align		4
.L_26:
        /*0048*/ 	.byte	0x04, 0x17
        /*004a*/ 	.short	(.L_28 - .L_27)
.L_27:
        /*004c*/ 	.word	0x00000000
        /*0050*/ 	.short	0x0013
        /*0052*/ 	.short	0x0098
        /*0054*/ 	.byte	0x00, 0xf5, 0x21, 0x00


	//----- nvinfo : EIATTR_KPARAM_INFO
	.align		4
.L_28:
        /*0058*/ 	.byte	0x04, 0x17
        /*005a*/ 	.short	(.L_30 - .L_29)
.L_29:
        /*005c*/ 	.word	0x00000000
        /*0060*/ 	.short	0x0012
        /*0062*/ 	.short	0x0090
        /*0064*/ 	.byte	0x00, 0xf5, 0x21, 0x00


	//----- nvinfo : EIATTR_KPARAM_INFO
	.align		4
.L_30:
        /*0068*/ 	.byte	0x04, 0x17
        /*006a*/ 	.short	(.L_32 - .L_31)
.L_31:
        /*006c*/ 	.word	0x00000000
        /*0070*/ 	.short	0x0011
        /*0072*/ 	.short	0x0088
        /*0074*/ 	.byte	0x00, 0xf5, 0x21, 0x00


	//----- nvinfo : EIATTR_KPARAM_INFO
	.align		4
.L_32:
        /*0078*/ 	.byte	0x04, 0x17
        /*007a*/ 	.short	(.L_34 - .L_33)
.L_33:
        /*007c*/ 	.word	0x00000000
        /*0080*/ 	.short	0x0010
        /*0082*/ 	.short	0x0080
        /*0084*/ 	.byte	0x00, 0xf5, 0x21, 0x00


	//----- nvinfo : EIATTR_KPARAM_INFO
	.align		4
.L_34:
        /*0088*/ 	.byte	0x04, 0x17
        /*008a*/ 	.short	(.L_36 - .L_35)
.L_35:
        /*008c*/ 	.word	0x00000000
        /*0090*/ 	.short	0x000f
        /*0092*/ 	.short	0x0078
        /*0094*/ 	.byte	0x00, 0xf5, 0x21, 0x00


	//----- nvinfo : EIATTR_KPARAM_INFO
	.align		4
.L_36:
        /*0098*/ 	.byte	0x04, 0x17
        /*009a*/ 	.short	(.L_38 - .L_37)
.L_37:
        /*009c*/ 	.word	0x00000000
        /*00a0*/ 	.short	0x000e
        /*00a2*/ 	.short	0x0070
        /*00a4*/ 	.byte	0x00, 0xf5, 0x21, 0x00


	//----- nvinfo : EIATTR_KPARAM_INFO
	.align		4
.L_38:
        /*00a8*/ 	.byte	0x04, 0x17
        /*00aa*/ 	.short	(.L_40 - .L_39)
.L_39:
        /*00ac*/ 	.word	0x00000000
        /*00b0*/ 	.short	0x000d
        /*00b2*/ 	.short	0x0068
        /*00b4*/ 	.byte	0x00, 0xf5, 0x21, 0x00


	//----- nvinfo : EIATTR_KPARAM_INFO
	.align		4
.L_40:
        /*00b8*/ 	.byte	0x04, 0x17
        /*00ba*/ 	.short	(.L_42 - .L_41)
.L_41:
        /*00bc*/ 	.word	0x00000000
        /*00c0*/ 	.short	0x000c
        /*00c2*/ 	.short	0x0060
        /*00c4*/ 	.byte	0x00, 0xf5, 0x21, 0x00


	//----- nvinfo : EIATTR_KPARAM_INFO
	.align		4
.L_42:
        /*00c8*/ 	.byte	0x04, 0x17
        /*00ca*/ 	.short	(.L_44 - .L_43)
.L_43:
        /*00cc*/ 	.word	0x00000000
        /*00d0*/ 	.short	0x000b
        /*00d2*/ 	.short	0x0058
        /*00d4*/ 	.byte	0x00, 0xf5, 0x21, 0x00


	//----- nvinfo : EIATTR_KPARAM_INFO
	.align		4
.L_44:
        /*00d8*/ 	.byte	0x04, 0x17
        /*00da*/ 	.short	(.L_46 - .L_45)
.L_45:
        /*00dc*/ 	.word	0x00000000
        /*00e0*/ 	.short	0x000a
        /*00e2*/ 	.short	0x0050
        /*00e4*/ 	.byte	0x00, 0xf5, 0x21, 0x00


	//----- nvinfo : EIATTR_KPARAM_INFO
	.align		4
.L_46:
        /*00e8*/ 	.byte	0x04, 0x17
        /*00ea*/ 	.short	(.L_48 - .L_47)
.L_47:
        /*00ec*/ 	.word	0x00000000
        /*00f0*/ 	.short	0x0009
        /*00f2*/ 	.short	0x0048
        /*00f4*/ 	.byte	0x00, 0xf5, 0x21, 0x00


	//----- nvinfo : EIATTR_KPARAM_INFO
	.align		4
.L_48:
        /*00f8*/ 	.byte	0x04, 0x17
        /*00fa*/ 	.short	(.L_50 - .L_49)
.L_49:
        /*00fc*/ 	.word	0x00000000
        /*0100*/ 	.short	0x0008
        /*0102*/ 	.short	0x0040
        /*0104*/ 	.byte	0x00, 0xf5, 0x21, 0x00


	//----- nvinfo : EIATTR_KPARAM_INFO
	.align		4
.L_50:
        /*0108*/ 	.byte	0x04, 0x17
        /*010a*/ 	.short	(.L_52 - .L_51)
.L_51:
        /*010c*/ 	.word	0x00000000
        /*0110*/ 	.short	0x0007
        /*0112*/ 	.short	0x0038
        /*0114*/ 	.byte	0x00, 0xf0, 0x11, 0x00


	//----- nvinfo : EIATTR_KPARAM_INFO
	.align		4
.L_52:
        /*0118*/ 	.byte	0x04, 0x17
        /*011a*/ 	.short	(.L_54 - .L_53)
.L_53:
        /*011c*/ 	.word	0x00000000
        /*0120*/ 	.short	0x0006
        /*0122*/ 	.short	0x0030
        /*0124*/ 	.byte	0x00, 0xf0, 0x21, 0x00


	//----- nvinfo : EIATTR_KPARAM_INFO
	.align		4
.L_54:
        /*0128*/ 	.byte	0x04, 0x17
        /*012a*/ 	.short	(.L_56 - .L_55)
.L_55:
        /*012c*/ 	.word	0x00000000
        /*0130*/ 	.short	0x0005
        /*0132*/ 	.short	0x0028
        /*0134*/ 	.byte	0x00, 0xf0, 0x21, 0x00


	//----- nvinfo : EIATTR_KPARAM_INFO
	.align		4
.L_56:
        /*0138*/ 	.byte	0x04, 0x17
        /*013a*/ 	.short	(.L_58 - .L_57)
.L_57:
        /*013c*/ 	.word	0x00000000
        /*0140*/ 	.short	0x0004
        /*0142*/ 	.short	0x0020
        /*0144*/ 	.byte	0x00, 0xf0, 0x21, 0x00


	//----- nvinfo : EIATTR_KPARAM_INFO
	.align		4
.L_58:
        /*0148*/ 	.byte	0x04, 0x17
        /*014a*/ 	.short	(.L_60 - .L_59)
.L_59:
        /*014c*/ 	.word	0x00000000
        /*0150*/ 	.short	0x0003
        /*0152*/ 	.short	0x0018
        /*0154*/ 	.byte	0x00, 0xf0, 0x21, 0x00


	//----- nvinfo : EIATTR_KPARAM_INFO
	.align		4
.L_60:
        /*0158*/ 	.byte	0x04, 0x17
        /*015a*/ 	.short	(.L_62 - .L_61)
.L_61:
        /*015c*/ 	.word	0x00000000
        /*0160*/ 	.short	0x0002
        /*0162*/ 	.short	0x0010
        /*0164*/ 	.byte	0x00, 0xf5, 0x21, 0x00


	//----- nvinfo : EIATTR_KPARAM_INFO
	.align		4
.L_62:
        /*0168*/ 	.byte	0x04, 0x17
        /*016a*/ 	.short	(.L_64 - .L_63)
.L_63:
        /*016c*/ 	.word	0x00000000
        /*0170*/ 	.short	0x0001
        /*0172*/ 	.short	0x0008
        /*0174*/ 	.byte	0x00, 0xf5, 0x21, 0x00


	//----- nvinfo : EIATTR_KPARAM_INFO
	.align		4
.L_64:
        /*0178*/ 	.byte	0x04, 0x17
        /*017a*/ 	.short	(.L_66 - .L_65)
.L_65:
        /*017c*/ 	.word	0x00000000
        /*0180*/ 	.short	0x0000
        /*0182*/ 	.short	0x0000
        /*0184*/ 	.byte	0x00, 0xf5, 0x21, 0x00


	//----- nvinfo : EIATTR_SPARSE_MMA_MASK
	.align		4
.L_66:
        /*0188*/ 	.byte	0x03, 0x50
        /*018a*/ 	.short	0x0000


	//----- nvinfo : EIATTR_MAXREG_COUNT
	.align		4
        /*018c*/ 	.byte	0x03, 0x1b
        /*018e*/ 	.short	0x00ff


	//----- nvinfo : EIATTR_MERCURY_ISA_VERSION
	.align		4
        /*0190*/ 	.byte	0x03, 0x5f
        /*0192*/ 	.short	0x0101


	//----- nvinfo : EIATTR_VRC_CTA_INIT_COUNT
	.align		4
        /*0194*/ 	.byte	0x02, 0x4a
	.zero		1
	.zero		1


	//----- nvinfo : EIATTR_EXIT_INSTR_OFFSETS
	.align		4
        /*0198*/ 	.byte	0x04, 0x1c
        /*019a*/ 	.short	(.L_68 - .L_67)


	//   ....[0]....
.L_67:
        /*019c*/ 	.word	0x00000090


	//   ....[1]....
        /*01a0*/ 	.word	0x0000f670


	//----- nvinfo : EIATTR_CRS_STACK_SIZE
	.align		4
.L_68:
        /*01a4*/ 	.byte	0x04, 0x1e
        /*01a6*/ 	.short	(.L_70 - .L_69)
.L_69:
        /*01a8*/ 	.word	0x00000000


	//----- nvinfo : EIATTR_CBANK_PARAM_SIZE
	.align		4
.L_70:
        /*01ac*/ 	.byte	0x03, 0x19
        /*01ae*/ 	.short	0x00b8


	//----- nvinfo : EIATTR_PARAM_CBANK
	.align		4
        /*01b0*/ 	.byte	0x04, 0x0a
        /*01b2*/ 	.short	(.L_72 - .L_71)
	.align		4
.L_71:
        /*01b4*/ 	.word	index@(.nv.constant0._Z25rk45_gsl_gpu_evolve_applyPPdS0_S0_ddddjS0_S0_S0_S0_S0_S0_S0_S0_S0_S0_S0_S0_S0_PPiii)
        /*01b8*/ 	.short	0x0380
        /*01ba*/ 	.short	0x00b8


	//----- nvinfo : EIATTR_SW_WAR
	.align		4
.L_72:
        /*01bc*/ 	.byte	0x04, 0x36
        /*01be*/ 	.short	(.L_74 - .L_73)
.L_73:
        /*01c0*/ 	.word	0x00000008
.L_74:


//--------------------- .nv.callgraph             --------------------------
	.section	.nv.callgraph,"",@"SHT_CUDA_CALLGRAPH"
	.align	4
	.sectionentsize	8
	.align		4
        /*0000*/ 	.word	0x00000000
	.align		4
        /*0004*/ 	.word	0xffffffff
	.align		4
        /*0008*/ 	.word	0x00000000
	.align		4
        /*000c*/ 	.word	0xfffffffe
	.align		4
        /*0010*/ 	.word	0x00000000
	.align		4
        /*0014*/ 	.word	0xfffffffd
	.align		4
        /*0018*/ 	.word	0x00000000
	.align		4
        /*001c*/ 	.word	0xfffffffc


//--------------------- .nv.constant4             --------------------------
	.section	.nv.constant4,"a",@progbits
	.align	8
	.align		8
.nv.constant4:
        /*0000*/ 	.dword	_ZZ21rk45_gsl_gpu_adjust_hddddjPdS_diS_S_S_PiiiE5h_old
	.align		8
        /*0008*/ 	.dword	__cudart_i2opi_d
	.align		8
        /*0010*/ 	.dword	__cudart_sin_cos_coeffs


//--------------------- .text._Z25rk45_gsl_gpu_evolve_applyPPdS0_S0_ddddjS0_S0_S0_S0_S0_S0_S0_S0_S0_S0_S0_S0_S0_PPiii --------------------------
	.section	.text._Z25rk45_gsl_gpu_evolve_applyPPdS0_S0_ddddjS0_S0_S0_S0_S0_S0_S0_S0_S0_S0_S0_S0_S0_PPiii,"ax",@progbits
	.align	128
        .global         _Z25rk45_gsl_gpu_evolve_applyPPdS0_S0_ddddjS0_S0_S0_S0_S0_S0_S0_S0_S0_S0_S0_S0_S0_PPiii
        .type           _Z25rk45_gsl_gpu_evolve_applyPPdS0_S0_ddddjS0_S0_S0_S0_S0_S0_S0_S0_S0_S0_S0_S0_S0_PPiii,@function
        .size           _Z25rk45_gsl_gpu_evolve_applyPPdS0_S0_ddddjS0_S0_S0_S0_S0_S0_S0_S0_S0_S0_S0_S0_S0_PPiii,(.L_x_183 - _Z25rk45_gsl_gpu_evolve_applyPPdS0_S0_ddddjS0_S0_S0_S0_S0_S0_S0_S0_S0_S0_S0_S0_S0_PPiii)
        .other          _Z25rk45_gsl_gpu_evolve_applyPPdS0_S0_ddddjS0_S0_S0_S0_S0_S0_S0_S0_S0_S0_S0_S0_S0_PPiii,@"STO_CUDA_ENTRY STV_DEFAULT"
_Z25rk45_gsl_gpu_evolve_applyPPdS0_S0_ddddjS0_S0_S0_S0_S0_S0_S0_S0_S0_S0_S0_S0_S0_PPiii:
.text._Z25rk45_gsl_gpu_evolve_applyPPdS0_S0_ddddjS0_S0_S0_S0_S0_S0_S0_S0_S0_S0_S0_S0_S0_PPiii:
[----:B------:R-:W0:Y:S01]  /*0000*/  LDC R1, c[0x0][0x37c] ;  /* 0x0000df00ff017b82 */ /* 0x000e220000000800 */
[----:B------:R-:W1:Y:S01]  /*0010*/  S2R R0, SR_TID.X ;  /* 0x0000000000007919 */ /* 0x000e620000002100 */
[----:B------:R-:W2:Y:S06]  /*0020*/  LDCU UR13, c[0x0][0x360] ;  /* 0x00006c00ff0d77ac */ /* 0x000eac0008000800 */
[----:B------:R-:W1:Y:S01]  /*0030*/  S2UR UR4, SR_CTAID.X ;  /* 0x00000000000479c3 */ /* 0x000e620000002500 */
[----:B0-----:R-:W-:Y:S01]  /*0040*/  VIADD R1, R1, 0xffffffd8 ;  /* 0xffffffd801017836 */ /* 0x001fe20000000000 */
[----:B------:R-:W0:Y:S06]  /*0050*/  LDCU UR5, c[0x0][0x430] ;  /* 0x00008600ff0577ac */ /* 0x000e2c0008000800 */
[----:B------:R-:W1:Y:S02]  /*0060*/  LDC R3, c[0x0][0x360] ;  /* 0x0000d800ff037b82 */ /* 0x000e640000000800 */
[----:B-1----:R-:W-:-:S05]  /*0070*/  IMAD R0, R3, UR4, R0 ;  /* 0x0000000403007c24 */ /* 0x002fca000f8e0200 */
[----:B0-----:R-:W-:-:S13]  /*0080*/  ISETP.GE.AND P0, PT, R0, UR5, PT ;  /* 0x0000000500007c0c */ /* 0x001fda000bf06270 */
[----:B--2---:R-:W-:Y:S05]  /*0090*/  @P0 EXIT ;  /* 0x000000000000094d */ /* 0x004fea0003800000 */
[----:B------:R-:W0:Y:S02]  /*00a0*/  LDCU UR4, c[0x0][0x3b8] ;  /* 0x00007700ff0477ac */ /* 0x000e240008000800 */
[----:B0-----:R-:W0:Y:S02]  /*00b0*/  I2F.F64.U32 R2, UR4 ;  /* 0x0000000400027d12 */ /* 0x001e240008201800 */
[----:B0-----:R-:W-:-:S06]  /*00c0*/  DADD R4, R2, 1 ;  /* 0x3ff0000002047429 */ /* 0x001fcc0000000000 */
[----:B------:R-:W0:Y:S04]  /*00d0*/  MUFU.RCP64H R7, R5 ;  /* 0x0000000500077308 */ /* 0x000e280000001800 */
[----:B------:R-:W-:-:S05]  /*00e0*/  VIADD R6, R5, 0x300402 ;  /* 0x0030040205067836 */ /* 0x000fca0000000000 */
[----:B------:R-:W-:Y:S01]  /*00f0*/  FSETP.GEU.AND P0, PT, |R6|, 5.8789094863358348022e-39, PT ;  /* 0x004004020600780b */ /* 0x000fe20003f0e200 */
[----:B0-----:R-:W-:-:S08]  /*0100*/  DFMA R8, -R4, R6, 1 ;  /* 0x3ff000000408742b */ /* 0x001fd00000000106 */
[----:B------:R-:W-:-:S08]  /*0110*/  DFMA R8, R8, R8, R8 ;  /* 0x000000080808722b */ /* 0x000fd00000000008 */
[----:B------:R-:W-:-:S08]  /*0120*/  DFMA R8, R6, R8, R6 ;  /* 0x000000080608722b */ /* 0x000fd00000000006 */
[----:B------:R-:W-:-:S08]  /*0130*/  DFMA R10, -R4, R8, 1 ;  /* 0x3ff00000040a742b */ /* 0x000fd00000000108 */
[----:B------:R-:W-:-:S10]  /*0140*/  DFMA R10, R8, R10, R8 ;  /* 0x0000000a080a722b */ /* 0x000fd40000000008 */
[----:B------:R-:W-:Y:S02]  /*0150*/  R2UR UR28, R10 ;  /* 0x000000000a1c72ca */ /* 0x000fe400000e0000 */
[----:B------:R-:W-:Y:S01]  /*0160*/  R2UR UR29, R11 ;  /* 0x000000000b1d72ca */ /* 0x000fe200000e0000 */
[----:B------:R-:W-:-:S14]  /*0170*/  @P0 BRA `(.L_x_0) ;  /* 0x0000000000200947 */ /* 0x000fdc0003800000 */
[----:B------:R-:W-:Y:S01]  /*0180*/  LOP3.LUT R6, R5, 0x7fffffff, RZ, 0xc0, !PT ;  /* 0x7fffffff05067812 */ /* 0x000fe200078ec0ff */
[----:B------:R-:W-:Y:S01]  /*0190*/  IMAD.MOV.U32 R10, RZ, RZ, R4 ;  /* 0x000000ffff0a7224 */ /* 0x000fe200078e0004 */
[----:B------:R-:W-:Y:S02]  /*01a0*/  MOV R11, R5 ;  /* 0x00000005000b7202 */ /* 0x000fe40000000f00 */
[----:B------:R-:W-:Y:S01]  /*01b0*/  MOV R12, 0x1e0 ;  /* 0x000001e0000c7802 */ /* 0x000fe20000000f00 */
[----:B------:R-:W-:-:S07]  /*01c0*/  VIADD R6, R6, 0xfff00000 ;  /* 0xfff0000006067836 */ /* 0x000fce0000000000 */
[----:B------:R-:W-:Y:S05]  /*01d0*/  CALL.REL.NOINC `($__internal_0_$__cuda_sm20_dblrcp_rn_slowpath_v3) ;  /* 0x000000f400287944 */ /* 0x000fea0003c00000 */
[----:B------:R-:W-:Y:S01]  /*01e0*/  UMOV UR28, UR6 ;  /* 0x00000006001c7c82 */ /* 0x000fe20008000000 */
[----:B------:R-:W-:-:S05]  /*01f0*/  UMOV UR29, UR7 ;  /* 0x00000007001d7c82 */ /* 0x000fca0008000000 */
.L_x_0:
[----:B------:R-:W0:Y:S01]  /*0200*/  MUFU.RCP64H R5, R3 ;  /* 0x0000000300057308 */ /* 0x000e220000001800 */
[----:B------:R-:W-:Y:S01]  /*0210*/  USHF.R.U32.HI UR4, URZ, 0x14, UR29 ;  /* 0x00000014ff047899 */ /* 0x000fe2000801161d */
[----:B------:R-:W-:Y:S01]  /*0220*/  VIADD R4, R3, 0x300402 ;  /* 0x0030040203047836 */ /* 0x000fe20000000000 */
[----:B------:R-:W-:Y:S01]  /*0230*/  MOV R11, UR29 ;  /* 0x0000001d000b7c02 */ /* 0x000fe20008000f00 */
[----:B------:R-:W-:Y:S01]  /*0240*/  IMAD.U32 R10, RZ, RZ, UR28 ;  /* 0x0000001cff0a7e24 */ /* 0x000fe2000f8e00ff */
[----:B------:R-:W-:Y:S02]  /*0250*/  ULOP3.LUT UR4, UR4, 0x7ff, URZ, 0xc0, !UPT ;  /* 0x000007ff04047892 */ /* 0x000fe4000f8ec0ff */
[----:B------:R-:W-:Y:S01]  /*0260*/  FSETP.GEU.AND P1, PT, |R4|, 5.8789094863358348022e-39, PT ;  /* 0x004004020400780b */ /* 0x000fe20003f2e200 */
[----:B------:R-:W1:Y:S01]  /*0270*/  FRND.F64.TRUNC R72, UR28 ;  /* 0x0000001c00487d13 */ /* 0x000e62000830d800 */
[----:B------:R-:W-:-:S04]  /*0280*/  UIADD3 UR5, UPT, UPT, UR4, -0x3f4, URZ ;  /* 0xfffffc0c04057890 */ /* 0x000fc8000fffe0ff */
[----:B------:R-:W-:Y:S02]  /*0290*/  USHF.L.U32 UR4, UR28, UR5, URZ ;  /* 0x000000051c047299 */ /* 0x000fe400080006ff */
[----:B------:R-:W-:Y:S01]  /*02a0*/  USHF.L.U64.HI UR5, UR28, UR5, UR29 ;  /* 0x000000051c057299 */ /* 0x000fe2000801021d */
[----:B0-----:R-:W-:Y:S01]  /*02b0*/  DFMA R6, -R2, R4, 1 ;  /* 0x3ff000000206742b */ /* 0x001fe20000000104 */
[----:B------:R-:W-:-:S04]  /*02c0*/  UISETP.NE.U32.AND UP0, UPT, UR4, URZ, UPT ;  /* 0x000000ff0400728c */ /* 0x000fc8000bf05070 */
[----:B------:R-:W-:-:S03]  /*02d0*/  UISETP.NE.AND.EX UP0, UPT, UR5, -0x80000000, UPT, UP0 ;  /* 0x800000000500788c */ /* 0x000fc6000bf05300 */
[----:B------:R-:W-:-:S03]  /*02e0*/  DFMA R6, R6, R6, R6 ;  /* 0x000000060606722b */ /* 0x000fc60000000006 */
[----:B------:R-:W-:-:S05]  /*02f0*/  PLOP3.LUT P0, PT, PT, PT, UP0, 0x40, 0x4 ;  /* 0x000000000004781c */ /* 0x000fca0003f0e808 */
[----:B------:R-:W-:-:S08]  /*0300*/  DFMA R6, R4, R6, R4 ;  /* 0x000000060406722b */ /* 0x000fd00000000004 */
[----:B------:R-:W-:Y:S02]  /*0310*/  DFMA R8, -R2, R6, 1 ;  /* 0x3ff000000208742b */ /* 0x000fe40000000106 */
[----:B------:R-:W-:-:S06]  /*0320*/  DSETP.NEU.AND P0, PT, R10, 0.5, P0 ;  /* 0x3fe000000a00742a */ /* 0x000fcc000070d000 */
[----:B------:R-:W-:-:S08]  /*0330*/  DFMA R8, R6, R8, R6 ;  /* 0x000000080608722b */ /* 0x000fd00000000006 */
[----:B------:R-:W-:Y:S02]  /*0340*/  VOTEU.ANY UP2, P0 ;  /* 0x0000000000ff7886 */ /* 0x000fe40000040100 */
[----:B------:R-:W-:Y:S02]  /*0350*/  R2UR UR20, R8 ;  /* 0x00000000081472ca */ /* 0x000fe400000e0000 */
[----:B------:R-:W-:Y:S01]  /*0360*/  R2UR UR21, R9 ;  /* 0x00000000091572ca */ /* 0x000fe200000e0000 */
[----:B-1----:R-:W-:-:S14]  /*0370*/  @P1 BRA `(.L_x_1) ;  /* 0x0000000000201947 */ /* 0x002fdc0003800000 */
[----:B------:R-:W-:Y:S01]  /*0380*/  LOP3.LUT R4, R3, 0x7fffffff, RZ, 0xc0, !PT ;  /* 0x7fffffff03047812 */ /* 0x000fe200078ec0ff */
[----:B------:R-:W-:Y:S01]  /*0390*/  IMAD.MOV.U32 R10, RZ, RZ, R2 ;  /* 0x000000ffff0a7224 */ /* 0x000fe200078e0002 */
[----:B------:R-:W-:Y:S01]  /*03a0*/  MOV R12, 0x3e0 ;  /* 0x000003e0000c7802 */ /* 0x000fe20000000f00 */
[----:B------:R-:W-:Y:S02]  /*03b0*/  IMAD.MOV.U32 R11, RZ, RZ, R3 ;  /* 0x000000ffff0b7224 */ /* 0x000fe400078e0003 */
[----:B------:R-:W-:-:S07]  /*03c0*/  VIADD R6, R4, 0xfff00000 ;  /* 0xfff0000004067836 */ /* 0x000fce0000000000 */
[----:B------:R-:W-:Y:S05]  /*03d0*/  CALL.REL.NOINC `($__internal_0_$__cuda_sm20_dblrcp_rn_slowpath_v3) ;  /* 0x000000f000a87944 */ /* 0x000fea0003c00000 */
[----:B------:R-:W-:Y:S01]  /*03e0*/  UMOV UR20, UR6 ;  /* 0x0000000600147c82 */ /* 0x000fe20008000000 */
[----:B------:R-:W-:-:S05]  /*03f0*/  UMOV UR21, UR7 ;  /* 0x0000000700157c82 */ /* 0x000fca0008000000 */
.L_x_1:
[----:B------:R-:W0:Y:S01]  /*0400*/  LDCU UR12, c[0x0][0x434] ;  /* 0x00008680ff0c77ac */ /* 0x000e220008000800 */
[----:B------:R-:W1:Y:S01]  /*0410*/  FRND.F64.TRUNC R70, UR20 ;  /* 0x0000001400467d13 */ /* 0x000e62000830d800 */
[----:B------:R-:W-:Y:S01]  /*0420*/  BSSY.RECONVERGENT B2, `(.L_x_2) ;  /* 0x0000f24000027945 */ /* 0x000fe20003800200 */
[----:B------:R-:W2:Y:S01]  /*0430*/  LDCU UR15, c[0x0][0x370] ;  /* 0x00006e00ff0f77ac */ /* 0x000ea20008000800 */
[----:B------:R-:W-:Y:S01]  /*0440*/  USHF.R.U32.HI UR6, URZ, 0x14, UR21 ;  /* 0x00000014ff067899 */ /* 0x000fe20008011615 */
[----:B------:R-:W3:Y:S03]  /*0450*/  LDCU.64 UR22, c[0x0][0x358] ;  /* 0x00006b00ff1677ac */ /* 0x000ee60008000a00 */
[----:B------:R-:W-:Y:S02]  /*0460*/  ULOP3.LUT UR14, UR6, 0x7ff, URZ, 0xc0, !UPT ;  /* 0x000007ff060e7892 */ /* 0x000fe4000f8ec0ff */
[----:B0-----:R-:W-:-:S02]  /*0470*/  ULOP3.LUT UR19, UR12, 0x7ffffff0, URZ, 0xc0, !UPT ;  /* 0x7ffffff00c137892 */ /* 0x001fc4000f8ec0ff */
[----:B------:R-:W-:Y:S02]  /*0480*/  UIADD3 UR18, UPT, UPT, UR14, -0x3f4, URZ ;  /* 0xfffffc0c0e127890 */ /* 0x000fe4000fffe0ff */
[----:B------:R-:W-:Y:S02]  /*0490*/  ULOP3.LUT UR7, UR12, 0xf, URZ, 0xc0, !UPT ;  /* 0x0000000f0c077892 */ /* 0x000fe4000f8ec0ff */
[----:B------:R-:W-:Y:S01]  /*04a0*/  ULOP3.LUT UR8, UR12, 0x7, URZ, 0xc0, !UPT ;  /* 0x000000070c087892 */ /* 0x000fe2000f8ec0ff */
[----:B------:R-:W-:Y:S01]  /*04b0*/  MOV R2, UR19 ;  /* 0x0000001300027c02 */ /* 0x000fe20008000f00 */
[----:B------:R-:W-:Y:S02]  /*04c0*/  ULOP3.LUT UR9, UR12, 0x3, URZ, 0xc0, !UPT ;  /* 0x000000030c097892 */ /* 0x000fe4000f8ec0ff */
[----:B------:R-:W-:Y:S02]  /*04d0*/  UIADD3 UR6, UPT, UPT, UR12, -0x1, URZ ;  /* 0xffffffff0c067890 */ /* 0x000fe4000fffe0ff */
[----:B------:R-:W-:-:S02]  /*04e0*/  ULOP3.LUT UR10, UR12, 0x7ffffff8, URZ, 0xc0, !UPT ;  /* 0x7ffffff80c0a7892 */ /* 0x000fc4000f8ec0ff */
[----:B------:R-:W-:Y:S02]  /*04f0*/  ULOP3.LUT UR11, UR12, 0x1, URZ, 0xc0, !UPT ;  /* 0x000000010c0b7892 */ /* 0x000fe4000f8ec0ff */
[----:B--2---:R-:W-:Y:S02]  /*0500*/  UIMAD UR13, UR13, UR15, URZ ;  /* 0x0000000f0d0d72a4 */ /* 0x004fe4000f8e02ff */
[----:B------:R-:W-:Y:S02]  /*0510*/  USHF.L.U64.HI UR17, UR20, UR18, UR21 ;  /* 0x0000001214117299 */ /* 0x000fe40008010215 */
[----:B------:R-:W-:Y:S02]  /*0520*/  ULOP3.LUT UR12, UR12, 0x7ffffffc, URZ, 0xc0, !UPT ;  /* 0x7ffffffc0c0c7892 */ /* 0x000fe4000f8ec0ff */
[----:B------:R-:W-:Y:S02]  /*0530*/  UIADD3 UR14, UPT, UPT, UR7, -0x1, URZ ;  /* 0xffffffff070e7890 */ /* 0x000fe4000fffe0ff */
[----:B------:R-:W-:-:S02]  /*0540*/  UIADD3 UR15, UPT, UPT, UR8, -0x1, URZ ;  /* 0xffffffff080f7890 */ /* 0x000fc4000fffe0ff */
[----:B------:R-:W-:Y:S02]  /*0550*/  UIADD3 UR16, UPT, UPT, UR9, -0x1, URZ ;  /* 0xffffffff09107890 */ /* 0x000fe4000fffe0ff */
[----:B-1-3--:R-:W-:-:S12]  /*0560*/  USHF.L.U32 UR18, UR20, UR18, URZ ;  /* 0x0000001214127299 */ /* 0x00afd800080006ff */
.L_x_162:
[----:B------:R-:W0:Y:S01]  /*0570*/  LDC.64 R68, c[0x0][0x380] ;  /* 0x0000e000ff447b82 */ /* 0x000e220000000a00 */
[----:B------:R-:W1:Y:S07]  /*0580*/  LDCU UR19, c[0x0][0x430] ;  /* 0x00008600ff1377ac */ /* 0x000e6e0008000800 */
[----:B------:R-:W2:Y:S01]  /*0590*/  LDC.64 R66, c[0x0][0x388] ;  /* 0x0000e200ff427b82 */ /* 0x000ea20000000a00 */
[----:B0-----:R-:W-:-:S05]  /*05a0*/  IMAD.WIDE R68, R0, 0x8, R68 ;  /* 0x0000000800447825 */ /* 0x001fca00078e0244 */
[----:B---3--:R-:W3:Y:S01]  /*05b0*/  LDG.E.64 R4, desc[UR22][R68.64] ;  /* 0x0000001644047981 */ /* 0x008ee2000c1e1b00 */
[----:B--2---:R-:W-:-:S05]  /*05c0*/  IMAD.WIDE R66, R0, 0x8, R66 ;  /* 0x0000000800427825 */ /* 0x004fca00078e0242 */
[----:B------:R-:W2:Y:S04]  /*05d0*/  LDG.E.64 R6, desc[UR22][R66.64] ;  /* 0x0000001642067981 */ /* 0x000ea8000c1e1b00 */
[----:B---3--:R-:W3:Y:S04]  /*05e0*/  LD.E.64 R74, desc[UR22][R4.64] ;  /* 0x00000016044a7980 */ /* 0x008ee8000c101b00 */
[----:B--2---:R-:W3:Y:S01]  /*05f0*/  LD.E.64 R30, desc[UR22][R6.64] ;  /* 0x00000016061e7980 */ /* 0x004ee2000c101b00 */
[----:B------:R-:W-:Y:S02]  /*0600*/  IMAD.MOV.U32 R3, RZ, RZ, R0 ;  /* 0x000000ffff037224 */ /* 0x000fe400078e0000 */
[----:B------:R-:W-:Y:S01]  /*0610*/  VIADD R0, R0, UR13 ;  /* 0x0000000d00007c36 */ /* 0x000fe20008000000 */
[----:B------:R-:W-:Y:S04]  /*0620*/  BSSY.RECONVERGENT B1, `(.L_x_3) ;  /* 0x0000f02000017945 */ /* 0x000fe80003800200 */
[----:B-1----:R-:W-:Y:S01]  /*0630*/  ISETP.GE.AND P6, PT, R0, UR19, PT ;  /* 0x0000001300007c0c */ /* 0x002fe2000bfc6270 */
[----:B---3--:R-:W-:-:S14]  /*0640*/  DSETP.GEU.AND P0, PT, R74, R30, PT ;  /* 0x0000001e4a00722a */ /* 0x008fdc0003f0e000 */
[----:B------:R-:W-:Y:S05]  /*0650*/  @P0 BRA `(.L_x_4) ;  /* 0x000000ec00f80947 */ /* 0x000fea0003800000 */
[----:B------:R-:W0:Y:S08]  /*0660*/  LDC.64 R64, c[0x0][0x390] ;  /* 0x0000e400ff407b82 */ /* 0x000e300000000a00 */
[----:B------:R-:W1:Y:S08]  /*0670*/  LDC.64 R4, c[0x0][0x3c8] ;  /* 0x0000f200ff047b82 */ /* 0x000e700000000a00 */
[----:B------:R-:W2:Y:S08]  /*0680*/  LDC.64 R6, c[0x0][0x3d0] ;  /* 0x0000f400ff067b82 */ /* 0x000eb00000000a00 */
[----:B------:R-:W3:Y:S01]  /*0690*/  LDC.64 R8, c[0x0][0x3d8] ;  /* 0x0000f600ff087b82 */ /* 0x000ee20000000a00 */
[----:B0-----:R-:W-:-:S07]  /*06a0*/  IMAD.WIDE R64, R3, 0x8, R64 ;  /* 0x0000000803407825 */ /* 0x001fce00078e0240 */
[----:B------:R-:W0:Y:S01]  /*06b0*/  LDC.64 R10, c[0x0][0x3e0] ;  /* 0x0000f800ff0a7b82 */ /* 0x000e220000000a00 */
[----:B-1----:R-:W-:-:S07]  /*06c0*/  IMAD.WIDE R4, R3, 0x8, R4 ;  /* 0x0000000803047825 */ /* 0x002fce00078e0204 */
[----:B------:R-:W1:Y:S01]  /*06d0*/  LDC.64 R12, c[0x0][0x3e8] ;  /* 0x0000fa00ff0c7b82 */ /* 0x000e620000000a00 */
[----:B--2---:R-:W-:-:S07]  /*06e0*/  IMAD.WIDE R6, R3, 0x8, R6 ;  /* 0x0000000803067825 */ /* 0x004fce00078e0206 */
[----:B------:R-:W2:Y:S01]  /*06f0*/  LDC.64 R14, c[0x0][0x3f0] ;  /* 0x0000fc00ff0e7b82 */ /* 0x000ea20000000a00 */
[----:B---3--:R-:W-:-:S07]  /*0700*/  IMAD.WIDE R8, R3, 0x8, R8 ;  /* 0x0000000803087825 */ /* 0x008fce00078e0208 */
        /* <DEDUP_REMOVED lines=13> */
[----:B--2---:R-:W-:-:S04]  /*07e0*/  IMAD.WIDE R22, R3, 0x8, R22 ;  /* 0x0000000803167825 */ /* 0x004fc800078e0216 */
[----:B---3--:R-:W-:-:S04]  /*07f0*/  IMAD.WIDE R24, R3, 0x8, R24 ;  /* 0x0000000803187825 */ /* 0x008fc800078e0218 */
[----:B0-----:R-:W-:-:S04]  /*0800*/  IMAD.WIDE R26, R3, 0x8, R26 ;  /* 0x00000008031a7825 */ /* 0x001fc800078e021a */
[----:B-1----:R-:W-:-:S07]  /*0810*/  IMAD.WIDE R28, R3, 0x8, R28 ;  /* 0x00000008031c7825 */ /* 0x002fce00078e021c */
.L_x_161:
[----:B------:R-:W2:Y:S01]  /*0820*/  LDG.E.64 R52, desc[UR22][R64.64] ;  /* 0x0000001640347981 */ /* 0x000ea2000c1e1b00 */
[----:B------:R-:W0:Y:S02]  /*0830*/  LDCU UR19, c[0x0][0x434] ;  /* 0x00008680ff1377ac */ /* 0x000e240008000800 */
[----:B0-----:R-:W-:Y:S01]  /*0840*/  UISETP.GE.AND UP1, UPT, UR19, 0x1, UPT ;  /* 0x000000011300788c */ /* 0x001fe2000bf26270 */
[----:B--2---:R-:W5:Y:S05]  /*0850*/  LD.E.64 R52, desc[UR22][R52.64] ;  /* 0x0000001634347980 */ /* 0x004f6a000c101b00 */
[----:B------:R-:W-:Y:S01]  /*0860*/  PLOP3.LUT P5, PT, PT, PT, UP1, 0x80, 0x8 ;  /* 0x000000000008781c */ /* 0x000fe20003faf018 */
[----:B------:R-:W-:-:S12]  /*0870*/  DADD R30, R30, -R74 ;  /* 0x000000001e1e7229 */ /* 0x000fd8000000084a */
[----:B---3--:R-:W-:Y:S05]  /*0880*/  @!P5 BRA `(.L_x_5) ;  /* 0x0000000c00e0d947 */ /* 0x008fea0003800000 */
[----:B------:R-:W-:Y:S01]  /*0890*/  UISETP.GE.U32.AND UP1, UPT, UR6, 0xf, UPT ;  /* 0x0000000f0600788c */ /* 0x000fe2000bf26070 */
[----:B------:R-:W-:-:S08]  /*08a0*/  IMAD.MOV.U32 R3, RZ, RZ, RZ ;  /* 0x000000ffff037224 */ /* 0x000fd000078e00ff */
[----:B------:R-:W-:Y:S05]  /*08b0*/  BRA.U !UP1, `(.L_x_6) ;  /* 0x00000009092c7547 */ /* 0x000fea000b800000 */
[----:B------:R-:W-:Y:S01]  /*08c0*/  ULOP3.LUT UR19, UR19, 0x7ffffff0, URZ, 0xc0, !UPT ;  /* 0x7ffffff013137892 */ /* 0x000fe2000f8ec0ff */
[----:B------:R-:W-:Y:S02]  /*08d0*/  IMAD.MOV.U32 R32, RZ, RZ, RZ ;  /* 0x000000ffff207224 */ /* 0x000fe400078e00ff */
[----:B------:R-:W-:-:S03]  /*08e0*/  IMAD.MOV.U32 R3, RZ, RZ, RZ ;  /* 0x000000ffff037224 */ /* 0x000fc600078e00ff */
[----:B------:R-:W-:-:S05]  /*08f0*/  MOV R2, UR19 ;  /* 0x0000001300027c02 */ /* 0x000fca0008000f00 */
[----:B------:R-:W-:-:S07]  /*0900*/  IMAD.MOV R33, RZ, RZ, -R2 ;  /* 0x000000ffff217224 */ /* 0x000fce00078e0a02 */
.L_x_7:
[----:B0-----:R-:W2:Y:S04]  /*0910*/  LDG.E.64 R34, desc[UR22][R4.64] ;  /* 0x0000001604227981 */ /* 0x001ea8000c1e1b00 */
[----:B------:R-:W3:Y:S01]  /*0920*/  LDG.E.64 R36, desc[UR22][R6.64] ;  /* 0x0000001606247981 */ /* 0x000ee2000c1e1b00 */
[----:B--2---:R-:W-:-:S04]  /*0930*/  IADD3 R34, P0, PT, R34, R32, RZ ;  /* 0x0000002022227210 */ /* 0x004fc80007f1e0ff */
[----:B------:R-:W-:-:S06]  /*0940*/  IADD3.X R35, PT, PT, R35, R3, RZ, P0, !PT ;  /* 0x0000000323237210 */ /* 0x000fcc00007fe4ff */
[----:B------:R-:W2:Y:S01]  /*0950*/  LD.E.64 R34, desc[UR22][R34.64] ;  /* 0x0000001622227980 */ /* 0x000ea2000c101b00 */
[----:B---3--:R-:W-:-:S05]  /*0960*/  IADD3 R42, P0, PT, R36, R32, RZ ;  /* 0x00000020242a7210 */ /* 0x008fca0007f1e0ff */
[----:B------:R-:W-:-:S05]  /*0970*/  IMAD.X R43, R37, 0x1, R3, P0 ;  /* 0x00000001252b7824 */ /* 0x000fca00000e0603 */
[----:B--2---:R0:W-:Y:S04]  /*0980*/  ST.E.64 desc[UR22][R42.64], R34 ;  /* 0x000000222a007985 */ /* 0x0041e8000c101b16 */
[----:B------:R-:W2:Y:S04]  /*0990*/  LDG.E.64 R36, desc[UR22][R4.64] ;  /* 0x0000001604247981 */ /* 0x000ea8000c1e1b00 */
[----:B------:R-:W3:Y:S01]  /*09a0*/  LDG.E.64 R38, desc[UR22][R6.64] ;  /* 0x0000001606267981 */ /* 0x000ee2000c1e1b00 */
[----:B--2---:R-:W-:-:S05]  /*09b0*/  IADD3 R36, P0, PT, R36, R32, RZ ;  /* 0x0000002024247210 */ /* 0x004fca0007f1e0ff */
[----:B------:R-:W-:-:S06]  /*09c0*/  IMAD.X R37, R37, 0x1, R3, P0 ;  /* 0x0000000125257824 */ /* 0x000fcc00000e0603 */
[----:B------:R-:W2:Y:S01]  /*09d0*/  LD.E.64 R36, desc[UR22][R36.64+0x8] ;  /* 0x0000081624247980 */ /* 0x000ea2000c101b00 */
[----:B---3--:R-:W-:-:S05]  /*09e0*/  IADD3 R44, P0, PT, R38, R32, RZ ;  /* 0x00000020262c7210 */ /* 0x008fca0007f1e0ff */
[----:B------:R-:W-:-:S05]  /*09f0*/  IMAD.X R45, R39, 0x1, R3, P0 ;  /* 0x00000001272d7824 */ /* 0x000fca00000e0603 */
[----:B--2---:R1:W-:Y:S04]  /*0a00*/  ST.E.64 desc[UR22][R44.64+0x8], R36 ;  /* 0x000008242c007985 */ /* 0x0043e8000c101b16 */
[----:B------:R-:W0:Y:S04]  /*0a10*/  LDG.E.64 R38, desc[UR22][R4.64] ;  /* 0x0000001604267981 */ /* 0x000e28000c1e1b00 */
[----:B------:R-:W2:Y:S01]  /*0a20*/  LDG.E.64 R40, desc[UR22][R6.64] ;  /* 0x0000001606287981 */ /* 0x000ea2000c1e1b00 */
[----:B0-----:R-:W-:-:S04]  /*0a30*/  IADD3 R34, P0, PT, R38, R32, RZ ;  /* 0x0000002026227210 */ /* 0x001fc80007f1e0ff */
[----:B------:R-:W-:-:S06]  /*0a40*/  IADD3.X R35, PT, PT, R39, R3, RZ, P0, !PT ;  /* 0x0000000327237210 */ /* 0x000fcc00007fe4ff */
[----:B------:R-:W3:Y:S01]  /*0a50*/  LD.E.64 R34, desc[UR22][R34.64+0x10] ;  /* 0x0000101622227980 */ /* 0x000ee2000c101b00 */
[----:B--2---:R-:W-:-:S05]  /*0a60*/  IADD3 R42, P0, PT, R40, R32, RZ ;  /* 0x00000020282a7210 */ /* 0x004fca0007f1e0ff */
[----:B------:R-:W-:-:S05]  /*0a70*/  IMAD.X R43, R41, 0x1, R3, P0 ;  /* 0x00000001292b7824 */ /* 0x000fca00000e0603 */
[----:B---3--:R0:W-:Y:S04]  /*0a80*/  ST.E.64 desc[UR22][R42.64+0x10], R34 ;  /* 0x000010222a007985 */ /* 0x0081e8000c101b16 */
[----:B------:R-:W1:Y:S04]  /*0a90*/  LDG.E.64 R38, desc[UR22][R4.64] ;  /* 0x0000001604267981 */ /* 0x000e68000c1e1b00 */
[----:B------:R-:W2:Y:S01]  /*0aa0*/  LDG.E.64 R40, desc[UR22][R6.64] ;  /* 0x0000001606287981 */ /* 0x000ea2000c1e1b00 */
[----:B-1----:R-:W-:-:S05]  /*0ab0*/  IADD3 R36, P0, PT, R38, R32, RZ ;  /* 0x0000002026247210 */ /* 0x002fca0007f1e0ff */
[----:B------:R-:W-:-:S06]  /*0ac0*/  IMAD.X R37, R39, 0x1, R3, P0 ;  /* 0x0000000127257824 */ /* 0x000fcc00000e0603 */
[----:B------:R-:W3:Y:S01]  /*0ad0*/  LD.E.64 R36, desc[UR22][R36.64+0x18] ;  /* 0x0000181624247980 */ /* 0x000ee2000c101b00 */
[----:B--2---:R-:W-:-:S05]  /*0ae0*/  IADD3 R44, P0, PT, R40, R32, RZ ;  /* 0x00000020282c7210 */ /* 0x004fca0007f1e0ff */
[----:B------:R-:W-:-:S05]  /*0af0*/  IMAD.X R45, R41, 0x1, R3, P0 ;  /* 0x00000001292d7824 */ /* 0x000fca00000e0603 */
[----:B---3--:R1:W-:Y:S04]  /*0b00*/  ST.E.64 desc[UR22][R44.64+0x18], R36 ;  /* 0x000018242c007985 */ /* 0x0083e8000c101b16 */
        /* <DEDUP_REMOVED lines=93> */
[----:B--2---:R-:W-:Y:S02]  /*10e0*/  IADD3 R38, P0, PT, R40, R32, RZ ;  /* 0x0000002028267210 */ /* 0x004fe40007f1e0ff */
[----:B------:R-:W-:Y:S02]  /*10f0*/  IADD3 R33, PT, PT, R33, 0x10, RZ ;  /* 0x0000001021217810 */ /* 0x000fe40007ffe0ff */
[----:B------:R-:W-:Y:S01]  /*1100*/  IADD3 R32, P1, PT, R32, 0x80, RZ ;  /* 0x0000008020207810 */ /* 0x000fe20007f3e0ff */
[----:B------:R-:W-:Y:S01]  /*1110*/  IMAD.X R39, R41, 0x1, R3, P0 ;  /* 0x0000000129277824 */ /* 0x000fe200000e0603 */
[----:B------:R-:W-:-:S03]  /*1120*/  ISETP.NE.AND P0, PT, R33, RZ, PT ;  /* 0x000000ff2100720c */ /* 0x000fc60003f05270 */
[----:B------:R-:W-:Y:S01]  /*1130*/  IMAD.X R3, RZ, RZ, R3, P1 ;  /* 0x000000ffff037224 */ /* 0x000fe200008e0603 */
[----:B---3--:R0:W-:Y:S09]  /*1140*/  ST.E.64 desc[UR22][R38.64+0x78], R36 ;  /* 0x0000782426007985 */ /* 0x0081f2000c101b16 */
[----:B------:R-:W-:Y:S05]  /*1150*/  @P0 BRA `(.L_x_7) ;  /* 0xfffffff400ec0947 */ /* 0x000fea000383ffff */
[----:B------:R-:W-:-:S07]  /*1160*/  IMAD.MOV.U32 R3, RZ, RZ, R2 ;  /* 0x000000ffff037224 */ /* 0x000fce00078e0002 */
.L_x_6:
[----:B------:R-:W-:-:S09]  /*1170*/  UISETP.NE.AND UP1, UPT, UR7, URZ, UPT ;  /* 0x000000ff0700728c */ /* 0x000fd2000bf25270 */
[----:B------:R-:W-:Y:S05]  /*1180*/  BRA.U !UP1, `(.L_x_5) ;  /* 0x0000000509a07547 */ /* 0x000fea000b800000 */
[----:B------:R-:W-:Y:S02]  /*1190*/  UISETP.GE.U32.AND UP1, UPT, UR14, 0x7, UPT ;  /* 0x000000070e00788c */ /* 0x000fe4000bf26070 */
[----:B------:R-:W-:-:S07]  /*11a0*/  UISETP.NE.AND UP3, UPT, UR8, URZ, UPT ;  /* 0x000000ff0800728c */ /* 0x000fce000bf65270 */
[----:B------:R-:W-:Y:S05]  /*11b0*/  BRA.U !UP1, `(.L_x_8) ;  /* 0x0000000109c47547 */ /* 0x000fea000b800000 */
[----:B------:R-:W2:Y:S04]  /*11c0*/  LDG.E.64 R32, desc[UR22][R4.64] ;  /* 0x0000001604207981 */ /* 0x000ea8000c1e1b00 */
[----:B0-----:R-:W3:Y:S01]  /*11d0*/  LDG.E.64 R34, desc[UR22][R6.64] ;  /* 0x0000001606227981 */ /* 0x001ee2000c1e1b00 */
[----:B--2---:R-:W-:-:S06]  /*11e0*/  IMAD.WIDE.U32 R32, R3, 0x8, R32 ;  /* 0x0000000803207825 */ /* 0x004fcc00078e0020 */
[----:B------:R-:W2:Y:S01]  /*11f0*/  LD.E.64 R32, desc[UR22][R32.64] ;  /* 0x0000001620207980 */ /* 0x000ea2000c101b00 */
[----:B---3--:R-:W-:-:S05]  /*1200*/  IMAD.WIDE.U32 R34, R3, 0x8, R34 ;  /* 0x0000000803227825 */ /* 0x008fca00078e0022 */
[----:B--2---:R0:W-:Y:S04]  /*1210*/  ST.E.64 desc[UR22][R34.64], R32 ;  /* 0x0000002022007985 */ /* 0x0041e8000c101b16 */
[----:B------:R-:W2:Y:S04]  /*1220*/  LDG.E.64 R36, desc[UR22][R4.64] ;  /* 0x0000001604247981 */ /* 0x000ea8000c1e1b00 */
[----:B------:R-:W3:Y:S01]  /*1230*/  LDG.E.64 R38, desc[UR22][R6.64] ;  /* 0x0000001606267981 */ /* 0x000ee2000c1e1b00 */
        /* <DEDUP_REMOVED lines=10> */
[----:B0-----:R-:W3:Y:S04]  /*12e0*/  LDG.E.64 R32, desc[UR22][R4.64] ;  /* 0x0000001604207981 */ /* 0x001ee8000c1e1b00 */
[----:B------:R-:W4:Y:S01]  /*12f0*/  LDG.E.64 R34, desc[UR22][R6.64] ;  /* 0x0000001606227981 */ /* 0x000f22000c1e1b00 */
[----:B---3--:R-:W-:-:S06]  /*1300*/  IMAD.WIDE.U32 R32, R3, 0x8, R32 ;  /* 0x0000000803207825 */ /* 0x008fcc00078e0020 */
[----:B------:R-:W3:Y:S01]  /*1310*/  LD.E.64 R32, desc[UR22][R32.64+0x18] ;  /* 0x0000181620207980 */ /* 0x000ee2000c101b00 */
[----:B----4-:R-:W-:-:S05]  /*1320*/  IMAD.WIDE.U32 R34, R3, 0x8, R34 ;  /* 0x0000000803227825 */ /* 0x010fca00078e0022 */
[----:B---3--:R0:W-:Y:S04]  /*1330*/  ST.E.64 desc[UR22][R34.64+0x18], R32 ;  /* 0x0000182022007985 */ /* 0x0081e8000c101b16 */
[----:B-1----:R-:W3:Y:S04]  /*1340*/  LDG.E.64 R36, desc[UR22][R4.64] ;  /* 0x0000001604247981 */ /* 0x002ee8000c1e1b00 */
[----:B------:R-:W4:Y:S01]  /*1350*/  LDG.E.64 R38, desc[UR22][R6.64] ;  /* 0x0000001606267981 */ /* 0x000f22000c1e1b00 */
[----:B---3--:R-:W-:-:S06]  /*1360*/  IMAD.WIDE.U32 R36, R3, 0x8, R36 ;  /* 0x0000000803247825 */ /* 0x008fcc00078e0024 */
[----:B------:R-:W3:Y:S01]  /*1370*/  LD.E.64 R36, desc[UR22][R36.64+0x20] ;  /* 0x0000201624247980 */ /* 0x000ee2000c101b00 */
[----:B----4-:R-:W-:-:S05]  /*1380*/  IMAD.WIDE.U32 R38, R3, 0x8, R38 ;  /* 0x0000000803267825 */ /* 0x010fca00078e0026 */
[----:B---3--:R1:W-:Y:S04]  /*1390*/  ST.E.64 desc[UR22][R38.64+0x20], R36 ;  /* 0x0000202426007985 */ /* 0x0083e8000c101b16 */
[----:B--2---:R-:W2:Y:S04]  /*13a0*/  LDG.E.64 R40, desc[UR22][R4.64] ;  /* 0x0000001604287981 */ /* 0x004ea8000c1e1b00 */
        /* <DEDUP_REMOVED lines=15> */
[----:B----4-:R-:W-:-:S04]  /*14a0*/  IMAD.WIDE.U32 R38, R3, 0x8, R38 ;  /* 0x0000000803267825 */ /* 0x010fc800078e0026 */
[----:B------:R-:W-:Y:S01]  /*14b0*/  VIADD R3, R3, 0x8 ;  /* 0x0000000803037836 */ /* 0x000fe20000000000 */
[----:B---3--:R2:W-:Y:S06]  /*14c0*/  ST.E.64 desc[UR22][R38.64+0x38], R36 ;  /* 0x0000382426007985 */ /* 0x0085ec000c101b16 */
.L_x_8:
[----:B------:R-:W-:Y:S05]  /*14d0*/  BRA.U !UP3, `(.L_x_5) ;  /* 0x000000010bcc7547 */ /* 0x000fea000b800000 */
[----:B------:R-:W-:Y:S02]  /*14e0*/  UISETP.GE.U32.AND UP1, UPT, UR15, 0x3, UPT ;  /* 0x000000030f00788c */ /* 0x000fe4000bf26070 */
[----:B------:R-:W-:-:S07]  /*14f0*/  UISETP.NE.AND UP3, UPT, UR9, URZ, UPT ;  /* 0x000000ff0900728c */ /* 0x000fce000bf65270 */
[----:B------:R-:W-:Y:S05]  /*1500*/  BRA.U !UP1, `(.L_x_9) ;  /* 0x0000000109647547 */ /* 0x000fea000b800000 */
[----:B--2---:R-:W2:Y:S04]  /*1510*/  LDG.E.64 R32, desc[UR22][R4.64] ;  /* 0x0000001604207981 */ /* 0x004ea8000c1e1b00 */
        /* <DEDUP_REMOVED lines=17> */
[----:B0-----:R-:W2:Y:S04]  /*1630*/  LDG.E.64 R32, desc[UR22][R4.64] ;  /* 0x0000001604207981 */ /* 0x001ea8000c1e1b00 */
[----:B------:R-:W3:Y:S01]  /*1640*/  LDG.E.64 R34, desc[UR22][R6.64] ;  /* 0x0000001606227981 */ /* 0x000ee2000c1e1b00 */
[----:B--2---:R-:W-:-:S06]  /*1650*/  IMAD.WIDE.U32 R32, R3, 0x8, R32 ;  /* 0x0000000803207825 */ /* 0x004fcc00078e0020 */
[----:B------:R-:W2:Y:S01]  /*1660*/  LD.E.64 R32, desc[UR22][R32.64+0x18] ;  /* 0x0000181620207980 */ /* 0x000ea2000c101b00 */
[C---:B---3--:R-:W-:Y:S01]  /*1670*/  IMAD.WIDE.U32 R34, R3.reuse, 0x8, R34 ;  /* 0x0000000803227825 */ /* 0x048fe200078e0022 */
[----:B------:R-:W-:-:S04]  /*1680*/  IADD3 R3, PT, PT, R3, 0x4, RZ ;  /* 0x0000000403037810 */ /* 0x000fc80007ffe0ff */
[----:B--2---:R1:W-:Y:S03]  /*1690*/  ST.E.64 desc[UR22][R34.64+0x18], R32 ;  /* 0x0000182022007985 */ /* 0x0043e6000c101b16 */
.L_x_9:
[----:B------:R-:W-:Y:S05]  /*16a0*/  BRA.U !UP3, `(.L_x_5) ;  /* 0x000000010b587547 */ /* 0x000fea000b800000 */
[----:B-12---:R-:W2:Y:S04]  /*16b0*/  LDG.E.64 R32, desc[UR22][R4.64] ;  /* 0x0000001604207981 */ /* 0x006ea8000c1e1b00 */
[----:B0-----:R-:W3:Y:S01]  /*16c0*/  LDG.E.64 R34, desc[UR22][R6.64] ;  /* 0x0000001606227981 */ /* 0x001ee2000c1e1b00 */
[----:B--2---:R-:W-:-:S06]  /*16d0*/  IMAD.WIDE.U32 R32, R3, 0x8, R32 ;  /* 0x0000000803207825 */ /* 0x004fcc00078e0020 */
[----:B------:R-:W2:Y:S01]  /*16e0*/  LD.E.64 R32, desc[UR22][R32.64] ;  /* 0x0000001620207980 */ /* 0x000ea2000c101b00 */
[----:B---3--:R-:W-:Y:S01]  /*16f0*/  IMAD.WIDE.U32 R34, R3, 0x8, R34 ;  /* 0x0000000803227825 */ /* 0x008fe200078e0022 */
[----:B------:R-:W-:-:S04]  /*1700*/  UISETP.NE.AND UP1, UPT, UR9, 0x1, UPT ;  /* 0x000000010900788c */ /* 0x000fc8000bf25270 */
[----:B--2---:R3:W-:Y:S05]  /*1710*/  ST.E.64 desc[UR22][R34.64], R32 ;  /* 0x0000002022007985 */ /* 0x0047ea000c101b16 */
[----:B------:R-:W-:Y:S05]  /*1720*/  BRA.U !UP1, `(.L_x_5) ;  /* 0x0000000109387547 */ /* 0x000fea000b800000 */
[----:B---3--:R-:W2:Y:S04]  /*1730*/  LDG.E.64 R32, desc[UR22][R4.64] ;  /* 0x0000001604207981 */ /* 0x008ea8000c1e1b00 */
[----:B------:R-:W3:Y:S01]  /*1740*/  LDG.E.64 R34, desc[UR22][R6.64] ;  /* 0x0000001606227981 */ /* 0x000ee2000c1e1b00 */
[----:B--2---:R-:W-:-:S06]  /*1750*/  IMAD.WIDE.U32 R32, R3, 0x8, R32 ;  /* 0x0000000803207825 */ /* 0x004fcc00078e0020 */
[----:B------:R-:W2:Y:S01]  /*1760*/  LD.E.64 R32, desc[UR22][R32.64+0x8] ;  /* 0x0000081620207980 */ /* 0x000ea2000c101b00 */
[----:B---3--:R-:W-:Y:S01]  /*1770*/  IMAD.WIDE.U32 R34, R3, 0x8, R34 ;  /* 0x0000000803227825 */ /* 0x008fe200078e0022 */
[----:B------:R-:W-:-:S04]  /*1780*/  UISETP.NE.AND UP1, UPT, UR9, 0x2, UPT ;  /* 0x000000020900788c */ /* 0x000fc8000bf25270 */
[----:B--2---:R4:W-:Y:S05]  /*1790*/  ST.E.64 desc[UR22][R34.64+0x8], R32 ;  /* 0x0000082022007985 */ /* 0x0049ea000c101b16 */
[----:B------:R-:W-:Y:S05]  /*17a0*/  BRA.U !UP1, `(.L_x_5) ;  /* 0x0000000109187547 */ /* 0x000fea000b800000 */
[----:B----4-:R-:W2:Y:S04]  /*17b0*/  LDG.E.64 R32, desc[UR22][R4.64] ;  /* 0x0000001604207981 */ /* 0x010ea8000c1e1b00 */
[----:B------:R-:W3:Y:S01]  /*17c0*/  LDG.E.64 R34, desc[UR22][R6.64] ;  /* 0x0000001606227981 */ /* 0x000ee2000c1e1b00 */
[----:B--2---:R-:W-:-:S06]  /*17d0*/  IMAD.WIDE.U32 R32, R3, 0x8, R32 ;  /* 0x0000000803207825 */ /* 0x004fcc00078e0020 */
[----:B------:R-:W2:Y:S01]  /*17e0*/  LD.E.64 R32, desc[UR22][R32.64+0x10] ;  /* 0x0000101620207980 */ /* 0x000ea2000c101b00 */
[----:B---3--:R-:W-:-:S05]  /*17f0*/  IMAD.WIDE.U32 R34, R3, 0x8, R34 ;  /* 0x0000000803227825 */ /* 0x008fca00078e0022 */
[----:B--2---:R0:W-:Y:S02]  /*1800*/  ST.E.64 desc[UR22][R34.64+0x10], R32 ;  /* 0x0000102022007985 */ /* 0x0041e4000c101b16 */
.L_x_5:
[----:B------:R-:W-:Y:S01]  /*1810*/  UMOV UR24, 0x6dc9c883 ;  /* 0x6dc9c88300187882 */ /* 0x000fe20000000000 */
[----:B------:R-:W-:Y:S01]  /*1820*/  UMOV UR25, 0x3fe45f30 ;  /* 0x3fe45f3000197882 */ /* 0x000fe20000000000 */
[----:B------:R-:W-:Y:S01]  /*1830*/  BSSY.RECONVERGENT B0, `(.L_x_10) ;  /* 0x0000dd9000007945 */ /* 0x000fe20003800200 */
[----:B012---:R-:W-:Y:S01]  /*1840*/  DMUL R36, R74, UR24 ;  /* 0x000000184a247c28 */ /* 0x007fe20008000000 */
[----:B------:R-:W-:Y:S01]  /*1850*/  UMOV UR24, 0x54442d18 ;  /* 0x54442d1800187882 */ /* 0x000fe20000000000 */
[----:B------:R-:W-:-:S04]  /*1860*/  UMOV UR25, 0x3ff921fb ;  /* 0x3ff921fb00197882 */ /* 0x000fc80000000000 */
[----:B------:R-:W3:Y:S08]  /*1870*/  F2I.F64 R3, R36 ;  /* 0x0000002400037311 */ /* 0x000ef00000301100 */
[----:B---34-:R-:W0:Y:S02]  /*1880*/  I2F.F64 R34, R3 ;  /* 0x0000000300227312 */ /* 0x018e240000201c00 */
[----:B0-----:R-:W-:Y:S01]  /*1890*/  DFMA R32, R34, -UR24, R74 ;  /* 0x8000001822207c2b */ /* 0x001fe2000800004a */
[----:B------:R-:W-:Y:S01]  /*18a0*/  UMOV UR24, 0x33145c00 ;  /* 0x33145c0000187882 */ /* 0x000fe20000000000 */
[----:B------:R-:W-:-:S06]  /*18b0*/  UMOV UR25, 0x3c91a626 ;  /* 0x3c91a62600197882 */ /* 0x000fcc0000000000 */
[----:B------:R-:W-:Y:S01]  /*18c0*/  DFMA R38, R34, -UR24, R32 ;  /* 0x8000001822267c2b */ /* 0x000fe20008000020 */
[----:B------:R-:W-:Y:S01]  /*18d0*/  UMOV UR24, 0x252049c0 ;  /* 0x252049c000187882 */ /* 0x000fe20000000000 */
[----:B------:R-:W-:Y:S01]  /*18e0*/  UMOV UR25, 0x397b839a ;  /* 0x397b839a00197882 */ /* 0x000fe20000000000 */
[----:B------:R-:W-:-:S05]  /*18f0*/  DMUL R32, RZ, R74 ;  /* 0x0000004aff207228 */ /* 0x000fca0000000000 */
[----:B------:R-:W-:-:S11]  /*1900*/  DFMA R34, R34, -UR24, R38 ;  /* 0x8000001822227c2b */ /* 0x000fd60008000026 */
.L_x_155:
[----:B--2---:R-:W2:Y:S04]  /*1910*/  LDG.E.64 R80, desc[UR22][R4.64] ;  /* 0x0000001604507981 */ /* 0x004ea8000c1e1b00 */
[----:B---3--:R-:W3:Y:S04]  /*1920*/  LDG.E.64 R36, desc[UR22][R14.64] ;  /* 0x000000160e247981 */ /* 0x008ee8000c1e1b00 */
[----:B0----5:R0:W5:Y:S04]  /*1930*/  LDG.E.64 R78, desc[UR22][R8.64] ;  /* 0x00000016084e7981 */ /* 0x021168000c1e1b00 */
[----:B-1--4-:R0:W5:Y:S04]  /*1940*/  LDG.E.64 R38, desc[UR22][R10.64] ;  /* 0x000000160a267981 */ /* 0x012168000c1e1b00 */
[----:B------:R0:W5:Y:S04]  /*1950*/  LDG.E.64 R40, desc[UR22][R12.64] ;  /* 0x000000160c287981 */ /* 0x000168000c1e1b00 */
[----:B------:R0:W5:Y:S04]  /*1960*/  LDG.E.64 R76, desc[UR22][R16.64] ;  /* 0x00000016104c7981 */ /* 0x000168000c1e1b00 */
[----:B------:R0:W5:Y:S04]  /*1970*/  LDG.E.64 R42, desc[UR22][R18.64] ;  /* 0x00000016122a7981 */ /* 0x000168000c1e1b00 */
[----:B------:R0:W5:Y:S04]  /*1980*/  LDG.E.64 R44, desc[UR22][R20.64] ;  /* 0x00000016142c7981 */ /* 0x000168000c1e1b00 */
[----:B------:R0:W5:Y:S04]  /*1990*/  LDG.E.64 R46, desc[UR22][R22.64] ;  /* 0x00000016162e7981 */ /* 0x000168000c1e1b00 */
[----:B------:R0:W5:Y:S04]  /*19a0*/  LDG.E.64 R48, desc[UR22][R24.64] ;  /* 0x0000001618307981 */ /* 0x000168000c1e1b00 */
[----:B--2---:R-:W3:Y:S01]  /*19b0*/  LD.E.64 R84, desc[UR22][R80.64+0x8] ;  /* 0x0000081650547980 */ /* 0x004ee2000c101b00 */
[----:B------:R-:W-:-:S06]  /*19c0*/  DSETP.GT.AND P0, PT, R52, R30, PT ;  /* 0x0000001e3400722a */ /* 0x000fcc0003f04000 */
[----:B------:R-:W-:Y:S01]  /*19d0*/  DSETP.GE.AND P1, PT, R30, RZ, P0 ;  /* 0x000000ff1e00722a */ /* 0x000fe20000726000 */
[----:B---3--:R0:W-:Y:S04]  /*19e0*/  ST.E.64 desc[UR22][R36.64], R84 ;  /* 0x0000005424007985 */ /* 0x0081e8000c101b16 */
[----:B------:R-:W2:Y:S01]  /*19f0*/  LD.E.64 R92, desc[UR22][R80.64] ;  /* 0x00000016505c7980 */ /* 0x000ea2000c101b00 */
[----:B------:R-:W-:-:S08]  /*1a00*/  PLOP3.LUT P0, PT, PT, PT, PT, 0x80, 0x8 ;  /* 0x000000000008781c */ /* 0x000fd00003f0f070 */
[----:B------:R-:W-:Y:S01]  /*1a10*/  @!P1 DSETP.GEU.AND P2, PT, R52, R30, PT ;  /* 0x0000001e3400922a */ /* 0x000fe20003f4e000 */
[----:B------:R-:W-:Y:S05]  /*1a20*/  BSSY.RECONVERGENT B5, `(.L_x_11) ;  /* 0x000001e000057945 */ /* 0x000fea0003800200 */
[----:B------:R-:W-:-:S06]  /*1a30*/  @!P1 DSETP.LT.AND P0, PT, R30, RZ, !P2 ;  /* 0x000000ff1e00922a */ /* 0x000fcc0005701000 */
[----:B------:R-:W-:Y:S02]  /*1a40*/  FSEL R50, R30, R52, P0 ;  /* 0x000000341e327208 */ /* 0x000fe40000000000 */
[----:B------:R-:W-:Y:S01]  /*1a50*/  FSEL R51, R31, R53, P0 ;  /* 0x000000351f337208 */ /* 0x000fe20000000000 */
[----:B--2---:R-:W-:-:S14]  /*1a60*/  DSETP.NEU.AND P3, PT, |R92|, +INF , PT ;  /* 0x7ff000005c00742a */ /* 0x004fdc0003f6d200 */
[----:B------:R-:W-:Y:S01]  /*1a70*/  @!P3 DMUL R86, RZ, R92 ;  /* 0x0000005cff56b228 */ /* 0x000fe20000000000 */
[----:B------:R-:W-:Y:S01]  /*1a80*/  @!P3 IMAD.MOV.U32 R82, RZ, RZ, RZ ;  /* 0x000000ffff52b224 */ /* 0x000fe200078e00ff */
[----:B0-----:R-:W-:Y:S09]  /*1a90*/  @!P3 BRA `(.L_x_12) ;  /* 0x000000000058b947 */ /* 0x001ff20003800000 */
[----:B------:R-:W-:Y:S01]  /*1aa0*/  UMOV UR24, 0x6dc9c883 ;  /* 0x6dc9c88300187882 */ /* 0x000fe20000000000 */
[----:B------:R-:W-:Y:S01]  /*1ab0*/  UMOV UR25, 0x3fe45f30 ;  /* 0x3fe45f3000197882 */ /* 0x000fe20000000000 */
[C---:B------:R-:W-:Y:S02]  /*1ac0*/  DSETP.GE.AND P1, PT, |R92|.reuse, 2.14748364800000000000e+09, PT ;  /* 0x41e000005c00742a */ /* 0x040fe40003f26200 */
[----:B------:R-:W-:Y:S01]  /*1ad0*/  DMUL R82, R92, UR24 ;  /* 0x000000185c527c28 */ /* 0x000fe20008000000 */
[----:B------:R-:W-:Y:S01]  /*1ae0*/  UMOV UR24, 0x54442d18 ;  /* 0x54442d1800187882 */ /* 0x000fe20000000000 */
[----:B------:R-:W-:-:S08]  /*1af0*/  UMOV UR25, 0x3ff921fb ;  /* 0x3ff921fb00197882 */ /* 0x000fd00000000000 */
[----:B------:R-:W0:Y:S08]  /*1b00*/  F2I.F64 R82, R82 ;  /* 0x0000005200527311 */ /* 0x000e300000301100 */
[----:B0-----:R-:W0:Y:S02]  /*1b10*/  I2F.F64 R86, R82 ;  /* 0x0000005200567312 */ /* 0x001e240000201c00 */
[----:B0-----:R-:W-:Y:S01]  /*1b20*/  DFMA R52, R86, -UR24, R92 ;  /* 0x8000001856347c2b */ /* 0x001fe2000800005c */
[----:B------:R-:W-:Y:S01]  /*1b30*/  UMOV UR24, 0x33145c00 ;  /* 0x33145c0000187882 */ /* 0x000fe20000000000 */
[----:B------:R-:W-:-:S06]  /*1b40*/  UMOV UR25, 0x3c91a626 ;  /* 0x3c91a62600197882 */ /* 0x000fcc0000000000 */
[----:B------:R-:W-:Y:S01]  /*1b50*/  DFMA R52, R86, -UR24, R52 ;  /* 0x8000001856347c2b */ /* 0x000fe20008000034 */
[----:B------:R-:W-:Y:S01]  /*1b60*/  UMOV UR24, 0x252049c0 ;  /* 0x252049c000187882 */ /* 0x000fe20000000000 */
[----:B------:R-:W-:-:S06]  /*1b70*/  UMOV UR25, 0x397b839a ;  /* 0x397b839a00197882 */ /* 0x000fcc0000000000 */
[----:B------:R-:W-:Y:S01]  /*1b80*/  DFMA R86, R86, -UR24, R52 ;  /* 0x8000001856567c2b */ /* 0x000fe20008000034 */
[----:B------:R-:W-:Y:S10]  /*1b90*/  @!P1 BRA `(.L_x_12) ;  /* 0x0000000000189947 */ /* 0x000ff40003800000 */
[----:B------:R-:W-:Y:S01]  /*1ba0*/  IMAD.MOV.U32 R52, RZ, RZ, R92 ;  /* 0x000000ffff347224 */ /* 0x000fe200078e005c */
[----:B------:R-:W-:-:S07]  /*1bb0*/  MOV R62, 0x1bd0 ;  /* 0x00001bd0003e7802 */ /* 0x000fce0000000f00 */
[----:B-----5:R-:W-:Y:S05]  /*1bc0*/  CALL.REL.NOINC `($_Z25rk45_gsl_gpu_evolve_applyPPdS0_S0_ddddjS0_S0_S0_S0_S0_S0_S0_S0_S0_S0_S0_S0_S0_PPiii$__internal_trig_reduction_slowpathd) ;  /* 0x000000ec00907944 */ /* 0x020fea0003c00000 */
[----:B------:R-:W-:Y:S01]  /*1bd0*/  IMAD.MOV.U32 R82, RZ, RZ, R54 ;  /* 0x000000ffff527224 */ /* 0x000fe200078e0036 */
[----:B------:R-:W-:Y:S01]  /*1be0*/  MOV R86, R52 ;  /* 0x0000003400567202 */ /* 0x000fe20000000f00 */
[----:B------:R-:W-:-:S07]  /*1bf0*/  IMAD.MOV.U32 R87, RZ, RZ, R53 ;  /* 0x000000ffff577224 */ /* 0x000fce00078e0035 */
.L_x_12:
[----:B------:R-:W-:Y:S05]  /*1c00*/  BSYNC.RECONVERGENT B5 ;  /* 0x0000000000057941 */ /* 0x000fea0003800200 */
.L_x_11:
[----:B------:R-:W0:Y:S01]  /*1c10*/  LDCU.64 UR24, c[0x4][0x10] ;  /* 0x01000200ff1877ac */ /* 0x000e220008000a00 */
[----:B------:R-:W-:-:S05]  /*1c20*/  IMAD.SHL.U32 R52, R82, 0x40, RZ ;  /* 0x0000004052347824 */ /* 0x000fca00078e00ff */
[----:B------:R-:W-:-:S04]  /*1c30*/  LOP3.LUT R52, R52, 0x40, RZ, 0xc0, !PT ;  /* 0x0000004034347812 */ /* 0x000fc800078ec0ff */
[----:B0-----:R-:W-:-:S05]  /*1c40*/  IADD3 R88, P1, PT, R52, UR24, RZ ;  /* 0x0000001834587c10 */ /* 0x001fca000ff3e0ff */
[----:B------:R-:W-:-:S05]  /*1c50*/  IMAD.X R89, RZ, RZ, UR25, P1 ;  /* 0x00000019ff597e24 */ /* 0x000fca00088e06ff */
[----:B------:R-:W2:Y:S04]  /*1c60*/  LDG.E.128.CONSTANT R52, desc[UR22][R88.64] ;  /* 0x0000001658347981 */ /* 0x000ea8000c1e9d00 */
[----:B------:R-:W3:Y:S04]  /*1c70*/  LDG.E.128.CONSTANT R56, desc[UR22][R88.64+0x10] ;  /* 0x0000101658387981 */ /* 0x000ee8000c1e9d00 */
[----:B------:R-:W4:Y:S01]  /*1c80*/  LDG.E.128.CONSTANT R60, desc[UR22][R88.64+0x20] ;  /* 0x00002016583c7981 */ /* 0x000f22000c1e9d00 */
[----:B------:R-:W-:Y:S01]  /*1c90*/  LOP3.LUT R83, R82, 0x1, RZ, 0xc0, !PT ;  /* 0x0000000152537812 */ /* 0x000fe200078ec0ff */
[----:B------:R-:W-:Y:S01]  /*1ca0*/  HFMA2 R92, -RZ, RZ, 0.00974273681640625, -2.12192535400390625e-05 ;  /* 0x20fd8164ff5c7431 */ /* 0x000fe200000001ff */
[----:B------:R-:W-:Y:S01]  /*1cb0*/  DMUL R90, R86, R86 ;  /* 0x00000056565a7228 */ /* 0x000fe20000000000 */
[----:B------:R-:W-:Y:S01]  /*1cc0*/  BSSY.RECONVERGENT B5, `(.L_x_13) ;  /* 0x0000026000057945 */ /* 0x000fe20003800200 */
[----:B------:R-:W-:Y:S01]  /*1cd0*/  ISETP.NE.U32.AND P1, PT, R83, 0x1, PT ;  /* 0x000000015300780c */ /* 0x000fe20003f25070 */
[----:B------:R-:W-:Y:S01]  /*1ce0*/  IMAD.MOV.U32 R83, RZ, RZ, 0x3da8ff83 ;  /* 0x3da8ff83ff537424 */ /* 0x000fe200078e00ff */
[----:B------:R-:W-:Y:S01]  /*1cf0*/  DSETP.NEU.AND P2, PT, |R74|, +INF , PT ;  /* 0x7ff000004a00742a */ /* 0x000fe20003f4d200 */
[----:B------:R-:W-:-:S03]  /*1d00*/  IMAD.MOV.U32 R94, RZ, RZ, 0x1 ;  /* 0x00000001ff5e7424 */ /* 0x000fc600078e00ff */
[----:B------:R-:W-:Y:S02]  /*1d10*/  FSEL R93, -R83, 0.11223486810922622681, !P1 ;  /* 0x3de5db65535d7808 */ /* 0x000fe40004800100 */
[----:B------:R-:W-:-:S06]  /*1d20*/  FSEL R92, R92, -8.06006814911005101289e+34, !P1 ;  /* 0xf9785eba5c5c7808 */ /* 0x000fcc0004800000 */
[----:B--2---:R-:W-:-:S08]  /*1d30*/  DFMA R52, R90, R92, R52 ;  /* 0x0000005c5a34722b */ /* 0x004fd00000000034 */
[----:B------:R-:W-:-:S08]  /*1d40*/  DFMA R52, R90, R52, R54 ;  /* 0x000000345a34722b */ /* 0x000fd00000000036 */
[----:B---3--:R-:W-:-:S08]  /*1d50*/  DFMA R52, R90, R52, R56 ;  /* 0x000000345a34722b */ /* 0x008fd00000000038 */
[----:B------:R-:W-:-:S08]  /*1d60*/  DFMA R52, R90, R52, R58 ;  /* 0x000000345a34722b */ /* 0x000fd0000000003a */
[----:B----4-:R-:W-:-:S08]  /*1d70*/  DFMA R52, R90, R52, R60 ;  /* 0x000000345a34722b */ /* 0x010fd0000000003c */
[----:B------:R-:W-:-:S08]  /*1d80*/  DFMA R52, R90, R52, R62 ;  /* 0x000000345a34722b */ /* 0x000fd0000000003e */
[----:B------:R-:W-:Y:S02]  /*1d90*/  DFMA R86, R52, R86, R86 ;  /* 0x000000563456722b */ /* 0x000fe40000000056 */
[----:B------:R-:W-:-:S10]  /*1da0*/  DFMA R52, R90, R52, 1 ;  /* 0x3ff000005a34742b */ /* 0x000fd40000000034 */
[----:B------:R-:W-:Y:S01]  /*1db0*/  FSEL R54, R52, R86, !P1 ;  /* 0x0000005634367208 */ /* 0x000fe20004800000 */
[----:B------:R-:W-:Y:S01]  /*1dc0*/  IMAD.MOV.U32 R86, RZ, RZ, R32 ;  /* 0x000000ffff567224 */ /* 0x000fe200078e0020 */
[----:B------:R-:W-:Y:S02]  /*1dd0*/  FSEL R55, R53, R87, !P1 ;  /* 0x0000005735377208 */ /* 0x000fe40004800000 */
[----:B------:R-:W-:Y:S02]  /*1de0*/  LOP3.LUT P1, RZ, R82, 0x2, RZ, 0xc0, !PT ;  /* 0x0000000252ff7812 */ /* 0x000fe4000782c0ff */
[----:B------:R-:W-:Y:S02]  /*1df0*/  MOV R87, R33 ;  /* 0x0000002100577202 */ /* 0x000fe40000000f00 */
[----:B------:R-:W-:-:S10]  /*1e00*/  DADD R52, RZ, -R54 ;  /* 0x00000000ff347229 */ /* 0x000fd40000000836 */
[----:B------:R-:W-:Y:S02]  /*1e10*/  FSEL R82, R54, R52, !P1 ;  /* 0x0000003436527208 */ /* 0x000fe40004800000 */
[----:B------:R-:W-:Y:S01]  /*1e20*/  FSEL R83, R55, R53, !P1 ;  /* 0x0000003537537208 */ /* 0x000fe20004800000 */
[----:B------:R-:W-:Y:S06]  /*1e30*/  @!P2 BRA `(.L_x_14) ;  /* 0x000000000038a947 */ /* 0x000fec0003800000 */
[----:B------:R-:W-:Y:S01]  /*1e40*/  DSETP.GE.AND P1, PT, |R74|, 2.14748364800000000000e+09, PT ;  /* 0x41e000004a00742a */ /* 0x000fe20003f26200 */
[----:B------:R-:W-:Y:S01]  /*1e50*/  BSSY.RECONVERGENT B6, `(.L_x_15) ;  /* 0x000000b000067945 */ /* 0x000fe20003800200 */
[----:B------:R-:W-:Y:S02]  /*1e60*/  IMAD.MOV.U32 R54, RZ, RZ, R3 ;  /* 0x000000ffff367224 */ /* 0x000fe400078e0003 */
[----:B------:R-:W-:Y:S02]  /*1e70*/  IMAD.MOV.U32 R86, RZ, RZ, R34 ;  /* 0x000000ffff567224 */ /* 0x000fe400078e0022 */
[----:B------:R-:W-:-:S08]  /*1e80*/  IMAD.MOV.U32 R87, RZ, RZ, R35 ;  /* 0x000000ffff577224 */ /* 0x000fd000078e0023 */
[----:B------:R-:W-:Y:S05]  /*1e90*/  @!P1 BRA `(.L_x_16) ;  /* 0x0000000000189947 */ /* 0x000fea0003800000 */
[----:B------:R-:W-:Y:S01]  /*1ea0*/  MOV R52, R74 ;  /* 0x0000004a00347202 */ /* 0x000fe20000000f00 */
[----:B------:R-:W-:Y:S01]  /*1eb0*/  IMAD.MOV.U32 R93, RZ, RZ, R75 ;  /* 0x000000ffff5d7224 */ /* 0x000fe200078e004b */
[----:B------:R-:W-:-:S07]  /*1ec0*/  MOV R62, 0x1ee0 ;  /* 0x00001ee0003e7802 */ /* 0x000fce0000000f00 */
[----:B-----5:R-:W-:Y:S05]  /*1ed0*/  CALL.REL.NOINC `($_Z25rk45_gsl_gpu_evolve_applyPPdS0_S0_ddddjS0_S0_S0_S0_S0_S0_S0_S0_S0_S0_S0_S0_S0_PPiii$__internal_trig_reduction_slowpathd) ;  /* 0x000000e800cc7944 */ /* 0x020fea0003c00000 */
[----:B------:R-:W-:Y:S02]  /*1ee0*/  IMAD.MOV.U32 R86, RZ, RZ, R52 ;  /* 0x000000ffff567224 */ /* 0x000fe400078e0034 */
[----:B------:R-:W-:-:S07]  /*1ef0*/  IMAD.MOV.U32 R87, RZ, RZ, R53 ;  /* 0x000000ffff577224 */ /* 0x000fce00078e0035 */
.L_x_16:
[----:B------:R-:W-:Y:S05]  /*1f00*/  BSYNC.RECONVERGENT B6 ;  /* 0x0000000000067941 */ /* 0x000fea0003800200 */
.L_x_15:
[----:B------:R-:W-:-:S07]  /*1f10*/  IADD3 R94, PT, PT, R54, 0x1, RZ ;  /* 0x00000001365e7810 */ /* 0x000fce0007ffe0ff */
.L_x_14:
[----:B------:R-:W-:Y:S05]  /*1f20*/  BSYNC.RECONVERGENT B5 ;  /* 0x0000000000057941 */ /* 0x000fea0003800200 */
.L_x_13:
        /* <DEDUP_REMOVED lines=9> */
[----:B------:R-:W-:Y:S01]  /*1fc0*/  IMAD.MOV.U32 R92, RZ, RZ, 0x20fd8164 ;  /* 0x20fd8164ff5c7424 */ /* 0x000fe200078e00ff */
[----:B------:R-:W-:Y:S01]  /*1fd0*/  MOV R93, 0x3da8ff83 ;  /* 0x3da8ff83005d7802 */ /* 0x000fe20000000f00 */
[----:B------:R-:W-:Y:S01]  /*1fe0*/  DMUL R84, R84, 0.5 ;  /* 0x3fe0000054547828 */ /* 0x000fe20000000000 */
[----:B------:R-:W-:Y:S01]  /*1ff0*/  ISETP.NE.U32.AND P1, PT, R90, 0x1, PT ;  /* 0x000000015a00780c */ /* 0x000fe20003f25070 */
[----:B------:R-:W-:Y:S01]  /*2000*/  DMUL R90, R86, R86 ;  /* 0x00000056565a7228 */ /* 0x000fe20000000000 */
[----:B------:R-:W-:Y:S02]  /*2010*/  BSSY.RECONVERGENT B4, `(.L_x_17) ;  /* 0x0000026000047945 */ /* 0x000fe40003800200 */
[----:B------:R-:W-:-:S02]  /*2020*/  FSEL R92, R92, -8.06006814911005101289e+34, !P1 ;  /* 0xf9785eba5c5c7808 */ /* 0x000fc40004800000 */
[----:B------:R-:W-:-:S06]  /*2030*/  FSEL R93, -R93, 0.11223486810922622681, !P1 ;  /* 0x3de5db655d5d7808 */ /* 0x000fcc0004800100 */
[----:B--2---:R-:W-:-:S08]  /*2040*/  DFMA R52, R90, R92, R52 ;  /* 0x0000005c5a34722b */ /* 0x004fd00000000034 */
[----:B------:R-:W-:-:S08]  /*2050*/  DFMA R52, R90, R52, R54 ;  /* 0x000000345a34722b */ /* 0x000fd00000000036 */
[----:B---3--:R-:W-:Y:S01]  /*2060*/  DFMA R52, R90, R52, R56 ;  /* 0x000000345a34722b */ /* 0x008fe20000000038 */
[----:B------:R-:W0:Y:S01]  /*2070*/  MUFU.RCP64H R57, 20.79998779296875 ;  /* 0x4034cccc00397908 */ /* 0x000e220000001800 */
[----:B------:R-:W-:-:S06]  /*2080*/  IMAD.MOV.U32 R56, RZ, RZ, 0x1 ;  /* 0x00000001ff387424 */ /* 0x000fcc00078e00ff */
[----:B------:R-:W-:-:S08]  /*2090*/  DFMA R52, R90, R52, R58 ;  /* 0x000000345a34722b */ /* 0x000fd0000000003a */
[----:B----4-:R-:W-:-:S08]  /*20a0*/  DFMA R52, R90, R52, R60 ;  /* 0x000000345a34722b */ /* 0x010fd0000000003c */
[----:B------:R-:W-:Y:S01]  /*20b0*/  DFMA R52, R90, R52, R62 ;  /* 0x000000345a34722b */ /* 0x000fe2000000003e */
[----:B------:R-:W-:Y:S02]  /*20c0*/  IMAD.MOV.U32 R62, RZ, RZ, -0x33333333 ;  /* 0xcccccccdff3e7424 */ /* 0x000fe400078e00ff */
[----:B------:R-:W-:-:S05]  /*20d0*/  IMAD.MOV.U32 R63, RZ, RZ, 0x4034cccc ;  /* 0x4034ccccff3f7424 */ /* 0x000fca00078e00ff */
[----:B------:R-:W-:Y:S02]  /*20e0*/  DFMA R54, R52, R86, R86 ;  /* 0x000000563436722b */ /* 0x000fe40000000056 */
[----:B0-----:R-:W-:Y:S02]  /*20f0*/  DFMA R58, R56, -R62, 1 ;  /* 0x3ff00000383a742b */ /* 0x001fe4000000083e */
[----:B------:R-:W-:-:S06]  /*2100*/  DFMA R52, R90, R52, 1 ;  /* 0x3ff000005a34742b */ /* 0x000fcc0000000034 */
[----:B------:R-:W-:-:S04]  /*2110*/  DFMA R58, R58, R58, R58 ;  /* 0x0000003a3a3a722b */ /* 0x000fc8000000003a */
[----:B------:R-:W-:Y:S02]  /*2120*/  FSEL R60, R52, R54, !P1 ;  /* 0x00000036343c7208 */ /* 0x000fe40004800000 */
[----:B------:R-:W-:Y:S02]  /*2130*/  FSEL R61, R53, R55, !P1 ;  /* 0x00000037353d7208 */ /* 0x000fe40004800000 */
[----:B------:R-:W-:Y:S01]  /*2140*/  DFMA R58, R56, R58, R56 ;  /* 0x0000003a383a722b */ /* 0x000fe20000000038 */
[----:B------:R-:W-:-:S03]  /*2150*/  LOP3.LUT P1, RZ, R94, 0x2, RZ, 0xc0, !PT ;  /* 0x000000025eff7812 */ /* 0x000fc6000782c0ff */
[----:B------:R-:W-:-:S04]  /*2160*/  DADD R52, RZ, -R60 ;  /* 0x00000000ff347229 */ /* 0x000fc8000000083c */
[----:B------:R-:W-:-:S06]  /*2170*/  DFMA R54, R58, -R62, 1 ;  /* 0x3ff000003a36742b */ /* 0x000fcc000000083e */
[----:B------:R-:W-:Y:S02]  /*2180*/  FSEL R52, R60, R52, !P1 ;  /* 0x000000343c347208 */ /* 0x000fe40004800000 */
[----:B------:R-:W-:Y:S01]  /*2190*/  FSEL R53, R61, R53, !P1 ;  /* 0x000000353d357208 */ /* 0x000fe20004800000 */
[----:B------:R-:W-:-:S05]  /*21a0*/  DFMA R54, R58, R54, R58 ;  /* 0x000000363a36722b */ /* 0x000fca000000003a */
[----:B------:R-:W-:-:S08]  /*21b0*/  DFMA R90, R52, 0.5, -R84 ;  /* 0x3fe00000345a782b */ /* 0x000fd00000000854 */
[----:B------:R-:W-:Y:S02]  /*21c0*/  DMUL R92, R90, R54 ;  /* 0x000000365a5c7228 */ /* 0x000fe40000000000 */
[----:B------:R-:W-:-:S06]  /*21d0*/  FSETP.GEU.AND P2, PT, |R91|, 6.5827683646048100446e-37, PT ;  /* 0x036000005b00780b */ /* 0x000fcc0003f4e200 */
[----:B------:R-:W-:-:S08]  /*21e0*/  DFMA R52, R92, -R62, R90 ;  /* 0x8000003e5c34722b */ /* 0x000fd0000000005a */
[----:B------:R-:W-:-:S10]  /*21f0*/  DFMA R92, R54, R52, R92 ;  /* 0x00000034365c722b */ /* 0x000fd4000000005c */
[----:B------:R-:W-:-:S05]  /*2200*/  FFMA R52, RZ, 2.8249998092651367188, R93 ;  /* 0x4034ccccff347823 */ /* 0x000fca000000005d */
[----:B------:R-:W-:-:S13]  /*2210*/  FSETP.GT.AND P1, PT, |R52|, 1.469367938527859385e-39, PT ;  /* 0x001000003400780b */ /* 0x000fda0003f24200 */
[----:B------:R-:W-:Y:S05]  /*2220*/  @P1 BRA P2, `(.L_x_18) ;  /* 0x0000000000101947 */ /* 0x000fea0001000000 */
[----:B------:R-:W-:Y:S01]  /*2230*/  MOV R60, 0xcccccccd ;  /* 0xcccccccd003c7802 */ /* 0x000fe20000000f00 */
[----:B------:R-:W-:Y:S01]  /*2240*/  IMAD.MOV.U32 R55, RZ, RZ, 0x4034cccc ;  /* 0x4034ccccff377424 */ /* 0x000fe200078e00ff */
[----:B------:R-:W-:-:S07]  /*2250*/  MOV R52, 0x2270 ;  /* 0x0000227000347802 */ /* 0x000fce0000000f00 */
[----:B-----5:R-:W-:Y:S05]  /*2260*/  CALL.REL.NOINC `($__internal_1_$__cuda_sm20_div_rn_f64_full) ;  /* 0x000000d400bc7944 */ /* 0x020fea0003c00000 */
.L_x_18:
[----:B------:R-:W-:Y:S05]  /*2270*/  BSYNC.RECONVERGENT B4 ;  /* 0x0000000000047941 */ /* 0x000fea0003800200 */
.L_x_17:
[----:B------:R-:W-:Y:S01]  /*2280*/  UMOV UR24, 0x51eb851f ;  /* 0x51eb851f00187882 */ /* 0x000fe20000000000 */
[----:B------:R-:W-:Y:S01]  /*2290*/  UMOV UR25, 0x40139eb8 ;  /* 0x40139eb800197882 */ /* 0x000fe20000000000 */
[----:B------:R-:W-:Y:S01]  /*22a0*/  BSSY.RECONVERGENT B3, `(.L_x_19) ;  /* 0x00000a7000037945 */ /* 0x000fe20003800200 */
[----:B------:R-:W-:-:S07]  /*22b0*/  DFMA R82, R82, UR24, R92 ;  /* 0x0000001852527c2b */ /* 0x000fce000800005c */
[----:B------:R0:W-:Y:S01]  /*22c0*/  ST.E.64 desc[UR22][R36.64+0x8], R82 ;  /* 0x0000085224007985 */ /* 0x0001e2000c101b16 */
[----:B------:R-:W-:Y:S05]  /*22d0*/  @!P5 BRA `(.L_x_20) ;  /* 0x00000008008cd947 */ /* 0x000fea0003800000 */
[----:B------:R-:W-:Y:S01]  /*22e0*/  UISETP.GE.U32.AND UP1, UPT, UR6, 0xf, UPT ;  /* 0x0000000f0600788c */ /* 0x000fe2000bf26070 */
[----:B------:R-:W-:Y:S01]  /*22f0*/  DMUL R52, R50, 0.25 ;  /* 0x3fd0000032347828 */ /* 0x000fe20000000000 */
[----:B------:R-:W-:-:S07]  /*2300*/  IMAD.MOV.U32 R57, RZ, RZ, RZ ;  /* 0x000000ffff397224 */ /* 0x000fce00078e00ff */
[----:B------:R-:W-:Y:S05]  /*2310*/  BRA.U !UP1, `(.L_x_21) ;  /* 0x0000000509287547 */ /* 0x000fea000b800000 */
[----:B------:R-:W-:Y:S01]  /*2320*/  BSSY.RECONVERGENT B4, `(.L_x_22) ;  /* 0x0000048000047945 */ /* 0x000fe20003800200 */
[----:B------:R-:W-:-:S07]  /*2330*/  IMAD.MOV.U32 R59, RZ, RZ, RZ ;  /* 0x000000ffff3b7224 */ /* 0x000fce00078e00ff */
.L_x_23:
[----:B------:R-:W-:-:S04]  /*2340*/  IMAD.WIDE.U32 R56, R59, 0x8, R80 ;  /* 0x000000083b387825 */ /* 0x000fc800078e0050 */
[C---:B------:R-:W-:Y:S01]  /*2350*/  IMAD.WIDE.U32 R54, R59.reuse, 0x8, R36 ;  /* 0x000000083b367825 */ /* 0x040fe200078e0024 */
[----:B-1----:R-:W2:Y:S04]  /*2360*/  LD.E.64 R60, desc[UR22][R56.64] ;  /* 0x00000016383c7980 */ /* 0x002ea8000c101b00 */
[----:B------:R-:W2:Y:S02]  /*2370*/  LD.E.64 R62, desc[UR22][R54.64] ;  /* 0x00000016363e7980 */ /* 0x000ea4000c101b00 */
[----:B--2---:R-:W-:Y:S01]  /*2380*/  DFMA R62, R52, R62, R60 ;  /* 0x0000003e343e722b */ /* 0x004fe2000000003c */
[----:B-----5:R-:W-:-:S06]  /*2390*/  IMAD.WIDE.U32 R60, R59, 0x8, R78 ;  /* 0x000000083b3c7825 */ /* 0x020fcc00078e004e */
[----:B------:R1:W-:Y:S04]  /*23a0*/  ST.E.64 desc[UR22][R60.64], R62 ;  /* 0x0000003e3c007985 */ /* 0x0003e8000c101b16 */
[----:B0-----:R-:W2:Y:S04]  /*23b0*/  LD.E.64 R82, desc[UR22][R56.64+0x8] ;  /* 0x0000081638527980 */ /* 0x001ea8000c101b00 */
[----:B------:R-:W2:Y:S02]  /*23c0*/  LD.E.64 R84, desc[UR22][R54.64+0x8] ;  /* 0x0000081636547980 */ /* 0x000ea4000c101b00 */
[----:B--2---:R-:W-:-:S07]  /*23d0*/  DFMA R82, R52, R84, R82 ;  /* 0x000000543452722b */ /* 0x004fce0000000052 */
[----:B------:R0:W-:Y:S04]  /*23e0*/  ST.E.64 desc[UR22][R60.64+0x8], R82 ;  /* 0x000008523c007985 */ /* 0x0001e8000c101b16 */
[----:B------:R-:W2:Y:S04]  /*23f0*/  LD.E.64 R84, desc[UR22][R56.64+0x10] ;  /* 0x0000101638547980 */ /* 0x000ea8000c101b00 */
[----:B------:R-:W2:Y:S02]  /*2400*/  LD.E.64 R86, desc[UR22][R54.64+0x10] ;  /* 0x0000101636567980 */ /* 0x000ea4000c101b00 */
[----:B--2---:R-:W-:-:S07]  /*2410*/  DFMA R84, R52, R86, R84 ;  /* 0x000000563454722b */ /* 0x004fce0000000054 */
[----:B------:R2:W-:Y:S04]  /*2420*/  ST.E.64 desc[UR22][R60.64+0x10], R84 ;  /* 0x000010543c007985 */ /* 0x0005e8000c101b16 */
[----:B------:R-:W3:Y:S04]  /*2430*/  LD.E.64 R86, desc[UR22][R56.64+0x18] ;  /* 0x0000181638567980 */ /* 0x000ee8000c101b00 */
[----:B------:R-:W3:Y:S02]  /*2440*/  LD.E.64 R88, desc[UR22][R54.64+0x18] ;  /* 0x0000181636587980 */ /* 0x000ee4000c101b00 */
[----:B---3--:R-:W-:-:S07]  /*2450*/  DFMA R86, R52, R88, R86 ;  /* 0x000000583456722b */ /* 0x008fce0000000056 */
[----:B------:R3:W-:Y:S04]  /*2460*/  ST.E.64 desc[UR22][R60.64+0x18], R86 ;  /* 0x000018563c007985 */ /* 0x0007e8000c101b16 */
[----:B-1----:R-:W4:Y:S04]  /*2470*/  LD.E.64 R62, desc[UR22][R56.64+0x20] ;  /* 0x00002016383e7980 */ /* 0x002f28000c101b00 */
[----:B------:R-:W4:Y:S02]  /*2480*/  LD.E.64 R88, desc[UR22][R54.64+0x20] ;  /* 0x0000201636587980 */ /* 0x000f24000c101b00 */
[----:B----4-:R-:W-:-:S07]  /*2490*/  DFMA R62, R52, R88, R62 ;  /* 0x00000058343e722b */ /* 0x010fce000000003e */
[----:B------:R1:W-:Y:S04]  /*24a0*/  ST.E.64 desc[UR22][R60.64+0x20], R62 ;  /* 0x0000203e3c007985 */ /* 0x0003e8000c101b16 */
[----:B0-----:R-:W4:Y:S04]  /*24b0*/  LD.E.64 R82, desc[UR22][R56.64+0x28] ;  /* 0x0000281638527980 */ /* 0x001f28000c101b00 */
[----:B------:R-:W4:Y:S02]  /*24c0*/  LD.E.64 R88, desc[UR22][R54.64+0x28] ;  /* 0x0000281636587980 */ /* 0x000f24000c101b00 */
[----:B----4-:R-:W-:-:S07]  /*24d0*/  DFMA R82, R52, R88, R82 ;  /* 0x000000583452722b */ /* 0x010fce0000000052 */
[----:B------:R0:W-:Y:S04]  /*24e0*/  ST.E.64 desc[UR22][R60.64+0x28], R82 ;  /* 0x000028523c007985 */ /* 0x0001e8000c101b16 */
[----:B--2---:R-:W2:Y:S04]  /*24f0*/  LD.E.64 R84, desc[UR22][R56.64+0x30] ;  /* 0x0000301638547980 */ /* 0x004ea8000c101b00 */
[----:B------:R-:W2:Y:S02]  /*2500*/  LD.E.64 R88, desc[UR22][R54.64+0x30] ;  /* 0x0000301636587980 */ /* 0x000ea4000c101b00 */
[----:B--2---:R-:W-:-:S07]  /*2510*/  DFMA R84, R52, R88, R84 ;  /* 0x000000583454722b */ /* 0x004fce0000000054 */
[----:B------:R2:W-:Y:S04]  /*2520*/  ST.E.64 desc[UR22][R60.64+0x30], R84 ;  /* 0x000030543c007985 */ /* 0x0005e8000c101b16 */
[----:B---3--:R-:W3:Y:S04]  /*2530*/  LD.E.64 R86, desc[UR22][R56.64+0x38] ;  /* 0x0000381638567980 */ /* 0x008ee8000c101b00 */
        /* <DEDUP_REMOVED lines=31> */
[----:B---3--:R-:W2:Y:S04]  /*2730*/  LD.E.64 R86, desc[UR22][R56.64+0x78] ;  /* 0x0000781638567980 */ /* 0x008ea8000c101b00 */
[----:B------:R-:W2:Y:S01]  /*2740*/  LD.E.64 R88, desc[UR22][R54.64+0x78] ;  /* 0x0000781636587980 */ /* 0x000ea2000c101b00 */
[----:B------:R-:W-:-:S04]  /*2750*/  IADD3 R59, PT, PT, R59, 0x10, RZ ;  /* 0x000000103b3b7810 */ /* 0x000fc80007ffe0ff */
[----:B------:R-:W-:Y:S01]  /*2760*/  ISETP.NE.AND P1, PT, R59, R2, PT ;  /* 0x000000023b00720c */ /* 0x000fe20003f25270 */
[----:B--2---:R-:W-:-:S07]  /*2770*/  DFMA R86, R52, R88, R86 ;  /* 0x000000583456722b */ /* 0x004fce0000000056 */
[----:B------:R1:W-:Y:S05]  /*2780*/  ST.E.64 desc[UR22][R60.64+0x78], R86 ;  /* 0x000078563c007985 */ /* 0x0003ea000c101b16 */
[----:B------:R-:W-:Y:S05]  /*2790*/  @P1 BRA `(.L_x_23) ;  /* 0xfffffff800e81947 */ /* 0x000fea000383ffff */
[----:B------:R-:W-:Y:S05]  /*27a0*/  BSYNC.RECONVERGENT B4 ;  /* 0x0000000000047941 */ /* 0x000fea0003800200 */
.L_x_22:
[----:B------:R-:W-:-:S07]  /*27b0*/  IMAD.MOV.U32 R57, RZ, RZ, R2 ;  /* 0x000000ffff397224 */ /* 0x000fce00078e0002 */
.L_x_21:
[----:B------:R-:W-:-:S09]  /*27c0*/  UISETP.NE.AND UP1, UPT, UR7, URZ, UPT ;  /* 0x000000ff0700728c */ /* 0x000fd2000bf25270 */
[----:B------:R-:W-:Y:S05]  /*27d0*/  BRA.U !UP1, `(.L_x_20) ;  /* 0x00000005094c7547 */ /* 0x000fea000b800000 */
[----:B------:R-:W-:Y:S02]  /*27e0*/  UISETP.GE.U32.AND UP1, UPT, UR14, 0x7, UPT ;  /* 0x000000070e00788c */ /* 0x000fe4000bf26070 */
[----:B------:R-:W-:-:S07]  /*27f0*/  UISETP.NE.AND UP3, UPT, UR8, URZ, UPT ;  /* 0x000000ff0800728c */ /* 0x000fce000bf65270 */
[----:B------:R-:W-:Y:S05]  /*2800*/  BRA.U !UP1, `(.L_x_24) ;  /* 0x0000000109907547 */ /* 0x000fea000b800000 */
[----:B-1----:R-:W-:-:S04]  /*2810*/  IMAD.WIDE.U32 R60, R57, 0x8, R80 ;  /* 0x00000008393c7825 */ /* 0x002fc800078e0050 */
[C---:B------:R-:W-:Y:S01]  /*2820*/  IMAD.WIDE.U32 R54, R57.reuse, 0x8, R36 ;  /* 0x0000000839367825 */ /* 0x040fe200078e0024 */
[----:B------:R-:W2:Y:S04]  /*2830*/  LD.E.64 R58, desc[UR22][R60.64] ;  /* 0x000000163c3a7980 */ /* 0x000ea8000c101b00 */
        /* <DEDUP_REMOVED lines=28> */
[----:B---3--:R-:W2:Y:S04]  /*2a00*/  LD.E.64 R86, desc[UR22][R60.64+0x38] ;  /* 0x000038163c567980 */ /* 0x008ea8000c101b00 */
[----:B------:R-:W2:Y:S01]  /*2a10*/  LD.E.64 R88, desc[UR22][R54.64+0x38] ;  /* 0x0000381636587980 */ /* 0x000ea2000c101b00 */
[----:B------:R-:W-:Y:S01]  /*2a20*/  VIADD R57, R57, 0x8 ;  /* 0x0000000839397836 */ /* 0x000fe20000000000 */
[----:B--2---:R-:W-:-:S07]  /*2a30*/  DFMA R86, R52, R88, R86 ;  /* 0x000000583456722b */ /* 0x004fce0000000056 */
[----:B------:R4:W-:Y:S04]  /*2a40*/  ST.E.64 desc[UR22][R58.64+0x38], R86 ;  /* 0x000038563a007985 */ /* 0x0009e8000c101b16 */
.L_x_24:
[----:B------:R-:W-:Y:S05]  /*2a50*/  BRA.U !UP3, `(.L_x_20) ;  /* 0x000000010bac7547 */ /* 0x000fea000b800000 */
[----:B------:R-:W-:Y:S02]  /*2a60*/  UISETP.GE.U32.AND UP1, UPT, UR15, 0x3, UPT ;  /* 0x000000030f00788c */ /* 0x000fe4000bf26070 */
[----:B------:R-:W-:-:S07]  /*2a70*/  UISETP.NE.AND UP3, UPT, UR9, URZ, UPT ;  /* 0x000000ff0900728c */ /* 0x000fce000bf65270 */
[----:B------:R-:W-:Y:S05]  /*2a80*/  BRA.U !UP1, `(.L_x_25) ;  /* 0x0000000109507547 */ /* 0x000fea000b800000 */
[----:B-1--4-:R-:W-:-:S04]  /*2a90*/  IMAD.WIDE.U32 R84, R57, 0x8, R80 ;  /* 0x0000000839547825 */ /* 0x012fc800078e0050 */
[C---:B------:R-:W-:Y:S01]  /*2aa0*/  IMAD.WIDE.U32 R86, R57.reuse, 0x8, R36 ;  /* 0x0000000839567825 */ /* 0x040fe200078e0024 */
[----:B------:R-:W2:Y:S04]  /*2ab0*/  LD.E.64 R54, desc[UR22][R84.64] ;  /* 0x0000001654367980 */ /* 0x000ea8000c101b00 */
[----:B------:R-:W2:Y:S01]  /*2ac0*/  LD.E.64 R58, desc[UR22][R86.64] ;  /* 0x00000016563a7980 */ /* 0x000ea2000c101b00 */
[----:B-----5:R-:W-:Y:S01]  /*2ad0*/  IMAD.WIDE.U32 R88, R57, 0x8, R78 ;  /* 0x0000000839587825 */ /* 0x020fe200078e004e */
[----:B--2---:R-:W-:-:S07]  /*2ae0*/  DFMA R54, R52, R58, R54 ;  /* 0x0000003a3436722b */ /* 0x004fce0000000036 */
[----:B------:R2:W-:Y:S04]  /*2af0*/  ST.E.64 desc[UR22][R88.64], R54 ;  /* 0x0000003658007985 */ /* 0x0005e8000c101b16 */
[----:B------:R-:W3:Y:S04]  /*2b00*/  LD.E.64 R58, desc[UR22][R84.64+0x8] ;  /* 0x00000816543a7980 */ /* 0x000ee8000c101b00 */
[----:B------:R-:W3:Y:S02]  /*2b10*/  LD.E.64 R60, desc[UR22][R86.64+0x8] ;  /* 0x00000816563c7980 */ /* 0x000ee4000c101b00 */
[----:B---3--:R-:W-:-:S07]  /*2b20*/  DFMA R58, R52, R60, R58 ;  /* 0x0000003c343a722b */ /* 0x008fce000000003a */
[----:B------:R2:W-:Y:S04]  /*2b30*/  ST.E.64 desc[UR22][R88.64+0x8], R58 ;  /* 0x0000083a58007985 */ /* 0x0005e8000c101b16 */
[----:B------:R-:W3:Y:S04]  /*2b40*/  LD.E.64 R60, desc[UR22][R84.64+0x10] ;  /* 0x00001016543c7980 */ /* 0x000ee8000c101b00 */
[----:B------:R-:W3:Y:S02]  /*2b50*/  LD.E.64 R62, desc[UR22][R86.64+0x10] ;  /* 0x00001016563e7980 */ /* 0x000ee4000c101b00 */
[----:B---3--:R-:W-:-:S07]  /*2b60*/  DFMA R60, R52, R62, R60 ;  /* 0x0000003e343c722b */ /* 0x008fce000000003c */
[----:B------:R2:W-:Y:S04]  /*2b70*/  ST.E.64 desc[UR22][R88.64+0x10], R60 ;  /* 0x0000103c58007985 */ /* 0x0005e8000c101b16 */
[----:B------:R-:W3:Y:S04]  /*2b80*/  LD.E.64 R62, desc[UR22][R84.64+0x18] ;  /* 0x00001816543e7980 */ /* 0x000ee8000c101b00 */
[----:B0-----:R-:W3:Y:S01]  /*2b90*/  LD.E.64 R82, desc[UR22][R86.64+0x18] ;  /* 0x0000181656527980 */ /* 0x001ee2000c101b00 */
[----:B------:R-:W-:Y:S01]  /*2ba0*/  VIADD R57, R57, 0x4 ;  /* 0x0000000439397836 */ /* 0x000fe20000000000 */
[----:B---3--:R-:W-:-:S07]  /*2bb0*/  DFMA R62, R52, R82, R62 ;  /* 0x00000052343e722b */ /* 0x008fce000000003e */
[----:B------:R2:W-:Y:S04]  /*2bc0*/  ST.E.64 desc[UR22][R88.64+0x18], R62 ;  /* 0x0000183e58007985 */ /* 0x0005e8000c101b16 */
.L_x_25:
[----:B------:R-:W-:Y:S05]  /*2bd0*/  BRA.U !UP3, `(.L_x_20) ;  /* 0x000000010b4c7547 */ /* 0x000fea000b800000 */
[----:B-12---:R-:W-:-:S04]  /*2be0*/  IMAD.WIDE.U32 R60, R57, 0x8, R80 ;  /* 0x00000008393c7825 */ /* 0x006fc800078e0050 */
[C---:B----4-:R-:W-:Y:S01]  /*2bf0*/  IMAD.WIDE.U32 R62, R57.reuse, 0x8, R36 ;  /* 0x00000008393e7825 */ /* 0x050fe200078e0024 */
[----:B------:R-:W2:Y:S04]  /*2c00*/  LD.E.64 R54, desc[UR22][R60.64] ;  /* 0x000000163c367980 */ /* 0x000ea8000c101b00 */
[----:B------:R-:W2:Y:S01]  /*2c10*/  LD.E.64 R58, desc[UR22][R62.64] ;  /* 0x000000163e3a7980 */ /* 0x000ea2000c101b00 */
[----:B0----5:R-:W-:Y:S01]  /*2c20*/  IMAD.WIDE.U32 R82, R57, 0x8, R78 ;  /* 0x0000000839527825 */ /* 0x021fe200078e004e */
[----:B------:R-:W-:Y:S01]  /*2c30*/  UISETP.NE.AND UP1, UPT, UR9, 0x1, UPT ;  /* 0x000000010900788c */ /* 0x000fe2000bf25270 */
[----:B--2---:R-:W-:-:S07]  /*2c40*/  DFMA R54, R52, R58, R54 ;  /* 0x0000003a3436722b */ /* 0x004fce0000000036 */
[----:B------:R3:W-:Y:S01]  /*2c50*/  ST.E.64 desc[UR22][R82.64], R54 ;  /* 0x0000003652007985 */ /* 0x0007e2000c101b16 */
[----:B------:R-:W-:Y:S05]  /*2c60*/  BRA.U !UP1, `(.L_x_20) ;  /* 0x0000000109287547 */ /* 0x000fea000b800000 */
[----:B---3--:R-:W2:Y:S04]  /*2c70*/  LD.E.64 R54, desc[UR22][R60.64+0x8] ;  /* 0x000008163c367980 */ /* 0x008ea8000c101b00 */
[----:B------:R-:W2:Y:S01]  /*2c80*/  LD.E.64 R56, desc[UR22][R62.64+0x8] ;  /* 0x000008163e387980 */ /* 0x000ea2000c101b00 */
[----:B------:R-:W-:-:S06]  /*2c90*/  UISETP.NE.AND UP1, UPT, UR9, 0x2, UPT ;  /* 0x000000020900788c */ /* 0x000fcc000bf25270 */
[----:B------:R-:W-:Y:S01]  /*2ca0*/  PLOP3.LUT P1, PT, PT, PT, UP1, 0x80, 0x8 ;  /* 0x000000000008781c */ /* 0x000fe20003f2f018 */
[----:B--2---:R-:W-:-:S07]  /*2cb0*/  DFMA R54, R52, R56, R54 ;  /* 0x000000383436722b */ /* 0x004fce0000000036 */
[----:B------:R0:W-:Y:S05]  /*2cc0*/  ST.E.64 desc[UR22][R82.64+0x8], R54 ;  /* 0x0000083652007985 */ /* 0x0001ea000c101b16 */
[----:B------:R-:W2:Y:S04]  /*2cd0*/  @P1 LD.E.64 R56, desc[UR22][R60.64+0x10] ;  /* 0x000010163c381980 */ /* 0x000ea8000c101b00 */
[----:B------:R-:W2:Y:S02]  /*2ce0*/  @P1 LD.E.64 R58, desc[UR22][R62.64+0x10] ;  /* 0x000010163e3a1980 */ /* 0x000ea4000c101b00 */
[----:B--2---:R-:W-:-:S07]  /*2cf0*/  @P1 DFMA R56, R52, R58, R56 ;  /* 0x0000003a3438122b */ /* 0x004fce0000000038 */
[----:B------:R0:W-:Y:S04]  /*2d00*/  @P1 ST.E.64 desc[UR22][R82.64+0x10], R56 ;  /* 0x0000103852001985 */ /* 0x0001e8000c101b16 */
.L_x_20:
[----:B------:R-:W-:Y:S05]  /*2d10*/  BSYNC.RECONVERGENT B3 ;  /* 0x0000000000037941 */ /* 0x000fea0003800200 */
.L_x_19:
[----:B-1--45:R-:W4:Y:S04]  /*2d20*/  LD.E.64 R84, desc[UR22][R78.64+0x8] ;  /* 0x000008164e547980 */ /* 0x032f28000c101b00 */
[----:B----4-:R1:W-:Y:S04]  /*2d30*/  ST.E.64 desc[UR22][R76.64], R84 ;  /* 0x000000544c007985 */ /* 0x0103e8000c101b16 */
[----:B------:R-:W4:Y:S01]  /*2d40*/  LD.E.64 R92, desc[UR22][R78.64] ;  /* 0x000000164e5c7980 */ /* 0x000f22000c101b00 */
[----:B------:R-:W-:Y:S01]  /*2d50*/  BSSY.RECONVERGENT B5, `(.L_x_26) ;  /* 0x000001c000057945 */ /* 0x000fe20003800200 */
[----:B------:R-:W-:-:S02]  /*2d60*/  DFMA R86, R50, 0.25, R74 ;  /* 0x3fd000003256782b */ /* 0x000fc4000000004a */
[----:B----4-:R-:W-:-:S14]  /*2d70*/  DSETP.NEU.AND P1, PT, |R92|, +INF , PT ;  /* 0x7ff000005c00742a */ /* 0x010fdc0003f2d200 */
[----:B--2---:R-:W-:Y:S01]  /*2d80*/  @!P1 DMUL R88, RZ, R92 ;  /* 0x0000005cff589228 */ /* 0x004fe20000000000 */
[----:B0--3--:R-:W-:Y:S01]  /*2d90*/  @!P1 MOV R82, RZ ;  /* 0x000000ff00529202 */ /* 0x009fe20000000f00 */
[----:B-1----:R-:W-:Y:S09]  /*2da0*/  @!P1 BRA `(.L_x_27) ;  /* 0x0000000000589947 */ /* 0x002ff20003800000 */
        /* <DEDUP_REMOVED lines=18> */
[----:B------:R-:W-:Y:S05]  /*2ed0*/  CALL.REL.NOINC `($_Z25rk45_gsl_gpu_evolve_applyPPdS0_S0_ddddjS0_S0_S0_S0_S0_S0_S0_S0_S0_S0_S0_S0_S0_PPiii$__internal_trig_reduction_slowpathd) ;  /* 0x000000d800cc7944 */ /* 0x000fea0003c00000 */
[----:B------:R-:W-:Y:S01]  /*2ee0*/  IMAD.MOV.U32 R82, RZ, RZ, R54 ;  /* 0x000000ffff527224 */ /* 0x000fe200078e0036 */
[----:B------:R-:W-:Y:S01]  /*2ef0*/  MOV R89, R53 ;  /* 0x0000003500597202 */ /* 0x000fe20000000f00 */
[----:B------:R-:W-:-:S07]  /*2f00*/  IMAD.MOV.U32 R88, RZ, RZ, R52 ;  /* 0x000000ffff587224 */ /* 0x000fce00078e0034 */
.L_x_27:
[----:B------:R-:W-:Y:S05]  /*2f10*/  BSYNC.RECONVERGENT B5 ;  /* 0x0000000000057941 */ /* 0x000fea0003800200 */
.L_x_26:
[----:B------:R-:W0:Y:S01]  /*2f20*/  LDCU.64 UR24, c[0x4][0x10] ;  /* 0x01000200ff1877ac */ /* 0x000e220008000a00 */
[----:B------:R-:W-:-:S05]  /*2f30*/  IMAD.SHL.U32 R52, R82, 0x40, RZ ;  /* 0x0000004052347824 */ /* 0x000fca00078e00ff */
[----:B------:R-:W-:-:S04]  /*2f40*/  LOP3.LUT R52, R52, 0x40, RZ, 0xc0, !PT ;  /* 0x0000004034347812 */ /* 0x000fc800078ec0ff */
[----:B0-----:R-:W-:-:S05]  /*2f50*/  IADD3 R90, P1, PT, R52, UR24, RZ ;  /* 0x00000018345a7c10 */ /* 0x001fca000ff3e0ff */
[----:B------:R-:W-:-:S05]  /*2f60*/  IMAD.X R91, RZ, RZ, UR25, P1 ;  /* 0x00000019ff5b7e24 */ /* 0x000fca00088e06ff */
[----:B------:R-:W2:Y:S04]  /*2f70*/  LDG.E.128.CONSTANT R52, desc[UR22][R90.64] ;  /* 0x000000165a347981 */ /* 0x000ea8000c1e9d00 */
[----:B------:R-:W3:Y:S04]  /*2f80*/  LDG.E.128.CONSTANT R56, desc[UR22][R90.64+0x10] ;  /* 0x000010165a387981 */ /* 0x000ee8000c1e9d00 */
[----:B------:R0:W4:Y:S01]  /*2f90*/  LDG.E.128.CONSTANT R60, desc[UR22][R90.64+0x20] ;  /* 0x000020165a3c7981 */ /* 0x000122000c1e9d00 */
[----:B------:R-:W-:Y:S01]  /*2fa0*/  LOP3.LUT R83, R82, 0x1, RZ, 0xc0, !PT ;  /* 0x0000000152537812 */ /* 0x000fe200078ec0ff */
[----:B------:R-:W-:Y:S01]  /*2fb0*/  IMAD.MOV.U32 R94, RZ, RZ, 0x20fd8164 ;  /* 0x20fd8164ff5e7424 */ /* 0x000fe200078e00ff */
[----:B------:R-:W-:Y:S01]  /*2fc0*/  DMUL R92, R88, R88 ;  /* 0x00000058585c7228 */ /* 0x000fe20000000000 */
[----:B------:R-:W-:Y:S01]  /*2fd0*/  BSSY.RECONVERGENT B5, `(.L_x_28) ;  /* 0x0000031000057945 */ /* 0x000fe20003800200 */
[----:B------:R-:W-:Y:S01]  /*2fe0*/  ISETP.NE.U32.AND P1, PT, R83, 0x1, PT ;  /* 0x000000015300780c */ /* 0x000fe20003f25070 */
[----:B------:R-:W-:Y:S01]  /*2ff0*/  DSETP.NEU.AND P2, PT, |R86|, +INF , PT ;  /* 0x7ff000005600742a */ /* 0x000fe20003f4d200 */
[----:B------:R-:W-:-:S02]  /*3000*/  MOV R83, 0x3da8ff83 ;  /* 0x3da8ff8300537802 */ /* 0x000fc40000000f00 */
[----:B------:R-:W-:Y:S02]  /*3010*/  FSEL R94, R94, -8.06006814911005101289e+34, !P1 ;  /* 0xf9785eba5e5e7808 */ /* 0x000fe40004800000 */
[----:B------:R-:W-:-:S09]  /*3020*/  FSEL R95, -R83, 0.11223486810922622681, !P1 ;  /* 0x3de5db65535f7808 */ /* 0x000fd20004800100 */
[----:B0-----:R-:W-:Y:S02]  /*3030*/  @!P2 DMUL R90, RZ, R86 ;  /* 0x00000056ff5aa228 */ /* 0x001fe40000000000 */
        /* <DEDUP_REMOVED lines=9> */
[----:B------:R-:W-:Y:S01]  /*30d0*/  @!P2 IMAD.MOV.U32 R88, RZ, RZ, 0x1 ;  /* 0x00000001ff58a424 */ /* 0x000fe200078e00ff */
[----:B------:R-:W-:Y:S02]  /*30e0*/  FSEL R55, R53, R89, !P1 ;  /* 0x0000005935377208 */ /* 0x000fe40004800000 */
[----:B------:R-:W-:-:S04]  /*30f0*/  LOP3.LUT P1, RZ, R82, 0x2, RZ, 0xc0, !PT ;  /* 0x0000000252ff7812 */ /* 0x000fc8000782c0ff */
[----:B------:R-:W-:-:S10]  /*3100*/  DADD R52, RZ, -R54 ;  /* 0x00000000ff347229 */ /* 0x000fd40000000836 */
[----:B------:R-:W-:Y:S02]  /*3110*/  FSEL R82, R54, R52, !P1 ;  /* 0x0000003436527208 */ /* 0x000fe40004800000 */
[----:B------:R-:W-:Y:S01]  /*3120*/  FSEL R83, R55, R53, !P1 ;  /* 0x0000003537537208 */ /* 0x000fe20004800000 */
[----:B------:R-:W-:Y:S06]  /*3130*/  @!P2 BRA `(.L_x_29) ;  /* 0x000000000068a947 */ /* 0x000fec0003800000 */
[----:B------:R-:W-:Y:S01]  /*3140*/  UMOV UR24, 0x6dc9c883 ;  /* 0x6dc9c88300187882 */ /* 0x000fe20000000000 */
[----:B------:R-:W-:Y:S01]  /*3150*/  UMOV UR25, 0x3fe45f30 ;  /* 0x3fe45f3000197882 */ /* 0x000fe20000000000 */
[C---:B------:R-:W-:Y:S01]  /*3160*/  DSETP.GE.AND P1, PT, |R86|.reuse, 2.14748364800000000000e+09, PT ;  /* 0x41e000005600742a */ /* 0x040fe20003f26200 */
[----:B------:R-:W-:Y:S01]  /*3170*/  BSSY.RECONVERGENT B6, `(.L_x_30) ;  /* 0x0000015000067945 */ /* 0x000fe20003800200 */
[----:B------:R-:W-:Y:S01]  /*3180*/  DMUL R52, R86, UR24 ;  /* 0x0000001856347c28 */ /* 0x000fe20008000000 */
[----:B------:R-:W-:Y:S01]  /*3190*/  UMOV UR24, 0x54442d18 ;  /* 0x54442d1800187882 */ /* 0x000fe20000000000 */
[----:B------:R-:W-:-:S04]  /*31a0*/  UMOV UR25, 0x3ff921fb ;  /* 0x3ff921fb00197882 */ /* 0x000fc80000000000 */
        /* <DEDUP_REMOVED lines=11> */
[----:B------:R-:W-:Y:S01]  /*3260*/  MOV R62, 0x3290 ;  /* 0x00003290003e7802 */ /* 0x000fe20000000f00 */
[----:B------:R-:W-:-:S07]  /*3270*/  IMAD.MOV.U32 R93, RZ, RZ, R87 ;  /* 0x000000ffff5d7224 */ /* 0x000fce00078e0057 */
[----:B------:R-:W-:Y:S05]  /*3280*/  CALL.REL.NOINC `($_Z25rk45_gsl_gpu_evolve_applyPPdS0_S0_ddddjS0_S0_S0_S0_S0_S0_S0_S0_S0_S0_S0_S0_S0_PPiii$__internal_trig_reduction_slowpathd) ;  /* 0x000000d400e07944 */ /* 0x000fea0003c00000 */
[----:B------:R-:W-:Y:S01]  /*3290*/  MOV R88, R54 ;  /* 0x0000003600587202 */ /* 0x000fe20000000f00 */
[----:B------:R-:W-:Y:S02]  /*32a0*/  IMAD.MOV.U32 R90, RZ, RZ, R52 ;  /* 0x000000ffff5a7224 */ /* 0x000fe400078e0034 */
[----:B------:R-:W-:-:S07]  /*32b0*/  IMAD.MOV.U32 R91, RZ, RZ, R53 ;  /* 0x000000ffff5b7224 */ /* 0x000fce00078e0035 */
.L_x_31:
[----:B------:R-:W-:Y:S05]  /*32c0*/  BSYNC.RECONVERGENT B6 ;  /* 0x0000000000067941 */ /* 0x000fea0003800200 */
.L_x_30:
[----:B------:R-:W-:-:S07]  /*32d0*/  VIADD R88, R88, 0x1 ;  /* 0x0000000158587836 */ /* 0x000fce0000000000 */
.L_x_29:
[----:B------:R-:W-:Y:S05]  /*32e0*/  BSYNC.RECONVERGENT B5 ;  /* 0x0000000000057941 */ /* 0x000fea0003800200 */
.L_x_28:
[----:B------:R-:W0:Y:S01]  /*32f0*/  LDCU.64 UR24, c[0x4][0x10] ;  /* 0x01000200ff1877ac */ /* 0x000e220008000a00 */
[----:B------:R-:W-:-:S04]  /*3300*/  SHF.L.U32 R52, R88, 0x6, RZ ;  /* 0x0000000658347819 */ /* 0x000fc800000006ff */
        /* <DEDUP_REMOVED lines=8> */
[----:B------:R-:W-:Y:S01]  /*3390*/  DMUL R92, R90, R90 ;  /* 0x0000005a5a5c7228 */ /* 0x000fe20000000000 */
[----:B------:R-:W-:Y:S01]  /*33a0*/  BSSY.RECONVERGENT B4, `(.L_x_32) ;  /* 0x000002b000047945 */ /* 0x000fe20003800200 */
[----:B------:R-:W-:Y:S01]  /*33b0*/  ISETP.NE.U32.AND P1, PT, R89, 0x1, PT ;  /* 0x000000015900780c */ /* 0x000fe20003f25070 */
[----:B------:R-:W-:Y:S01]  /*33c0*/  IMAD.MOV.U32 R89, RZ, RZ, 0x3da8ff83 ;  /* 0x3da8ff83ff597424 */ /* 0x000fe200078e00ff */
[----:B------:R-:W-:-:S02]  /*33d0*/  DMUL R84, R84, 0.5 ;  /* 0x3fe0000054547828 */ /* 0x000fc40000000000 */
[----:B------:R-:W-:Y:S02]  /*33e0*/  FSEL R94, R94, -8.06006814911005101289e+34, !P1 ;  /* 0xf9785eba5e5e7808 */ /* 0x000fe40004800000 */
[----:B------:R-:W-:-:S06]  /*33f0*/  FSEL R95, -R89, 0.11223486810922622681, !P1 ;  /* 0x3de5db65595f7808 */ /* 0x000fcc0004800100 */
[----:B--2---:R-:W-:-:S08]  /*3400*/  DFMA R52, R92, R94, R52 ;  /* 0x0000005e5c34722b */ /* 0x004fd00000000034 */
[----:B------:R-:W-:-:S08]  /*3410*/  DFMA R52, R92, R52, R54 ;  /* 0x000000345c34722b */ /* 0x000fd00000000036 */
[----:B---3--:R-:W-:Y:S01]  /*3420*/  DFMA R52, R92, R52, R56 ;  /* 0x000000345c34722b */ /* 0x008fe20000000038 */
[----:B------:R-:W0:Y:S01]  /*3430*/  MUFU.RCP64H R57, 20.79998779296875 ;  /* 0x4034cccc00397908 */ /* 0x000e220000001800 */
[----:B------:R-:W-:-:S06]  /*3440*/  IMAD.MOV.U32 R56, RZ, RZ, 0x1 ;  /* 0x00000001ff387424 */ /* 0x000fcc00078e00ff */
[----:B------:R-:W-:Y:S01]  /*3450*/  DFMA R52, R92, R52, R58 ;  /* 0x000000345c34722b */ /* 0x000fe2000000003a */
[----:B------:R-:W-:Y:S01]  /*3460*/  MOV R58, 0xcccccccd ;  /* 0xcccccccd003a7802 */ /* 0x000fe20000000f00 */
[----:B------:R-:W-:-:S06]  /*3470*/  IMAD.MOV.U32 R59, RZ, RZ, 0x4034cccc ;  /* 0x4034ccccff3b7424 */ /* 0x000fcc00078e00ff */
[----:B----4-:R-:W-:Y:S02]  /*3480*/  DFMA R52, R92, R52, R60 ;  /* 0x000000345c34722b */ /* 0x010fe4000000003c */
[----:B0-----:R-:W-:-:S06]  /*3490*/  DFMA R54, R56, -R58, 1 ;  /* 0x3ff000003836742b */ /* 0x001fcc000000083a */
[----:B------:R-:W-:Y:S02]  /*34a0*/  DFMA R52, R92, R52, R62 ;  /* 0x000000345c34722b */ /* 0x000fe4000000003e */
[----:B------:R-:W-:-:S06]  /*34b0*/  DFMA R60, R54, R54, R54 ;  /* 0x00000036363c722b */ /* 0x000fcc0000000036 */
[----:B------:R-:W-:Y:S02]  /*34c0*/  DFMA R90, R52, R90, R90 ;  /* 0x0000005a345a722b */ /* 0x000fe4000000005a */
[----:B------:R-:W-:Y:S02]  /*34d0*/  DFMA R52, R92, R52, 1 ;  /* 0x3ff000005c34742b */ /* 0x000fe40000000034 */
[----:B------:R-:W-:-:S08]  /*34e0*/  DFMA R60, R56, R60, R56 ;  /* 0x0000003c383c722b */ /* 0x000fd00000000038 */
[----:B------:R-:W-:Y:S01]  /*34f0*/  FSEL R54, R52, R90, !P1 ;  /* 0x0000005a34367208 */ /* 0x000fe20004800000 */
[----:B------:R-:W-:Y:S01]  /*3500*/  DFMA R56, R60, -R58, 1 ;  /* 0x3ff000003c38742b */ /* 0x000fe2000000083a */
[----:B------:R-:W-:Y:S02]  /*3510*/  FSEL R55, R53, R91, !P1 ;  /* 0x0000005b35377208 */ /* 0x000fe40004800000 */
[----:B------:R-:W-:-:S04]  /*3520*/  LOP3.LUT P1, RZ, R88, 0x2, RZ, 0xc0, !PT ;  /* 0x0000000258ff7812 */ /* 0x000fc8000782c0ff */
[----:B------:R-:W-:Y:S02]  /*3530*/  DADD R52, RZ, -R54 ;  /* 0x00000000ff347229 */ /* 0x000fe40000000836 */
[----:B------:R-:W-:-:S08]  /*3540*/  DFMA R56, R60, R56, R60 ;  /* 0x000000383c38722b */ /* 0x000fd0000000003c */
[----:B------:R-:W-:Y:S02]  /*3550*/  FSEL R52, R54, R52, !P1 ;  /* 0x0000003436347208 */ /* 0x000fe40004800000 */
[----:B------:R-:W-:Y:S01]  /*3560*/  FSEL R53, R55, R53, !P1 ;  /* 0x0000003537357208 */ /* 0x000fe20004800000 */
[----:B------:R-:W0:Y:S05]  /*3570*/  LDC R54, c[0x0][0x434] ;  /* 0x00010d00ff367b82 */ /* 0x000e2a0000000800 */
[----:B------:R-:W-:-:S08]  /*3580*/  DFMA R90, R52, 0.5, -R84 ;  /* 0x3fe00000345a782b */ /* 0x000fd00000000854 */
[----:B------:R-:W-:Y:S02]  /*3590*/  DMUL R92, R56, R90 ;  /* 0x0000005a385c7228 */ /* 0x000fe40000000000 */
[----:B------:R-:W-:-:S06]  /*35a0*/  FSETP.GEU.AND P2, PT, |R91|, 6.5827683646048100446e-37, PT ;  /* 0x036000005b00780b */ /* 0x000fcc0003f4e200 */
[----:B------:R-:W-:Y:S01]  /*35b0*/  DFMA R52, R92, -R58, R90 ;  /* 0x8000003a5c34722b */ /* 0x000fe2000000005a */
[----:B0-----:R-:W-:-:S07]  /*35c0*/  ISETP.GE.AND P5, PT, R54, 0x1, PT ;  /* 0x000000013600780c */ /* 0x001fce0003fa6270 */
[----:B------:R-:W-:-:S10]  /*35d0*/  DFMA R92, R56, R52, R92 ;  /* 0x00000034385c722b */ /* 0x000fd4000000005c */
[----:B------:R-:W-:-:S05]  /*35e0*/  FFMA R52, RZ, 2.8249998092651367188, R93 ;  /* 0x4034ccccff347823 */ /* 0x000fca000000005d */
[----:B------:R-:W-:-:S13]  /*35f0*/  FSETP.GT.AND P1, PT, |R52|, 1.469367938527859385e-39, PT ;  /* 0x001000003400780b */ /* 0x000fda0003f24200 */
[----:B------:R-:W-:Y:S05]  /*3600*/  @P1 BRA P2, `(.L_x_33) ;  /* 0x0000000000101947 */ /* 0x000fea0001000000 */
[----:B------:R-:W-:Y:S01]  /*3610*/  IMAD.MOV.U32 R60, RZ, RZ, -0x33333333 ;  /* 0xcccccccdff3c7424 */ /* 0x000fe200078e00ff */
[----:B------:R-:W-:Y:S02]  /*3620*/  MOV R55, 0x4034cccc ;  /* 0x4034cccc00377802 */ /* 0x000fe40000000f00 */
[----:B------:R-:W-:-:S07]  /*3630*/  MOV R52, 0x3650 ;  /* 0x0000365000347802 */ /* 0x000fce0000000f00 */
[----:B------:R-:W-:Y:S05]  /*3640*/  CALL.REL.NOINC `($__internal_1_$__cuda_sm20_div_rn_f64_full) ;  /* 0x000000c000c47944 */ /* 0x000fea0003c00000 */
.L_x_33:
[----:B------:R-:W-:Y:S05]  /*3650*/  BSYNC.RECONVERGENT B4 ;  /* 0x0000000000047941 */ /* 0x000fea0003800200 */
.L_x_32:
[----:B------:R-:W-:Y:S01]  /*3660*/  UMOV UR24, 0x51eb851f ;  /* 0x51eb851f00187882 */ /* 0x000fe20000000000 */
[----:B------:R-:W-:Y:S02]  /*3670*/  UMOV UR25, 0x40139eb8 ;  /* 0x40139eb800197882 */ /* 0x000fe40000000000 */
[----:B------:R-:W-:-:S07]  /*3680*/  DFMA R82, R82, UR24, R92 ;  /* 0x0000001852527c2b */ /* 0x000fce000800005c */
[----:B------:R0:W-:Y:S01]  /*3690*/  ST.E.64 desc[UR22][R76.64+0x8], R82 ;  /* 0x000008524c007985 */ /* 0x0001e2000c101b16 */
[----:B------:R-:W-:Y:S05]  /*36a0*/  @!P5 BRA `(.L_x_34) ;  /* 0x00000008002cd947 */ /* 0x000fea0003800000 */
[----:B------:R-:W-:Y:S01]  /*36b0*/  UISETP.GE.U32.AND UP1, UPT, UR6, 0x7, UPT ;  /* 0x000000070600788c */ /* 0x000fe2000bf26070 */
[----:B------:R-:W-:-:S08]  /*36c0*/  IMAD.MOV.U32 R53, RZ, RZ, RZ ;  /* 0x000000ffff357224 */ /* 0x000fd000078e00ff */
[----:B------:R-:W-:Y:S05]  /*36d0*/  BRA.U !UP1, `(.L_x_35) ;  /* 0x0000000509047547 */ /* 0x000fea000b800000 */
[----:B------:R-:W-:-:S07]  /*36e0*/  IMAD.MOV.U32 R59, RZ, RZ, RZ ;  /* 0x000000ffff3b7224 */ /* 0x000fce00078e00ff */
.L_x_36:
[----:B------:R-:W-:-:S05]  /*36f0*/  IMAD.WIDE.U32 R56, R59, 0x8, R76 ;  /* 0x000000083b387825 */ /* 0x000fca00078e004c */
[----:B0-2---:R-:W2:Y:S01]  /*3700*/  LD.E.64 R82, desc[UR22][R56.64] ;  /* 0x0000001638527980 */ /* 0x005ea2000c101b00 */
[----:B------:R-:W-:-:S05]  /*3710*/  IMAD.WIDE.U32 R52, R59, 0x8, R36 ;  /* 0x000000083b347825 */ /* 0x000fca00078e0024 */
[----:B------:R-:W3:Y:S01]  /*3720*/  LD.E.64 R62, desc[UR22][R52.64] ;  /* 0x00000016343e7980 */ /* 0x000ee2000c101b00 */
[----:B------:R-:W-:-:S05]  /*3730*/  IMAD.WIDE.U32 R54, R59, 0x8, R80 ;  /* 0x000000083b367825 */ /* 0x000fca00078e0050 */
[----:B------:R-:W4:Y:S01]  /*3740*/  LD.E.64 R60, desc[UR22][R54.64] ;  /* 0x00000016363c7980 */ /* 0x000f22000c101b00 */
[----:B--2---:R-:W-:-:S08]  /*3750*/  DMUL R82, R82, 0.28125 ;  /* 0x3fd2000052527828 */ /* 0x004fd00000000000 */
[----:B---3--:R-:W-:-:S08]  /*3760*/  DFMA R62, R62, 0.09375, R82 ;  /* 0x3fb800003e3e782b */ /* 0x008fd00000000052 */
[----:B----4-:R-:W-:Y:S01]  /*3770*/  DFMA R62, R50, R62, R60 ;  /* 0x0000003e323e722b */ /* 0x010fe2000000003c */
[----:B------:R-:W-:-:S06]  /*3780*/  IMAD.WIDE.U32 R60, R59, 0x8, R78 ;  /* 0x000000083b3c7825 */ /* 0x000fcc00078e004e */
[----:B------:R0:W-:Y:S04]  /*3790*/  ST.E.64 desc[UR22][R60.64], R62 ;  /* 0x0000003e3c007985 */ /* 0x0001e8000c101b16 */
[----:B------:R-:W2:Y:S04]  /*37a0*/  LD.E.64 R86, desc[UR22][R56.64+0x8] ;  /* 0x0000081638567980 */ /* 0x000ea8000c101b00 */
[----:B------:R-:W3:Y:S04]  /*37b0*/  LD.E.64 R84, desc[UR22][R52.64+0x8] ;  /* 0x0000081634547980 */ /* 0x000ee8000c101b00 */
[----:B------:R-:W4:Y:S01]  /*37c0*/  LD.E.64 R82, desc[UR22][R54.64+0x8] ;  /* 0x0000081636527980 */ /* 0x000f22000c101b00 */
[----:B--2---:R-:W-:-:S08]  /*37d0*/  DMUL R86, R86, 0.28125 ;  /* 0x3fd2000056567828 */ /* 0x004fd00000000000 */
[----:B---3--:R-:W-:-:S08]  /*37e0*/  DFMA R84, R84, 0.09375, R86 ;  /* 0x3fb800005454782b */ /* 0x008fd00000000056 */
[----:B----4-:R-:W-:-:S07]  /*37f0*/  DFMA R82, R50, R84, R82 ;  /* 0x000000543252722b */ /* 0x010fce0000000052 */
        /* <DEDUP_REMOVED lines=8> */
[----:B------:R-:W3:Y:S04]  /*3880*/  LD.E.64 R88, desc[UR22][R56.64+0x18] ;  /* 0x0000181638587980 */ /* 0x000ee8000c101b00 */
[----:B------:R-:W4:Y:S04]  /*3890*/  LD.E.64 R86, desc[UR22][R52.64+0x18] ;  /* 0x0000181634567980 */ /* 0x000f28000c101b00 */
[----:B0-----:R-:W5:Y:S01]  /*38a0*/  LD.E.64 R62, desc[UR22][R54.64+0x18] ;  /* 0x00001816363e7980 */ /* 0x001f62000c101b00 */
[----:B---3--:R-:W-:-:S08]  /*38b0*/  DMUL R88, R88, 0.28125 ;  /* 0x3fd2000058587828 */ /* 0x008fd00000000000 */
[----:B----4-:R-:W-:-:S08]  /*38c0*/  DFMA R86, R86, 0.09375, R88 ;  /* 0x3fb800005656782b */ /* 0x010fd00000000058 */
[----:B-----5:R-:W-:-:S07]  /*38d0*/  DFMA R62, R50, R86, R62 ;  /* 0x00000056323e722b */ /* 0x020fce000000003e */
[----:B------:R0:W-:Y:S04]  /*38e0*/  ST.E.64 desc[UR22][R60.64+0x18], R62 ;  /* 0x0000183e3c007985 */ /* 0x0001e8000c101b16 */
[----:B------:R-:W3:Y:S04]  /*38f0*/  LD.E.64 R88, desc[UR22][R56.64+0x20] ;  /* 0x0000201638587980 */ /* 0x000ee8000c101b00 */
[----:B------:R-:W4:Y:S04]  /*3900*/  LD.E.64 R86, desc[UR22][R52.64+0x20] ;  /* 0x0000201634567980 */ /* 0x000f28000c101b00 */
[----:B-1----:R-:W5:Y:S01]  /*3910*/  LD.E.64 R82, desc[UR22][R54.64+0x20] ;  /* 0x0000201636527980 */ /* 0x002f62000c101b00 */
[----:B---3--:R-:W-:-:S08]  /*3920*/  DMUL R88, R88, 0.28125 ;  /* 0x3fd2000058587828 */ /* 0x008fd00000000000 */
[----:B----4-:R-:W-:-:S08]  /*3930*/  DFMA R86, R86, 0.09375, R88 ;  /* 0x3fb800005656782b */ /* 0x010fd00000000058 */
[----:B-----5:R-:W-:-:S07]  /*3940*/  DFMA R82, R50, R86, R82 ;  /* 0x000000563252722b */ /* 0x020fce0000000052 */
[----:B------:R1:W-:Y:S04]  /*3950*/  ST.E.64 desc[UR22][R60.64+0x20], R82 ;  /* 0x000020523c007985 */ /* 0x0003e8000c101b16 */
[----:B------:R-:W3:Y:S04]  /*3960*/  LD.E.64 R88, desc[UR22][R56.64+0x28] ;  /* 0x0000281638587980 */ /* 0x000ee8000c101b00 */
[----:B------:R-:W4:Y:S04]  /*3970*/  LD.E.64 R86, desc[UR22][R52.64+0x28] ;  /* 0x0000281634567980 */ /* 0x000f28000c101b00 */
[----:B--2---:R-:W2:Y:S01]  /*3980*/  LD.E.64 R84, desc[UR22][R54.64+0x28] ;  /* 0x0000281636547980 */ /* 0x004ea2000c101b00 */
[----:B---3--:R-:W-:-:S08]  /*3990*/  DMUL R88, R88, 0.28125 ;  /* 0x3fd2000058587828 */ /* 0x008fd00000000000 */
[----:B----4-:R-:W-:-:S08]  /*39a0*/  DFMA R86, R86, 0.09375, R88 ;  /* 0x3fb800005656782b */ /* 0x010fd00000000058 */
[----:B--2---:R-:W-:-:S07]  /*39b0*/  DFMA R84, R50, R86, R84 ;  /* 0x000000563254722b */ /* 0x004fce0000000054 */
        /* <DEDUP_REMOVED lines=11> */
[----:B------:R-:W-:-:S05]  /*3a70*/  VIADD R59, R59, 0x8 ;  /* 0x000000083b3b7836 */ /* 0x000fca0000000000 */
[----:B------:R-:W-:Y:S01]  /*3a80*/  ISETP.NE.AND P1, PT, R59, UR10, PT ;  /* 0x0000000a3b007c0c */ /* 0x000fe2000bf25270 */
[----:B---3--:R-:W-:-:S08]  /*3a90*/  DMUL R88, R88, 0.28125 ;  /* 0x3fd2000058587828 */ /* 0x008fd00000000000 */
[----:B----4-:R-:W-:-:S08]  /*3aa0*/  DFMA R86, R86, 0.09375, R88 ;  /* 0x3fb800005656782b */ /* 0x010fd00000000058 */
[----:B-----5:R-:W-:-:S07]  /*3ab0*/  DFMA R82, R50, R86, R82 ;  /* 0x000000563252722b */ /* 0x020fce0000000052 */
[----:B------:R2:W-:Y:S01]  /*3ac0*/  ST.E.64 desc[UR22][R60.64+0x38], R82 ;  /* 0x000038523c007985 */ /* 0x0005e2000c101b16 */
[----:B------:R-:W-:Y:S05]  /*3ad0*/  @P1 BRA `(.L_x_36) ;  /* 0xfffffffc00041947 */ /* 0x000fea000383ffff */
[----:B------:R-:W-:-:S07]  /*3ae0*/  MOV R53, UR10 ;  /* 0x0000000a00357c02 */ /* 0x000fce0008000f00 */
.L_x_35:
[----:B------:R-:W-:-:S09]  /*3af0*/  UISETP.NE.AND UP1, UPT, UR8, URZ, UPT ;  /* 0x000000ff0800728c */ /* 0x000fd2000bf25270 */
[----:B------:R-:W-:Y:S05]  /*3b00*/  BRA.U !UP1, `(.L_x_34) ;  /* 0x0000000509147547 */ /* 0x000fea000b800000 */
[----:B------:R-:W-:Y:S02]  /*3b10*/  UISETP.GE.U32.AND UP1, UPT, UR15, 0x3, UPT ;  /* 0x000000030f00788c */ /* 0x000fe4000bf26070 */
[----:B------:R-:W-:-:S07]  /*3b20*/  UISETP.NE.AND UP3, UPT, UR9, URZ, UPT ;  /* 0x000000ff0900728c */ /* 0x000fce000bf65270 */
[----:B------:R-:W-:Y:S05]  /*3b30*/  BRA.U !UP1, `(.L_x_37) ;  /* 0x0000000109847547 */ /* 0x000fea000b800000 */
[----:B--2---:R-:W-:-:S05]  /*3b40*/  IMAD.WIDE.U32 R62, R53, 0x8, R76 ;  /* 0x00000008353e7825 */ /* 0x004fca00078e004c */
[----:B0-----:R-:W2:Y:S01]  /*3b50*/  LD.E.64 R82, desc[UR22][R62.64] ;  /* 0x000000163e527980 */ /* 0x001ea2000c101b00 */
        /* <DEDUP_REMOVED lines=25> */
[----:B0-----:R-:W4:Y:S01]  /*3cf0*/  LD.E.64 R56, desc[UR22][R54.64+0x18] ;  /* 0x0000181636387980 */ /* 0x001f22000c101b00 */
[----:B------:R-:W-:Y:S01]  /*3d00*/  VIADD R53, R53, 0x4 ;  /* 0x0000000435357836 */ /* 0x000fe20000000000 */
[----:B--2---:R-:W-:-:S08]  /*3d10*/  DMUL R88, R88, 0.28125 ;  /* 0x3fd2000058587828 */ /* 0x004fd00000000000 */
[----:B---3--:R-:W-:-:S08]  /*3d20*/  DFMA R86, R86, 0.09375, R88 ;  /* 0x3fb800005656782b */ /* 0x008fd00000000058 */
[----:B----4-:R-:W-:-:S07]  /*3d30*/  DFMA R56, R50, R86, R56 ;  /* 0x000000563238722b */ /* 0x010fce0000000038 */
[----:B------:R1:W-:Y:S04]  /*3d40*/  ST.E.64 desc[UR22][R60.64+0x18], R56 ;  /* 0x000018383c007985 */ /* 0x0003e8000c101b16 */
.L_x_37:
[----:B------:R-:W-:Y:S05]  /*3d50*/  BRA.U !UP3, `(.L_x_34) ;  /* 0x000000010b807547 */ /* 0x000fea000b800000 */
[----:B------:R-:W-:-:S13]  /*3d60*/  ISETP.NE.AND P1, PT, RZ, UR16, PT ;  /* 0x00000010ff007c0c */ /* 0x000fda000bf25270 */
[----:B-12---:R-:W-:-:S05]  /*3d70*/  @P1 IMAD.WIDE.U32 R84, R53, 0x8, R76 ;  /* 0x0000000835541825 */ /* 0x006fca00078e004c */
[----:B------:R-:W2:Y:S01]  /*3d80*/  @P1 LD.E.64 R58, desc[UR22][R84.64] ;  /* 0x00000016543a1980 */ /* 0x000ea2000c101b00 */
[----:B0-----:R-:W-:-:S05]  /*3d90*/  @P1 IMAD.WIDE.U32 R82, R53, 0x8, R36 ;  /* 0x0000000835521825 */ /* 0x001fca00078e0024 */
[----:B------:R-:W3:Y:S01]  /*3da0*/  @P1 LD.E.64 R56, desc[UR22][R82.64] ;  /* 0x0000001652381980 */ /* 0x000ee2000c101b00 */
[----:B------:R-:W-:-:S05]  /*3db0*/  @P1 IMAD.WIDE.U32 R62, R53, 0x8, R80 ;  /* 0x00000008353e1825 */ /* 0x000fca00078e0050 */
[----:B------:R-:W4:Y:S01]  /*3dc0*/  @P1 LD.E.64 R54, desc[UR22][R62.64] ;  /* 0x000000163e361980 */ /* 0x000f22000c101b00 */
[----:B------:R-:W-:Y:S01]  /*3dd0*/  @P1 IMAD.WIDE.U32 R86, R53, 0x8, R78 ;  /* 0x0000000835561825 */ /* 0x000fe200078e004e */
[----:B--2---:R-:W-:-:S08]  /*3de0*/  @P1 DMUL R58, R58, 0.28125 ;  /* 0x3fd200003a3a1828 */ /* 0x004fd00000000000 */
[----:B---3--:R-:W-:-:S08]  /*3df0*/  @P1 DFMA R56, R56, 0.09375, R58 ;  /* 0x3fb800003838182b */ /* 0x008fd0000000003a */
[----:B----4-:R-:W-:-:S07]  /*3e00*/  @P1 DFMA R54, R50, R56, R54 ;  /* 0x000000383236122b */ /* 0x010fce0000000036 */
[----:B------:R0:W-:Y:S04]  /*3e10*/  @P1 ST.E.64 desc[UR22][R86.64], R54 ;  /* 0x0000003656001985 */ /* 0x0001e8000c101b16 */
[----:B------:R-:W2:Y:S04]  /*3e20*/  @P1 LD.E.64 R60, desc[UR22][R84.64+0x8] ;  /* 0x00000816543c1980 */ /* 0x000ea8000c101b00 */
[----:B------:R-:W3:Y:S04]  /*3e30*/  @P1 LD.E.64 R58, desc[UR22][R82.64+0x8] ;  /* 0x00000816523a1980 */ /* 0x000ee8000c101b00 */
[----:B------:R-:W4:Y:S01]  /*3e40*/  @P1 LD.E.64 R56, desc[UR22][R62.64+0x8] ;  /* 0x000008163e381980 */ /* 0x000f22000c101b00 */
[----:B------:R-:W-:Y:S01]  /*3e50*/  ISETP.NE.AND P2, PT, RZ, UR11, PT ;  /* 0x0000000bff007c0c */ /* 0x000fe2000bf45270 */
[----:B------:R-:W-:-:S12]  /*3e60*/  @P1 VIADD R53, R53, 0x2 ;  /* 0x0000000235351836 */ /* 0x000fd80000000000 */
[----:B0-----:R-:W-:Y:S01]  /*3e70*/  @P2 IMAD.WIDE.U32 R54, R53, 0x8, R80 ;  /* 0x0000000835362825 */ /* 0x001fe200078e0050 */
[----:B--2---:R-:W-:-:S08]  /*3e80*/  @P1 DMUL R60, R60, 0.28125 ;  /* 0x3fd200003c3c1828 */ /* 0x004fd00000000000 */
[----:B---3--:R-:W-:Y:S01]  /*3e90*/  @P1 DFMA R58, R58, 0.09375, R60 ;  /* 0x3fb800003a3a182b */ /* 0x008fe2000000003c */
[----:B------:R-:W-:-:S07]  /*3ea0*/  @P2 IMAD.WIDE.U32 R60, R53, 0x8, R76 ;  /* 0x00000008353c2825 */ /* 0x000fce00078e004c */
[----:B----4-:R-:W-:Y:S01]  /*3eb0*/  @P1 DFMA R56, R50, R58, R56 ;  /* 0x0000003a3238122b */ /* 0x010fe20000000038 */
[----:B------:R-:W-:-:S06]  /*3ec0*/  @P2 IMAD.WIDE.U32 R58, R53, 0x8, R36 ;  /* 0x00000008353a2825 */ /* 0x000fcc00078e0024 */
[----:B------:R3:W-:Y:S04]  /*3ed0*/  @P1 ST.E.64 desc[UR22][R86.64+0x8], R56 ;  /* 0x0000083856001985 */ /* 0x0007e8000c101b16 */
[----:B------:R-:W2:Y:S04]  /*3ee0*/  @P2 LD.E.64 R60, desc[UR22][R60.64] ;  /* 0x000000163c3c2980 */ /* 0x000ea8000c101b00 */
[----:B------:R-:W4:Y:S04]  /*3ef0*/  @P2 LD.E.64 R58, desc[UR22][R58.64] ;  /* 0x000000163a3a2980 */ /* 0x000f28000c101b00 */
[----:B------:R-:W5:Y:S01]  /*3f00*/  @P2 LD.E.64 R54, desc[UR22][R54.64] ;  /* 0x0000001636362980 */ /* 0x000f62000c101b00 */
[----:B------:R-:W-:Y:S01]  /*3f10*/  @P2 IMAD.WIDE.U32 R52, R53, 0x8, R78 ;  /* 0x0000000835342825 */ /* 0x000fe200078e004e */
[----:B--2---:R-:W-:-:S08]  /*3f20*/  @P2 DMUL R62, R60, 0.28125 ;  /* 0x3fd200003c3e2828 */ /* 0x004fd00000000000 */
[----:B----4-:R-:W-:-:S08]  /*3f30*/  @P2 DFMA R62, R58, 0.09375, R62 ;  /* 0x3fb800003a3e282b */ /* 0x010fd0000000003e */
[----:B-----5:R-:W-:-:S07]  /*3f40*/  @P2 DFMA R62, R50, R62, R54 ;  /* 0x0000003e323e222b */ /* 0x020fce0000000036 */
[----:B------:R3:W-:Y:S04]  /*3f50*/  @P2 ST.E.64 desc[UR22][R52.64], R62 ;  /* 0x0000003e34002985 */ /* 0x0007e8000c101b16 */
.L_x_34:
[----:B-12---:R-:W2:Y:S04]  /*3f60*/  LD.E.64 R84, desc[UR22][R78.64+0x8] ;  /* 0x000008164e547980 */ /* 0x006ea8000c101b00 */
[----:B--2---:R1:W-:Y:S04]  /*3f70*/  ST.E.64 desc[UR22][R42.64], R84 ;  /* 0x000000542a007985 */ /* 0x0043e8000c101b16 */
[----:B------:R-:W2:Y:S01]  /*3f80*/  LD.E.64 R92, desc[UR22][R78.64] ;  /* 0x000000164e5c7980 */ /* 0x000ea2000c101b00 */
[----:B------:R-:W-:Y:S01]  /*3f90*/  BSSY.RECONVERGENT B5, `(.L_x_38) ;  /* 0x000001c000057945 */ /* 0x000fe20003800200 */
[----:B---3--:R-:W-:-:S02]  /*3fa0*/  DFMA R86, R50, 0.375, R74 ;  /* 0x3fd800003256782b */ /* 0x008fc4000000004a */
[----:B--2---:R-:W-:-:S14]  /*3fb0*/  DSETP.NEU.AND P1, PT, |R92|, +INF , PT ;  /* 0x7ff000005c00742a */ /* 0x004fdc0003f2d200 */
[----:B------:R-:W-:Y:S01]  /*3fc0*/  @!P1 DMUL R88, RZ, R92 ;  /* 0x0000005cff589228 */ /* 0x000fe20000000000 */
[----:B0-----:R-:W-:Y:S01]  /*3fd0*/  @!P1 IMAD.MOV.U32 R82, RZ, RZ, RZ ;  /* 0x000000ffff529224 */ /* 0x001fe200078e00ff */
        /* <DEDUP_REMOVED lines=17> */
[----:B------:R-:W-:Y:S02]  /*40f0*/  MOV R52, R92 ;  /* 0x0000005c00347202 */ /* 0x000fe40000000f00 */
[----:B------:R-:W-:-:S07]  /*4100*/  MOV R62, 0x4120 ;  /* 0x00004120003e7802 */ /* 0x000fce0000000f00 */
[----:B------:R-:W-:Y:S05]  /*4110*/  CALL.REL.NOINC `($_Z25rk45_gsl_gpu_evolve_applyPPdS0_S0_ddddjS0_S0_S0_S0_S0_S0_S0_S0_S0_S0_S0_S0_S0_PPiii$__internal_trig_reduction_slowpathd) ;  /* 0x000000c8003c7944 */ /* 0x000fea0003c00000 */
[----:B------:R-:W-:Y:S02]  /*4120*/  IMAD.MOV.U32 R82, RZ, RZ, R54 ;  /* 0x000000ffff527224 */ /* 0x000fe400078e0036 */
[----:B------:R-:W-:Y:S02]  /*4130*/  IMAD.MOV.U32 R88, RZ, RZ, R52 ;  /* 0x000000ffff587224 */ /* 0x000fe400078e0034 */
[----:B------:R-:W-:-:S07]  /*4140*/  IMAD.MOV.U32 R89, RZ, RZ, R53 ;  /* 0x000000ffff597224 */ /* 0x000fce00078e0035 */
.L_x_39:
[----:B------:R-:W-:Y:S05]  /*4150*/  BSYNC.RECONVERGENT B5 ;  /* 0x0000000000057941 */ /* 0x000fea0003800200 */
.L_x_38:
[----:B------:R-:W0:Y:S01]  /*4160*/  LDCU.64 UR24, c[0x4][0x10] ;  /* 0x01000200ff1877ac */ /* 0x000e220008000a00 */
[----:B------:R-:W-:-:S04]  /*4170*/  SHF.L.U32 R52, R82, 0x6, RZ ;  /* 0x0000000652347819 */ /* 0x000fc800000006ff */
        /* <DEDUP_REMOVED lines=11> */
[----:B------:R-:W-:Y:S01]  /*4230*/  IMAD.MOV.U32 R83, RZ, RZ, 0x3da8ff83 ;  /* 0x3da8ff83ff537424 */ /* 0x000fe200078e00ff */
[----:B------:R-:W-:-:S02]  /*4240*/  DSETP.NEU.AND P2, PT, |R86|, +INF , PT ;  /* 0x7ff000005600742a */ /* 0x000fc40003f4d200 */
[----:B------:R-:W-:Y:S02]  /*4250*/  FSEL R94, R94, -8.06006814911005101289e+34, !P1 ;  /* 0xf9785eba5e5e7808 */ /* 0x000fe40004800000 */
[----:B------:R-:W-:-:S10]  /*4260*/  FSEL R95, -R83, 0.11223486810922622681, !P1 ;  /* 0x3de5db65535f7808 */ /* 0x000fd40004800100 */
        /* <DEDUP_REMOVED lines=9> */
[----:B------:R-:W-:Y:S02]  /*4300*/  FSEL R54, R52, R88, !P1 ;  /* 0x0000005834367208 */ /* 0x000fe40004800000 */
[----:B------:R-:W-:Y:S02]  /*4310*/  FSEL R55, R53, R89, !P1 ;  /* 0x0000005935377208 */ /* 0x000fe40004800000 */
[----:B------:R-:W-:Y:S02]  /*4320*/  LOP3.LUT P1, RZ, R82, 0x2, RZ, 0xc0, !PT ;  /* 0x0000000252ff7812 */ /* 0x000fe4000782c0ff */
[----:B------:R-:W-:Y:S02]  /*4330*/  @!P2 MOV R88, 0x1 ;  /* 0x000000010058a802 */ /* 0x000fe40000000f00 */
        /* <DEDUP_REMOVED lines=25> */
[----:B------:R-:W-:Y:S01]  /*44d0*/  IMAD.MOV.U32 R88, RZ, RZ, R54 ;  /* 0x000000ffff587224 */ /* 0x000fe200078e0036 */
[----:B------:R-:W-:Y:S01]  /*44e0*/  MOV R90, R52 ;  /* 0x00000034005a7202 */ /* 0x000fe20000000f00 */
[----:B------:R-:W-:-:S07]  /*44f0*/  IMAD.MOV.U32 R91, RZ, RZ, R53 ;  /* 0x000000ffff5b7224 */ /* 0x000fce00078e0035 */
.L_x_43:
[----:B------:R-:W-:Y:S05]  /*4500*/  BSYNC.RECONVERGENT B6 ;  /* 0x0000000000067941 */ /* 0x000fea0003800200 */
.L_x_42:
[----:B------:R-:W-:-:S07]  /*4510*/  VIADD R88, R88, 0x1 ;  /* 0x0000000158587836 */ /* 0x000fce0000000000 */
.L_x_41:
[----:B------:R-:W-:Y:S05]  /*4520*/  BSYNC.RECONVERGENT B5 ;  /* 0x0000000000057941 */ /* 0x000fea0003800200 */
.L_x_40:
[----:B------:R-:W0:Y:S01]  /*4530*/  LDCU.64 UR24, c[0x4][0x10] ;  /* 0x01000200ff1877ac */ /* 0x000e220008000a00 */
[----:B------:R-:W-:-:S05]  /*4540*/  IMAD.SHL.U32 R52, R88, 0x40, RZ ;  /* 0x0000004058347824 */ /* 0x000fca00078e00ff */
[----:B------:R-:W-:-:S04]  /*4550*/  LOP3.LUT R52, R52, 0x40, RZ, 0xc0, !PT ;  /* 0x0000004034347812 */ /* 0x000fc800078ec0ff */
[----:B0-----:R-:W-:-:S04]  /*4560*/  IADD3 R86, P1, PT, R52, UR24, RZ ;  /* 0x0000001834567c10 */ /* 0x001fc8000ff3e0ff */
[----:B------:R-:W-:-:S05]  /*4570*/  IADD3.X R87, PT, PT, RZ, UR25, RZ, P1, !PT ;  /* 0x00000019ff577c10 */ /* 0x000fca0008ffe4ff */
        /* <DEDUP_REMOVED lines=18> */
[----:B------:R-:W-:Y:S01]  /*46a0*/  IMAD.MOV.U32 R58, RZ, RZ, -0x33333333 ;  /* 0xcccccccdff3a7424 */ /* 0x000fe200078e00ff */
[----:B------:R-:W-:-:S06]  /*46b0*/  MOV R59, 0x4034cccc ;  /* 0x4034cccc003b7802 */ /* 0x000fcc0000000f00 */
        /* <DEDUP_REMOVED lines=14> */
[----:B------:R-:W-:-:S06]  /*47a0*/  FSEL R53, R55, R53, !P1 ;  /* 0x0000003537357208 */ /* 0x000fcc0004800000 */
        /* <DEDUP_REMOVED lines=8> */
[----:B------:R-:W-:Y:S01]  /*4830*/  IMAD.MOV.U32 R60, RZ, RZ, -0x33333333 ;  /* 0xcccccccdff3c7424 */ /* 0x000fe200078e00ff */
[----:B------:R-:W-:Y:S01]  /*4840*/  MOV R52, 0x4870 ;  /* 0x0000487000347802 */ /* 0x000fe20000000f00 */
[----:B------:R-:W-:-:S07]  /*4850*/  IMAD.MOV.U32 R55, RZ, RZ, 0x4034cccc ;  /* 0x4034ccccff377424 */ /* 0x000fce00078e00ff */
[----:B------:R-:W-:Y:S05]  /*4860*/  CALL.REL.NOINC `($__internal_1_$__cuda_sm20_div_rn_f64_full) ;  /* 0x000000b0003c7944 */ /* 0x000fea0003c00000 */
.L_x_45:
[----:B------:R-:W-:Y:S05]  /*4870*/  BSYNC.RECONVERGENT B4 ;  /* 0x0000000000047941 */ /* 0x000fea0003800200 */
.L_x_44:
[----:B------:R-:W-:Y:S01]  /*4880*/  UMOV UR24, 0x51eb851f ;  /* 0x51eb851f00187882 */ /* 0x000fe20000000000 */
[----:B------:R-:W-:Y:S02]  /*4890*/  UMOV UR25, 0x40139eb8 ;  /* 0x40139eb800197882 */ /* 0x000fe40000000000 */
[----:B------:R-:W-:-:S07]  /*48a0*/  DFMA R82, R82, UR24, R92 ;  /* 0x0000001852527c2b */ /* 0x000fce000800005c */
[----:B------:R0:W-:Y:S01]  /*48b0*/  ST.E.64 desc[UR22][R42.64+0x8], R82 ;  /* 0x000008522a007985 */ /* 0x0001e2000c101b16 */
[----:B------:R-:W-:Y:S05]  /*48c0*/  @!P5 BRA `(.L_x_46) ;  /* 0x0000000c001cd947 */ /* 0x000fea0003800000 */
[----:B------:R-:W-:Y:S01]  /*48d0*/  UISETP.GE.U32.AND UP1, UPT, UR6, 0x7, UPT ;  /* 0x000000070600788c */ /* 0x000fe2000bf26070 */
[----:B------:R-:W-:-:S08]  /*48e0*/  MOV R61, RZ ;  /* 0x000000ff003d7202 */ /* 0x000fd00000000f00 */
[----:B------:R-:W-:Y:S05]  /*48f0*/  BRA.U !UP1, `(.L_x_47) ;  /* 0x0000000509607547 */ /* 0x000fea000b800000 */
[----:B------:R-:W-:-:S07]  /*4900*/  IMAD.MOV.U32 R61, RZ, RZ, RZ ;  /* 0x000000ffff3d7224 */ /* 0x000fce00078e00ff */
.L_x_48:
[----:B------:R-:W-:-:S05]  /*4910*/  IMAD.WIDE.U32 R58, R61, 0x8, R76 ;  /* 0x000000083d3a7825 */ /* 0x000fca00078e004c */
[----:B-1----:R-:W2:Y:S01]  /*4920*/  LD.E.64 R84, desc[UR22][R58.64] ;  /* 0x000000163a547980 */ /* 0x002ea2000c101b00 */
[----:B------:R-:W-:-:S05]  /*4930*/  IMAD.WIDE.U32 R52, R61, 0x8, R36 ;  /* 0x000000083d347825 */ /* 0x000fca00078e0024 */
[----:B0-----:R-:W3:Y:S01]  /*4940*/  LD.E.64 R82, desc[UR22][R52.64] ;  /* 0x0000001634527980 */ /* 0x001ee2000c101b00 */
[----:B------:R-:W-:-:S05]  /*4950*/  IMAD.WIDE.U32 R56, R61, 0x8, R42 ;  /* 0x000000083d387825 */ /* 0x000fca00078e002a */
[----:B------:R-:W4:Y:S01]  /*4960*/  LD.E.64 R86, desc[UR22][R56.64] ;  /* 0x0000001638567980 */ /* 0x000f22000c101b00 */
[----:B------:R-:W-:-:S05]  /*4970*/  IMAD.WIDE.U32 R54, R61, 0x8, R80 ;  /* 0x000000083d367825 */ /* 0x000fca00078e0050 */
[----:B------:R-:W5:Y:S01]  /*4980*/  LD.E.64 R62, desc[UR22][R54.64] ;  /* 0x00000016363e7980 */ /* 0x000f62000c101b00 */
[----:B------:R-:W-:Y:S01]  /*4990*/  UMOV UR24, 0xa108bd3c ;  /* 0xa108bd3c00187882 */ /* 0x000fe20000000000 */
[----:B------:R-:W-:Y:S01]  /*49a0*/  UMOV UR25, 0x400a37b2 ;  /* 0x400a37b200197882 */ /* 0x000fe20000000000 */
[----:B------:R-:W-:Y:S01]  /*49b0*/  UMOV UR26, 0x9189614c ;  /* 0x9189614c001a7882 */ /* 0x000fe20000000000 */
[----:B------:R-:W-:Y:S01]  /*49c0*/  UMOV UR27, 0x3fec23e3 ;  /* 0x3fec23e3001b7882 */ /* 0x000fe20000000000 */
[----:B------:R-:W-:Y:S01]  /*49d0*/  UMOV UR30, 0xe408db10 ;  /* 0xe408db10001e7882 */ /* 0x000fe20000000000 */
[----:B------:R-:W-:Y:S01]  /*49e0*/  UMOV UR31, 0x400a912f ;  /* 0x400a912f001f7882 */ /* 0x000fe20000000000 */
[----:B--2---:R-:W-:-:S08]  /*49f0*/  DMUL R84, R84, UR24 ;  /* 0x0000001854547c28 */ /* 0x004fd00008000000 */
[----:B---3--:R-:W-:-:S08]  /*4a00*/  DFMA R82, R82, UR26, -R84 ;  /* 0x0000001a52527c2b */ /* 0x008fd00008000854 */
[----:B----4-:R-:W-:-:S08]  /*4a10*/  DFMA R82, R86, UR30, R82 ;  /* 0x0000001e56527c2b */ /* 0x010fd00008000052 */
[----:B-----5:R-:W-:Y:S01]  /*4a20*/  DFMA R82, R50, R82, R62 ;  /* 0x000000523252722b */ /* 0x020fe2000000003e */
[----:B------:R-:W-:-:S06]  /*4a30*/  IMAD.WIDE.U32 R62, R61, 0x8, R78 ;  /* 0x000000083d3e7825 */ /* 0x000fcc00078e004e */
[----:B------:R0:W-:Y:S04]  /*4a40*/  ST.E.64 desc[UR22][R62.64], R82 ;  /* 0x000000523e007985 */ /* 0x0001e8000c101b16 */
[----:B------:R-:W2:Y:S04]  /*4a50*/  LD.E.64 R88, desc[UR22][R58.64+0x8] ;  /* 0x000008163a587980 */ /* 0x000ea8000c101b00 */
[----:B------:R-:W3:Y:S04]  /*4a60*/  LD.E.64 R86, desc[UR22][R52.64+0x8] ;  /* 0x0000081634567980 */ /* 0x000ee8000c101b00 */
[----:B------:R-:W4:Y:S04]  /*4a70*/  LD.E.64 R90, desc[UR22][R56.64+0x8] ;  /* 0x00000816385a7980 */ /* 0x000f28000c101b00 */
[----:B------:R-:W5:Y:S01]  /*4a80*/  LD.E.64 R84, desc[UR22][R54.64+0x8] ;  /* 0x0000081636547980 */ /* 0x000f62000c101b00 */
[----:B--2---:R-:W-:-:S08]  /*4a90*/  DMUL R88, R88, UR24 ;  /* 0x0000001858587c28 */ /* 0x004fd00008000000 */
[----:B---3--:R-:W-:-:S08]  /*4aa0*/  DFMA R86, R86, UR26, -R88 ;  /* 0x0000001a56567c2b */ /* 0x008fd00008000858 */
[----:B----4-:R-:W-:-:S08]  /*4ab0*/  DFMA R86, R90, UR30, R86 ;  /* 0x0000001e5a567c2b */ /* 0x010fd00008000056 */
[----:B-----5:R-:W-:-:S07]  /*4ac0*/  DFMA R84, R50, R86, R84 ;  /* 0x000000563254722b */ /* 0x020fce0000000054 */
[----:B------:R1:W-:Y:S04]  /*4ad0*/  ST.E.64 desc[UR22][R62.64+0x8], R84 ;  /* 0x000008543e007985 */ /* 0x0003e8000c101b16 */
[----:B------:R-:W2:Y:S04]  /*4ae0*/  LD.E.64 R88, desc[UR22][R58.64+0x10] ;  /* 0x000010163a587980 */ /* 0x000ea8000c101b00 */
[----:B------:R-:W3:Y:S04]  /*4af0*/  LD.E.64 R86, desc[UR22][R52.64+0x10] ;  /* 0x0000101634567980 */ /* 0x000ee8000c101b00 */
[----:B------:R-:W4:Y:S04]  /*4b00*/  LD.E.64 R90, desc[UR22][R56.64+0x10] ;  /* 0x00001016385a7980 */ /* 0x000f28000c101b00 */
[----:B0-----:R-:W5:Y:S01]  /*4b10*/  LD.E.64 R82, desc[UR22][R54.64+0x10] ;  /* 0x0000101636527980 */ /* 0x001f62000c101b00 */
        /* <DEDUP_REMOVED lines=8> */
[----:B-1----:R-:W5:Y:S01]  /*4ba0*/  LD.E.64 R84, desc[UR22][R54.64+0x18] ;  /* 0x0000181636547980 */ /* 0x002f62000c101b00 */
        /* <DEDUP_REMOVED lines=32> */
[----:B------:R-:W3:Y:S04]  /*4db0*/  LD.E.64 R88, desc[UR22][R58.64+0x38] ;  /* 0x000038163a587980 */ /* 0x000ee8000c101b00 */
[----:B------:R-:W4:Y:S04]  /*4dc0*/  LD.E.64 R86, desc[UR22][R52.64+0x38] ;  /* 0x0000381634567980 */ /* 0x000f28000c101b00 */
[----:B------:R-:W5:Y:S04]  /*4dd0*/  LD.E.64 R90, desc[UR22][R56.64+0x38] ;  /* 0x00003816385a7980 */ /* 0x000f68000c101b00 */
[----:B-1----:R-:W2:Y:S01]  /*4de0*/  LD.E.64 R84, desc[UR22][R54.64+0x38] ;  /* 0x0000381636547980 */ /* 0x002ea2000c101b00 */
[----:B------:R-:W-:-:S05]  /*4df0*/  VIADD R61, R61, 0x8 ;  /* 0x000000083d3d7836 */ /* 0x000fca0000000000 */
[----:B------:R-:W-:Y:S01]  /*4e00*/  ISETP.NE.AND P1, PT, R61, UR10, PT ;  /* 0x0000000a3d007c0c */ /* 0x000fe2000bf25270 */
[----:B---3--:R-:W-:-:S08]  /*4e10*/  DMUL R88, R88, UR24 ;  /* 0x0000001858587c28 */ /* 0x008fd00008000000 */
[----:B----4-:R-:W-:-:S08]  /*4e20*/  DFMA R86, R86, UR26, -R88 ;  /* 0x0000001a56567c2b */ /* 0x010fd00008000858 */
[----:B-----5:R-:W-:-:S08]  /*4e30*/  DFMA R86, R90, UR30, R86 ;  /* 0x0000001e5a567c2b */ /* 0x020fd00008000056 */
[----:B--2---:R-:W-:-:S07]  /*4e40*/  DFMA R84, R50, R86, R84 ;  /* 0x000000563254722b */ /* 0x004fce0000000054 */
[----:B------:R1:W-:Y:S01]  /*4e50*/  ST.E.64 desc[UR22][R62.64+0x38], R84 ;  /* 0x000038543e007985 */ /* 0x0003e2000c101b16 */
[----:B------:R-:W-:Y:S05]  /*4e60*/  @P1 BRA `(.L_x_48) ;  /* 0xfffffff800a81947 */ /* 0x000fea000383ffff */
[----:B------:R-:W-:-:S07]  /*4e70*/  IMAD.U32 R61, RZ, RZ, UR10 ;  /* 0x0000000aff3d7e24 */ /* 0x000fce000f8e00ff */
.L_x_47:
[----:B------:R-:W-:-:S09]  /*4e80*/  UISETP.NE.AND UP1, UPT, UR8, URZ, UPT ;  /* 0x000000ff0800728c */ /* 0x000fd2000bf25270 */
[----:B------:R-:W-:Y:S05]  /*4e90*/  BRA.U !UP1, `(.L_x_46) ;  /* 0x0000000509a87547 */ /* 0x000fea000b800000 */
[----:B------:R-:W-:Y:S02]  /*4ea0*/  UISETP.GE.U32.AND UP1, UPT, UR15, 0x3, UPT ;  /* 0x000000030f00788c */ /* 0x000fe4000bf26070 */
[----:B------:R-:W-:-:S07]  /*4eb0*/  UISETP.NE.AND UP3, UPT, UR9, URZ, UPT ;  /* 0x000000ff0900728c */ /* 0x000fce000bf65270 */
[----:B------:R-:W-:Y:S05]  /*4ec0*/  BRA.U !UP1, `(.L_x_49) ;  /* 0x0000000109c07547 */ /* 0x000fea000b800000 */
        /* <DEDUP_REMOVED lines=42> */
[----:B------:R-:W-:Y:S01]  /*5170*/  IADD3 R61, PT, PT, R61, 0x4, RZ ;  /* 0x000000043d3d7810 */ /* 0x000fe20007ffe0ff */
[----:B---3--:R-:W-:-:S08]  /*5180*/  DMUL R88, R88, UR24 ;  /* 0x0000001858587c28 */ /* 0x008fd00008000000 */
[----:B----4-:R-:W-:-:S08]  /*5190*/  DFMA R86, R86, UR26, -R88 ;  /* 0x0000001a56567c2b */ /* 0x010fd00008000858 */
[----:B-----5:R-:W-:-:S08]  /*51a0*/  DFMA R86, R90, UR30, R86 ;  /* 0x0000001e5a567c2b */ /* 0x020fd00008000056 */
[----:B--2---:R-:W-:-:S07]  /*51b0*/  DFMA R84, R50, R86, R84 ;  /* 0x000000563254722b */ /* 0x004fce0000000054 */
[----:B------:R2:W-:Y:S04]  /*51c0*/  ST.E.64 desc[UR22][R62.64+0x18], R84 ;  /* 0x000018543e007985 */ /* 0x0005e8000c101b16 */
.L_x_49:
[----:B------:R-:W-:Y:S05]  /*51d0*/  BRA.U !UP3, `(.L_x_46) ;  /* 0x000000010bd87547 */ /* 0x000fea000b800000 */
[----:B------:R-:W-:Y:S02]  /*51e0*/  UISETP.NE.AND UP1, UPT, UR16, URZ, UPT ;  /* 0x000000ff1000728c */ /* 0x000fe4000bf25270 */
[----:B------:R-:W-:-:S07]  /*51f0*/  UISETP.NE.AND UP3, UPT, UR11, URZ, UPT ;  /* 0x000000ff0b00728c */ /* 0x000fce000bf65270 */
[----:B------:R-:W-:Y:S05]  /*5200*/  BRA.U !UP1, `(.L_x_50) ;  /* 0x0000000109787547 */ /* 0x000fea000b800000 */
[----:B------:R-:W-:-:S05]  /*5210*/  IMAD.WIDE.U32 R86, R61, 0x8, R76 ;  /* 0x000000083d567825 */ /* 0x000fca00078e004c */
[----:B------:R-:W3:Y:S01]  /*5220*/  LD.E.64 R56, desc[UR22][R86.64] ;  /* 0x0000001656387980 */ /* 0x000ee2000c101b00 */
[----:B-12---:R-:W-:-:S05]  /*5230*/  IMAD.WIDE.U32 R84, R61, 0x8, R36 ;  /* 0x000000083d547825 */ /* 0x006fca00078e0024 */
[----:B------:R-:W2:Y:S01]  /*5240*/  LD.E.64 R54, desc[UR22][R84.64] ;  /* 0x0000001654367980 */ /* 0x000ea2000c101b00 */
[----:B------:R-:W-:-:S05]  /*5250*/  IMAD.WIDE.U32 R62, R61, 0x8, R42 ;  /* 0x000000083d3e7825 */ /* 0x000fca00078e002a */
[----:B------:R-:W4:Y:S01]  /*5260*/  LD.E.64 R58, desc[UR22][R62.64] ;  /* 0x000000163e3a7980 */ /* 0x000f22000c101b00 */
[----:B0-----:R-:W-:-:S05]  /*5270*/  IMAD.WIDE.U32 R82, R61, 0x8, R80 ;  /* 0x000000083d527825 */ /* 0x001fca00078e0050 */
[----:B------:R-:W5:Y:S01]  /*5280*/  LD.E.64 R52, desc[UR22][R82.64] ;  /* 0x0000001652347980 */ /* 0x000f62000c101b00 */
[----:B------:R-:W-:Y:S01]  /*5290*/  UMOV UR24, 0xa108bd3c ;  /* 0xa108bd3c00187882 */ /* 0x000fe20000000000 */
[----:B------:R-:W-:Y:S01]  /*52a0*/  UMOV UR25, 0x400a37b2 ;  /* 0x400a37b200197882 */ /* 0x000fe20000000000 */
[----:B------:R-:W-:Y:S01]  /*52b0*/  UMOV UR26, 0x9189614c ;  /* 0x9189614c001a7882 */ /* 0x000fe20000000000 */
[----:B------:R-:W-:Y:S01]  /*52c0*/  UMOV UR27, 0x3fec23e3 ;  /* 0x3fec23e3001b7882 */ /* 0x000fe20000000000 */
[----:B------:R-:W-:Y:S01]  /*52d0*/  UMOV UR30, 0xe408db10 ;  /* 0xe408db10001e7882 */ /* 0x000fe20000000000 */
[----:B------:R-:W-:Y:S01]  /*52e0*/  UMOV UR31, 0x400a912f ;  /* 0x400a912f001f7882 */ /* 0x000fe20000000000 */
[----:B------:R-:W-:Y:S01]  /*52f0*/  IMAD.WIDE.U32 R88, R61, 0x8, R78 ;  /* 0x000000083d587825 */ /* 0x000fe200078e004e */
[----:B---3--:R-:W-:-:S08]  /*5300*/  DMUL R56, R56, UR24 ;  /* 0x0000001838387c28 */ /* 0x008fd00008000000 */
[----:B--2---:R-:W-:-:S08]  /*5310*/  DFMA R54, R54, UR26, -R56 ;  /* 0x0000001a36367c2b */ /* 0x004fd00008000838 */
[----:B----4-:R-:W-:-:S08]  /*5320*/  DFMA R54, R58, UR30, R54 ;  /* 0x0000001e3a367c2b */ /* 0x010fd00008000036 */
[----:B-----5:R-:W-:-:S07]  /*5330*/  DFMA R52, R50, R54, R52 ;  /* 0x000000363234722b */ /* 0x020fce0000000034 */
[----:B------:R3:W-:Y:S04]  /*5340*/  ST.E.64 desc[UR22][R88.64], R52 ;  /* 0x0000003458007985 */ /* 0x0007e8000c101b16 */
[----:B------:R-:W2:Y:S04]  /*5350*/  LD.E.64 R58, desc[UR22][R86.64+0x8] ;  /* 0x00000816563a7980 */ /* 0x000ea8000c101b00 */
[----:B------:R-:W4:Y:S04]  /*5360*/  LD.E.64 R56, desc[UR22][R84.64+0x8] ;  /* 0x0000081654387980 */ /* 0x000f28000c101b00 */
[----:B------:R-:W5:Y:S04]  /*5370*/  LD.E.64 R62, desc[UR22][R62.64+0x8] ;  /* 0x000008163e3e7980 */ /* 0x000f68000c101b00 */
[----:B------:R-:W3:Y:S01]  /*5380*/  LD.E.64 R54, desc[UR22][R82.64+0x8] ;  /* 0x0000081652367980 */ /* 0x000ee2000c101b00 */
[----:B------:R-:W-:Y:S01]  /*5390*/  VIADD R61, R61, 0x2 ;  /* 0x000000023d3d7836 */ /* 0x000fe20000000000 */
[----:B--2---:R-:W-:-:S08]  /*53a0*/  DMUL R58, R58, UR24 ;  /* 0x000000183a3a7c28 */ /* 0x004fd00008000000 */
[----:B----4-:R-:W-:-:S08]  /*53b0*/  DFMA R56, R56, UR26, -R58 ;  /* 0x0000001a38387c2b */ /* 0x010fd0000800083a */
[----:B-----5:R-:W-:-:S08]  /*53c0*/  DFMA R56, R62, UR30, R56 ;  /* 0x0000001e3e387c2b */ /* 0x020fd00008000038 */
[----:B---3--:R-:W-:-:S07]  /*53d0*/  DFMA R54, R50, R56, R54 ;  /* 0x000000383236722b */ /* 0x008fce0000000036 */
[----:B------:R3:W-:Y:S04]  /*53e0*/  ST.E.64 desc[UR22][R88.64+0x8], R54 ;  /* 0x0000083658007985 */ /* 0x0007e8000c101b16 */
.L_x_50:
[----:B------:R-:W-:Y:S05]  /*53f0*/  BRA.U !UP3, `(.L_x_46) ;  /* 0x000000010b507547 */ /* 0x000fea000b800000 */
[----:B------:R-:W-:-:S04]  /*5400*/  IMAD.WIDE.U32 R56, R61, 0x8, R76 ;  /* 0x000000083d387825 */ /* 0x000fc800078e004c */
[C---:B---3--:R-:W-:Y:S02]  /*5410*/  IMAD.WIDE.U32 R54, R61.reuse, 0x8, R36 ;  /* 0x000000083d367825 */ /* 0x048fe400078e0024 */
[----:B------:R-:W3:Y:S02]  /*5420*/  LD.E.64 R56, desc[UR22][R56.64] ;  /* 0x0000001638387980 */ /* 0x000ee4000c101b00 */
[C---:B-12---:R-:W-:Y:S02]  /*5430*/  IMAD.WIDE.U32 R62, R61.reuse, 0x8, R42 ;  /* 0x000000083d3e7825 */ /* 0x046fe400078e002a */
[----:B------:R-:W2:Y:S02]  /*5440*/  LD.E.64 R54, desc[UR22][R54.64] ;  /* 0x0000001636367980 */ /* 0x000ea4000c101b00 */
[----:B------:R-:W-:Y:S02]  /*5450*/  IMAD.WIDE.U32 R52, R61, 0x8, R80 ;  /* 0x000000083d347825 */ /* 0x000fe400078e0050 */
[----:B------:R-:W4:Y:S04]  /*5460*/  LD.E.64 R62, desc[UR22][R62.64] ;  /* 0x000000163e3e7980 */ /* 0x000f28000c101b00 */
[----:B------:R-:W5:Y:S01]  /*5470*/  LD.E.64 R52, desc[UR22][R52.64] ;  /* 0x0000001634347980 */ /* 0x000f62000c101b00 */
[----:B------:R-:W-:Y:S01]  /*5480*/  UMOV UR24, 0xa108bd3c ;  /* 0xa108bd3c00187882 */ /* 0x000fe20000000000 */
[----:B------:R-:W-:-:S02]  /*5490*/  UMOV UR25, 0x400a37b2 ;  /* 0x400a37b200197882 */ /* 0x000fc40000000000 */
[----:B---3--:R-:W-:Y:S01]  /*54a0*/  DMUL R58, R56, -UR24 ;  /* 0x80000018383a7c28 */ /* 0x008fe20008000000 */
[----:B------:R-:W-:Y:S01]  /*54b0*/  UMOV UR24, 0x9189614c ;  /* 0x9189614c00187882 */ /* 0x000fe20000000000 */
[----:B------:R-:W-:-:S06]  /*54c0*/  UMOV UR25, 0x3fec23e3 ;  /* 0x3fec23e300197882 */ /* 0x000fcc0000000000 */
[----:B--2---:R-:W-:Y:S01]  /*54d0*/  DFMA R58, R54, UR24, R58 ;  /* 0x00000018363a7c2b */ /* 0x004fe2000800003a */
[----:B------:R-:W-:Y:S01]  /*54e0*/  UMOV UR24, 0xe408db10 ;  /* 0xe408db1000187882 */ /* 0x000fe20000000000 */
[----:B------:R-:W-:Y:S01]  /*54f0*/  UMOV UR25, 0x400a912f ;  /* 0x400a912f00197882 */ /* 0x000fe20000000000 */
[----:B------:R-:W-:-:S05]  /*5500*/  IMAD.WIDE.U32 R54, R61, 0x8, R78 ;  /* 0x000000083d367825 */ /* 0x000fca00078e004e */
[----:B----4-:R-:W-:-:S08]  /*5510*/  DFMA R58, R62, UR24, R58 ;  /* 0x000000183e3a7c2b */ /* 0x010fd0000800003a */
[----:B-----5:R-:W-:-:S07]  /*5520*/  DFMA R58, R50, R58, R52 ;  /* 0x0000003a323a722b */ /* 0x020fce0000000034 */
[----:B------:R4:W-:Y:S04]  /*5530*/  ST.E.64 desc[UR22][R54.64], R58 ;  /* 0x0000003a36007985 */ /* 0x0009e8000c101b16 */
.L_x_46:
[----:B-12---:R-:W2:Y:S04]  /*5540*/  LD.E.64 R84, desc[UR22][R78.64+0x8] ;  /* 0x000008164e547980 */ /* 0x006ea8000c101b00 */
[----:B--2---:R1:W-:Y:S04]  /*5550*/  ST.E.64 desc[UR22][R44.64], R84 ;  /* 0x000000542c007985 */ /* 0x0043e8000c101b16 */
[----:B------:R-:W2:Y:S01]  /*5560*/  LD.E.64 R92, desc[UR22][R78.64] ;  /* 0x000000164e5c7980 */ /* 0x000ea2000c101b00 */
[----:B------:R-:W-:Y:S01]  /*5570*/  UMOV UR24, 0x9d89d89e ;  /* 0x9d89d89e00187882 */ /* 0x000fe20000000000 */
[----:B------:R-:W-:Y:S01]  /*5580*/  UMOV UR25, 0x3fed89d8 ;  /* 0x3fed89d800197882 */ /* 0x000fe20000000000 */
[----:B------:R-:W-:Y:S01]  /*5590*/  BSSY.RECONVERGENT B5, `(.L_x_51) ;  /* 0x000001c000057945 */ /* 0x000fe20003800200 */
[----:B------:R-:W-:-:S02]  /*55a0*/  DFMA R86, R50, UR24, R74 ;  /* 0x0000001832567c2b */ /* 0x000fc4000800004a */
[----:B--2---:R-:W-:-:S14]  /*55b0*/  DSETP.NEU.AND P1, PT, |R92|, +INF , PT ;  /* 0x7ff000005c00742a */ /* 0x004fdc0003f2d200 */
[----:B---3--:R-:W-:Y:S01]  /*55c0*/  @!P1 DMUL R88, RZ, R92 ;  /* 0x0000005cff589228 */ /* 0x008fe20000000000 */
        /* <DEDUP_REMOVED lines=20> */
[----:B----4-:R-:W-:Y:S05]  /*5710*/  CALL.REL.NOINC `($_Z25rk45_gsl_gpu_evolve_applyPPdS0_S0_ddddjS0_S0_S0_S0_S0_S0_S0_S0_S0_S0_S0_S0_S0_PPiii$__internal_trig_reduction_slowpathd) ;  /* 0x000000b000bc7944 */ /* 0x010fea0003c00000 */
[----:B------:R-:W-:Y:S01]  /*5720*/  MOV R82, R54 ;  /* 0x0000003600527202 */ /* 0x000fe20000000f00 */
[----:B------:R-:W-:Y:S02]  /*5730*/  IMAD.MOV.U32 R88, RZ, RZ, R52 ;  /* 0x000000ffff587224 */ /* 0x000fe400078e0034 */
[----:B------:R-:W-:-:S07]  /*5740*/  IMAD.MOV.U32 R89, RZ, RZ, R53 ;  /* 0x000000ffff597224 */ /* 0x000fce00078e0035 */
.L_x_52:
[----:B------:R-:W-:Y:S05]  /*5750*/  BSYNC.RECONVERGENT B5 ;  /* 0x0000000000057941 */ /* 0x000fea0003800200 */
.L_x_51:
[----:B------:R-:W0:Y:S01]  /*5760*/  LDCU.64 UR24, c[0x4][0x10] ;  /* 0x01000200ff1877ac */ /* 0x000e220008000a00 */
[----:B------:R-:W-:-:S05]  /*5770*/  IMAD.SHL.U32 R52, R82, 0x40, RZ ;  /* 0x0000004052347824 */ /* 0x000fca00078e00ff */
[----:B------:R-:W-:-:S04]  /*5780*/  LOP3.LUT R52, R52, 0x40, RZ, 0xc0, !PT ;  /* 0x0000004034347812 */ /* 0x000fc800078ec0ff */
[----:B0-----:R-:W-:-:S04]  /*5790*/  IADD3 R90, P1, PT, R52, UR24, RZ ;  /* 0x00000018345a7c10 */ /* 0x001fc8000ff3e0ff */
[----:B------:R-:W-:-:S05]  /*57a0*/  IADD3.X R91, PT, PT, RZ, UR25, RZ, P1, !PT ;  /* 0x00000019ff5b7c10 */ /* 0x000fca0008ffe4ff */
[----:B----4-:R-:W2:Y:S04]  /*57b0*/  LDG.E.128.CONSTANT R52, desc[UR22][R90.64] ;  /* 0x000000165a347981 */ /* 0x010ea8000c1e9d00 */
        /* <DEDUP_REMOVED lines=45> */
[----:B------:R-:W-:Y:S01]  /*5a90*/  MOV R52, R86 ;  /* 0x0000005600347202 */ /* 0x000fe20000000f00 */
[----:B------:R-:W-:Y:S01]  /*5aa0*/  IMAD.MOV.U32 R93, RZ, RZ, R87 ;  /* 0x000000ffff5d7224 */ /* 0x000fe200078e0057 */
[----:B------:R-:W-:-:S07]  /*5ab0*/  MOV R62, 0x5ad0 ;  /* 0x00005ad0003e7802 */ /* 0x000fce0000000f00 */
[----:B------:R-:W-:Y:S05]  /*5ac0*/  CALL.REL.NOINC `($_Z25rk45_gsl_gpu_evolve_applyPPdS0_S0_ddddjS0_S0_S0_S0_S0_S0_S0_S0_S0_S0_S0_S0_S0_PPiii$__internal_trig_reduction_slowpathd) ;  /* 0x000000ac00d07944 */ /* 0x000fea0003c00000 */
[----:B------:R-:W-:Y:S01]  /*5ad0*/  IMAD.MOV.U32 R88, RZ, RZ, R54 ;  /* 0x000000ffff587224 */ /* 0x000fe200078e0036 */
[----:B------:R-:W-:Y:S01]  /*5ae0*/  MOV R91, R53 ;  /* 0x00000035005b7202 */ /* 0x000fe20000000f00 */
[----:B------:R-:W-:-:S07]  /*5af0*/  IMAD.MOV.U32 R90, RZ, RZ, R52 ;  /* 0x000000ffff5a7224 */ /* 0x000fce00078e0034 */
.L_x_56:
[----:B------:R-:W-:Y:S05]  /*5b00*/  BSYNC.RECONVERGENT B6 ;  /* 0x0000000000067941 */ /* 0x000fea0003800200 */
.L_x_55:
[----:B------:R-:W-:-:S07]  /*5b10*/  VIADD R88, R88, 0x1 ;  /* 0x0000000158587836 */ /* 0x000fce0000000000 */
.L_x_54:
[----:B------:R-:W-:Y:S05]  /*5b20*/  BSYNC.RECONVERGENT B5 ;  /* 0x0000000000057941 */ /* 0x000fea0003800200 */
.L_x_53:
        /* <DEDUP_REMOVED lines=14> */
[----:B------:R-:W-:-:S04]  /*5c10*/  DMUL R84, R84, 0.5 ;  /* 0x3fe0000054547828 */ /* 0x000fc80000000000 */
[----:B------:R-:W-:Y:S02]  /*5c20*/  FSEL R95, -R89, 0.11223486810922622681, !P1 ;  /* 0x3de5db65595f7808 */ /* 0x000fe40004800100 */
[----:B------:R-:W-:-:S06]  /*5c30*/  FSEL R94, R94, -8.06006814911005101289e+34, !P1 ;  /* 0xf9785eba5e5e7808 */ /* 0x000fcc0004800000 */
[----:B--2---:R-:W-:-:S08]  /*5c40*/  DFMA R52, R92, R94, R52 ;  /* 0x0000005e5c34722b */ /* 0x004fd00000000034 */
[----:B------:R-:W-:-:S08]  /*5c50*/  DFMA R52, R92, R52, R54 ;  /* 0x000000345c34722b */ /* 0x000fd00000000036 */
[----:B---3--:R-:W-:Y:S01]  /*5c60*/  DFMA R52, R92, R52, R56 ;  /* 0x000000345c34722b */ /* 0x008fe20000000038 */
[----:B------:R-:W0:Y:S01]  /*5c70*/  MUFU.RCP64H R57, 20.79998779296875 ;  /* 0x4034cccc00397908 */ /* 0x000e220000001800 */
[----:B------:R-:W-:-:S06]  /*5c80*/  MOV R56, 0x1 ;  /* 0x0000000100387802 */ /* 0x000fcc0000000f00 */
[----:B------:R-:W-:Y:S01]  /*5c90*/  DFMA R52, R92, R52, R58 ;  /* 0x000000345c34722b */ /* 0x000fe2000000003a */
[----:B------:R-:W-:Y:S02]  /*5ca0*/  IMAD.MOV.U32 R58, RZ, RZ, -0x33333333 ;  /* 0xcccccccdff3a7424 */ /* 0x000fe400078e00ff */
[----:B------:R-:W-:-:S05]  /*5cb0*/  IMAD.MOV.U32 R59, RZ, RZ, 0x4034cccc ;  /* 0x4034ccccff3b7424 */ /* 0x000fca00078e00ff */
        /* <DEDUP_REMOVED lines=29> */
.L_x_58:
[----:B------:R-:W-:Y:S05]  /*5e90*/  BSYNC.RECONVERGENT B4 ;  /* 0x0000000000047941 */ /* 0x000fea0003800200 */
.L_x_57:
        /* <DEDUP_REMOVED lines=8> */
[----:B------:R-:W-:-:S07]  /*5f20*/  MOV R63, RZ ;  /* 0x000000ff003f7202 */ /* 0x000fce0000000f00 */
.L_x_61:
[----:B------:R-:W-:-:S05]  /*5f30*/  IMAD.WIDE.U32 R60, R63, 0x8, R76 ;  /* 0x000000083f3c7825 */ /* 0x000fca00078e004c */
[----:B-1----:R-:W2:Y:S01]  /*5f40*/  LD.E.64 R86, desc[UR22][R60.64] ;  /* 0x000000163c567980 */ /* 0x002ea2000c101b00 */
[----:B------:R-:W-:-:S05]  /*5f50*/  IMAD.WIDE.U32 R52, R63, 0x8, R36 ;  /* 0x000000083f347825 */ /* 0x000fca00078e0024 */
[----:B------:R-:W3:Y:S01]  /*5f60*/  LD.E.64 R84, desc[UR22][R52.64] ;  /* 0x0000001634547980 */ /* 0x000ee2000c101b00 */
[----:B------:R-:W-:-:S05]  /*5f70*/  IMAD.WIDE.U32 R58, R63, 0x8, R42 ;  /* 0x000000083f3a7825 */ /* 0x000fca00078e002a */
[----:B------:R-:W4:Y:S01]  /*5f80*/  LD.E.64 R88, desc[UR22][R58.64] ;  /* 0x000000163a587980 */ /* 0x000f22000c101b00 */
[----:B------:R-:W-:-:S05]  /*5f90*/  IMAD.WIDE.U32 R56, R63, 0x8, R44 ;  /* 0x000000083f387825 */ /* 0x000fca00078e002c */
[----:B------:R-:W5:Y:S01]  /*5fa0*/  LD.E.64 R90, desc[UR22][R56.64] ;  /* 0x00000016385a7980 */ /* 0x000f62000c101b00 */
[----:B------:R-:W-:-:S05]  /*5fb0*/  IMAD.WIDE.U32 R54, R63, 0x8, R80 ;  /* 0x000000083f367825 */ /* 0x000fca00078e0050 */
[----:B0-----:R-:W5:Y:S01]  /*5fc0*/  LD.E.64 R82, desc[UR22][R54.64] ;  /* 0x0000001636527980 */ /* 0x001f62000c101b00 */
[----:B------:R-:W-:Y:S01]  /*5fd0*/  UMOV UR24, 0xd097b426 ;  /* 0xd097b42600187882 */ /* 0x000fe20000000000 */
[----:B------:R-:W-:Y:S01]  /*5fe0*/  UMOV UR25, 0x4000425e ;  /* 0x4000425e00197882 */ /* 0x000fe20000000000 */
[----:B------:R-:W-:Y:S01]  /*5ff0*/  UMOV UR26, 0x2c69cb1a ;  /* 0x2c69cb1a001a7882 */ /* 0x000fe20000000000 */
[----:B------:R-:W-:Y:S01]  /*6000*/  UMOV UR27, 0x401cb1a7 ;  /* 0x401cb1a7001b7882 */ /* 0x000fe20000000000 */
[----:B------:R-:W-:Y:S01]  /*6010*/  UMOV UR30, 0x96b4a5ad ;  /* 0x96b4a5ad001e7882 */ /* 0x000fe20000000000 */
[----:B------:R-:W-:Y:S01]  /*6020*/  UMOV UR31, 0x3fca5ad2 ;  /* 0x3fca5ad2001f7882 */ /* 0x000fe20000000000 */
[----:B--2---:R-:W-:-:S08]  /*6030*/  DMUL R86, R86, 8 ;  /* 0x4020000056567828 */ /* 0x004fd00000000000 */
[----:B---3--:R-:W-:-:S08]  /*6040*/  DFMA R84, R84, UR24, -R86 ;  /* 0x0000001854547c2b */ /* 0x008fd00008000856 */
[----:B----4-:R-:W-:-:S08]  /*6050*/  DFMA R84, R88, UR26, R84 ;  /* 0x0000001a58547c2b */ /* 0x010fd00008000054 */
[----:B-----5:R-:W-:-:S08]  /*6060*/  DFMA R84, R90, -UR30, R84 ;  /* 0x8000001e5a547c2b */ /* 0x020fd00008000054 */
[----:B------:R-:W-:Y:S01]  /*6070*/  DFMA R84, R50, R84, R82 ;  /* 0x000000543254722b */ /* 0x000fe20000000052 */
[----:B------:R-:W-:-:S06]  /*6080*/  IMAD.WIDE.U32 R82, R63, 0x8, R78 ;  /* 0x000000083f527825 */ /* 0x000fcc00078e004e */
[----:B------:R0:W-:Y:S04]  /*6090*/  ST.E.64 desc[UR22][R82.64], R84 ;  /* 0x0000005452007985 */ /* 0x0001e8000c101b16 */
[----:B------:R-:W2:Y:S04]  /*60a0*/  LD.E.64 R90, desc[UR22][R60.64+0x8] ;  /* 0x000008163c5a7980 */ /* 0x000ea8000c101b00 */
[----:B------:R-:W3:Y:S04]  /*60b0*/  LD.E.64 R88, desc[UR22][R52.64+0x8] ;  /* 0x0000081634587980 */ /* 0x000ee8000c101b00 */
[----:B------:R-:W4:Y:S04]  /*60c0*/  LD.E.64 R92, desc[UR22][R58.64+0x8] ;  /* 0x000008163a5c7980 */ /* 0x000f28000c101b00 */
[----:B------:R-:W5:Y:S04]  /*60d0*/  LD.E.64 R94, desc[UR22][R56.64+0x8] ;  /* 0x00000816385e7980 */ /* 0x000f68000c101b00 */
[----:B------:R-:W5:Y:S01]  /*60e0*/  LD.E.64 R86, desc[UR22][R54.64+0x8] ;  /* 0x0000081636567980 */ /* 0x000f62000c101b00 */
[----:B--2---:R-:W-:-:S08]  /*60f0*/  DMUL R90, R90, 8 ;  /* 0x402000005a5a7828 */ /* 0x004fd00000000000 */
[----:B---3--:R-:W-:-:S08]  /*6100*/  DFMA R88, R88, UR24, -R90 ;  /* 0x0000001858587c2b */ /* 0x008fd0000800085a */
[----:B----4-:R-:W-:-:S08]  /*6110*/  DFMA R88, R92, UR26, R88 ;  /* 0x0000001a5c587c2b */ /* 0x010fd00008000058 */
[----:B-----5:R-:W-:-:S08]  /*6120*/  DFMA R88, R94, -UR30, R88 ;  /* 0x8000001e5e587c2b */ /* 0x020fd00008000058 */
[----:B------:R-:W-:-:S07]  /*6130*/  DFMA R86, R50, R88, R86 ;  /* 0x000000583256722b */ /* 0x000fce0000000056 */
[----:B------:R1:W-:Y:S04]  /*6140*/  ST.E.64 desc[UR22][R82.64+0x8], R86 ;  /* 0x0000085652007985 */ /* 0x0003e8000c101b16 */
[----:B------:R-:W2:Y:S04]  /*6150*/  LD.E.64 R90, desc[UR22][R60.64+0x10] ;  /* 0x000010163c5a7980 */ /* 0x000ea8000c101b00 */
[----:B------:R-:W3:Y:S04]  /*6160*/  LD.E.64 R88, desc[UR22][R52.64+0x10] ;  /* 0x0000101634587980 */ /* 0x000ee8000c101b00 */
[----:B------:R-:W4:Y:S04]  /*6170*/  LD.E.64 R92, desc[UR22][R58.64+0x10] ;  /* 0x000010163a5c7980 */ /* 0x000f28000c101b00 */
[----:B------:R-:W5:Y:S04]  /*6180*/  LD.E.64 R94, desc[UR22][R56.64+0x10] ;  /* 0x00001016385e7980 */ /* 0x000f68000c101b00 */
[----:B0-----:R-:W5:Y:S01]  /*6190*/  LD.E.64 R84, desc[UR22][R54.64+0x10] ;  /* 0x0000101636547980 */ /* 0x001f62000c101b00 */
        /* <DEDUP_REMOVED lines=10> */
[----:B-1----:R-:W5:Y:S01]  /*6240*/  LD.E.64 R86, desc[UR22][R54.64+0x18] ;  /* 0x0000181636567980 */ /* 0x002f62000c101b00 */
        /* <DEDUP_REMOVED lines=39> */
[----:B------:R-:W1:Y:S04]  /*64c0*/  LD.E.64 R60, desc[UR22][R60.64+0x38] ;  /* 0x000038163c3c7980 */ /* 0x000e68000c101b00 */
[----:B------:R-:W3:Y:S04]  /*64d0*/  LD.E.64 R52, desc[UR22][R52.64+0x38] ;  /* 0x0000381634347980 */ /* 0x000ee8000c101b00 */
[----:B------:R-:W4:Y:S04]  /*64e0*/  LD.E.64 R58, desc[UR22][R58.64+0x38] ;  /* 0x000038163a3a7980 */ /* 0x000f28000c101b00 */
[----:B------:R-:W5:Y:S04]  /*64f0*/  LD.E.64 R56, desc[UR22][R56.64+0x38] ;  /* 0x0000381638387980 */ /* 0x000f68000c101b00 */
[----:B------:R-:W2:Y:S01]  /*6500*/  LD.E.64 R54, desc[UR22][R54.64+0x38] ;  /* 0x0000381636367980 */ /* 0x000ea2000c101b00 */
[----:B------:R-:W-:-:S05]  /*6510*/  VIADD R63, R63, 0x8 ;  /* 0x000000083f3f7836 */ /* 0x000fca0000000000 */
[----:B------:R-:W-:Y:S01]  /*6520*/  ISETP.NE.AND P1, PT, R63, UR10, PT ;  /* 0x0000000a3f007c0c */ /* 0x000fe2000bf25270 */
[----:B-1----:R-:W-:-:S08]  /*6530*/  DMUL R86, R60, 8 ;  /* 0x402000003c567828 */ /* 0x002fd00000000000 */
[----:B---3--:R-:W-:-:S08]  /*6540*/  DFMA R86, R52, UR24, -R86 ;  /* 0x0000001834567c2b */ /* 0x008fd00008000856 */
[----:B----4-:R-:W-:-:S08]  /*6550*/  DFMA R86, R58, UR26, R86 ;  /* 0x0000001a3a567c2b */ /* 0x010fd00008000056 */
[----:B-----5:R-:W-:-:S08]  /*6560*/  DFMA R86, R56, -UR30, R86 ;  /* 0x8000001e38567c2b */ /* 0x020fd00008000056 */
[----:B--2---:R-:W-:-:S07]  /*6570*/  DFMA R86, R50, R86, R54 ;  /* 0x000000563256722b */ /* 0x004fce0000000036 */
[----:B------:R1:W-:Y:S01]  /*6580*/  ST.E.64 desc[UR22][R82.64+0x38], R86 ;  /* 0x0000385652007985 */ /* 0x0003e2000c101b16 */
[----:B------:R-:W-:Y:S05]  /*6590*/  @P1 BRA `(.L_x_61) ;  /* 0xfffffff800641947 */ /* 0x000fea000383ffff */
[----:B------:R-:W-:-:S07]  /*65a0*/  IMAD.U32 R63, RZ, RZ, UR10 ;  /* 0x0000000aff3f7e24 */ /* 0x000fce000f8e00ff */
.L_x_60:
        /* <DEDUP_REMOVED lines=55> */
[----:B------:R-:W-:Y:S01]  /*6920*/  VIADD R63, R63, 0x4 ;  /* 0x000000043f3f7836 */ /* 0x000fe20000000000 */
[----:B-1----:R-:W-:-:S08]  /*6930*/  DMUL R86, R60, 8 ;  /* 0x402000003c567828 */ /* 0x002fd00000000000 */
[----:B---3--:R-:W-:-:S08]  /*6940*/  DFMA R86, R52, UR24, -R86 ;  /* 0x0000001834567c2b */ /* 0x008fd00008000856 */
[----:B----4-:R-:W-:-:S08]  /*6950*/  DFMA R86, R58, UR26, R86 ;  /* 0x0000001a3a567c2b */ /* 0x010fd00008000056 */
[----:B-----5:R-:W-:-:S08]  /*6960*/  DFMA R86, R56, -UR30, R86 ;  /* 0x8000001e38567c2b */ /* 0x020fd00008000056 */
[----:B--2---:R-:W-:-:S07]  /*6970*/  DFMA R86, R50, R86, R54 ;  /* 0x000000563256722b */ /* 0x004fce0000000036 */
[----:B------:R2:W-:Y:S04]  /*6980*/  ST.E.64 desc[UR22][R82.64+0x18], R86 ;  /* 0x0000185652007985 */ /* 0x0005e8000c101b16 */
.L_x_62:
        /* <DEDUP_REMOVED lines=21> */
[----:B---3--:R-:W-:-:S08]  /*6ae0*/  DMUL R56, R56, 8 ;  /* 0x4020000038387828 */ /* 0x008fd00000000000 */
[----:B--2---:R-:W-:-:S08]  /*6af0*/  DFMA R54, R54, UR24, -R56 ;  /* 0x0000001836367c2b */ /* 0x004fd00008000838 */
[----:B----4-:R-:W-:-:S08]  /*6b00*/  DFMA R54, R58, UR26, R54 ;  /* 0x0000001a3a367c2b */ /* 0x010fd00008000036 */
[----:B-----5:R-:W-:-:S08]  /*6b10*/  DFMA R54, R60, -UR30, R54 ;  /* 0x8000001e3c367c2b */ /* 0x020fd00008000036 */
[----:B------:R-:W-:-:S07]  /*6b20*/  DFMA R52, R50, R54, R52 ;  /* 0x000000363234722b */ /* 0x000fce0000000034 */
[----:B------:R3:W-:Y:S04]  /*6b30*/  ST.E.64 desc[UR22][R92.64], R52 ;  /* 0x000000345c007985 */ /* 0x0007e8000c101b16 */
[----:B------:R-:W2:Y:S04]  /*6b40*/  LD.E.64 R58, desc[UR22][R88.64+0x8] ;  /* 0x00000816583a7980 */ /* 0x000ea8000c101b00 */
[----:B------:R-:W4:Y:S04]  /*6b50*/  LD.E.64 R56, desc[UR22][R86.64+0x8] ;  /* 0x0000081656387980 */ /* 0x000f28000c101b00 */
[----:B------:R-:W5:Y:S04]  /*6b60*/  LD.E.64 R60, desc[UR22][R90.64+0x8] ;  /* 0x000008165a3c7980 */ /* 0x000f68000c101b00 */
[----:B------:R-:W3:Y:S04]  /*6b70*/  LD.E.64 R82, desc[UR22][R82.64+0x8] ;  /* 0x0000081652527980 */ /* 0x000ee8000c101b00 */
[----:B------:R-:W3:Y:S01]  /*6b80*/  LD.E.64 R54, desc[UR22][R84.64+0x8] ;  /* 0x0000081654367980 */ /* 0x000ee2000c101b00 */
[----:B------:R-:W-:Y:S01]  /*6b90*/  IADD3 R63, PT, PT, R63, 0x2, RZ ;  /* 0x000000023f3f7810 */ /* 0x000fe20007ffe0ff */
[----:B--2---:R-:W-:-:S08]  /*6ba0*/  DMUL R58, R58, 8 ;  /* 0x402000003a3a7828 */ /* 0x004fd00000000000 */
[----:B----4-:R-:W-:-:S08]  /*6bb0*/  DFMA R56, R56, UR24, -R58 ;  /* 0x0000001838387c2b */ /* 0x010fd0000800083a */
[----:B-----5:R-:W-:-:S08]  /*6bc0*/  DFMA R56, R60, UR26, R56 ;  /* 0x0000001a3c387c2b */ /* 0x020fd00008000038 */
[----:B---3--:R-:W-:-:S08]  /*6bd0*/  DFMA R56, R82, -UR30, R56 ;  /* 0x8000001e52387c2b */ /* 0x008fd00008000038 */
[----:B------:R-:W-:-:S07]  /*6be0*/  DFMA R54, R50, R56, R54 ;  /* 0x000000383236722b */ /* 0x000fce0000000036 */
[----:B------:R3:W-:Y:S04]  /*6bf0*/  ST.E.64 desc[UR22][R92.64+0x8], R54 ;  /* 0x000008365c007985 */ /* 0x0007e8000c101b16 */
.L_x_63:
[----:B------:R-:W-:Y:S05]  /*6c00*/  BRA.U !UP3, `(.L_x_59) ;  /* 0x000000010b5c7547 */ /* 0x000fea000b800000 */
[----:B------:R-:W-:-:S04]  /*6c10*/  IMAD.WIDE.U32 R56, R63, 0x8, R76 ;  /* 0x000000083f387825 */ /* 0x000fc800078e004c */
[C---:B---3--:R-:W-:Y:S02]  /*6c20*/  IMAD.WIDE.U32 R54, R63.reuse, 0x8, R36 ;  /* 0x000000083f367825 */ /* 0x048fe400078e0024 */
[----:B------:R-:W3:Y:S02]  /*6c30*/  LD.E.64 R56, desc[UR22][R56.64] ;  /* 0x0000001638387980 */ /* 0x000ee4000c101b00 */
[C---:B------:R-:W-:Y:S02]  /*6c40*/  IMAD.WIDE.U32 R60, R63.reuse, 0x8, R42 ;  /* 0x000000083f3c7825 */ /* 0x040fe400078e002a */
[----:B------:R-:W4:Y:S02]  /*6c50*/  LD.E.64 R54, desc[UR22][R54.64] ;  /* 0x0000001636367980 */ /* 0x000f24000c101b00 */
[C---:B012---:R-:W-:Y:S02]  /*6c60*/  IMAD.WIDE.U32 R82, R63.reuse, 0x8, R44 ;  /* 0x000000083f527825 */ /* 0x047fe400078e002c */
[----:B------:R-:W2:Y:S02]  /*6c70*/  LD.E.64 R60, desc[UR22][R60.64] ;  /* 0x000000163c3c7980 */ /* 0x000ea4000c101b00 */
[----:B------:R-:W-:-:S02]  /*6c80*/  IMAD.WIDE.U32 R52, R63, 0x8, R80 ;  /* 0x000000083f347825 */ /* 0x000fc400078e0050 */
[----:B------:R-:W5:Y:S04]  /*6c90*/  LD.E.64 R82, desc[UR22][R82.64] ;  /* 0x0000001652527980 */ /* 0x000f68000c101b00 */
[----:B------:R-:W5:Y:S01]  /*6ca0*/  LD.E.64 R52, desc[UR22][R52.64] ;  /* 0x0000001634347980 */ /* 0x000f62000c101b00 */
[----:B------:R-:W-:Y:S01]  /*6cb0*/  UMOV UR24, 0xd097b426 ;  /* 0xd097b42600187882 */ /* 0x000fe20000000000 */
[----:B------:R-:W-:Y:S01]  /*6cc0*/  UMOV UR25, 0x4000425e ;  /* 0x4000425e00197882 */ /* 0x000fe20000000000 */
[----:B---3--:R-:W-:-:S08]  /*6cd0*/  DMUL R58, R56, -8 ;  /* 0xc0200000383a7828 */ /* 0x008fd00000000000 */
[----:B----4-:R-:W-:Y:S01]  /*6ce0*/  DFMA R58, R54, UR24, R58 ;  /* 0x00000018363a7c2b */ /* 0x010fe2000800003a */
[----:B------:R-:W-:Y:S01]  /*6cf0*/  UMOV UR24, 0x2c69cb1a ;  /* 0x2c69cb1a00187882 */ /* 0x000fe20000000000 */
[----:B------:R-:W-:Y:S01]  /*6d00*/  UMOV UR25, 0x401cb1a7 ;  /* 0x401cb1a700197882 */ /* 0x000fe20000000000 */
[----:B------:R-:W-:-:S05]  /*6d10*/  IMAD.WIDE.U32 R54, R63, 0x8, R78 ;  /* 0x000000083f367825 */ /* 0x000fca00078e004e */
[----:B--2---:R-:W-:Y:S01]  /*6d20*/  DFMA R58, R60, UR24, R58 ;  /* 0x000000183c3a7c2b */ /* 0x004fe2000800003a */
[----:B------:R-:W-:Y:S01]  /*6d30*/  UMOV UR24, 0x96b4a5ad ;  /* 0x96b4a5ad00187882 */ /* 0x000fe20000000000 */
[----:B------:R-:W-:-:S06]  /*6d40*/  UMOV UR25, 0x3fca5ad2 ;  /* 0x3fca5ad200197882 */ /* 0x000fcc0000000000 */
[----:B-----5:R-:W-:-:S08]  /*6d50*/  DFMA R58, R82, -UR24, R58 ;  /* 0x80000018523a7c2b */ /* 0x020fd0000800003a */
[----:B------:R-:W-:-:S07]  /*6d60*/  DFMA R58, R50, R58, R52 ;  /* 0x0000003a323a722b */ /* 0x000fce0000000034 */
[----:B------:R4:W-:Y:S04]  /*6d70*/  ST.E.64 desc[UR22][R54.64], R58 ;  /* 0x0000003a36007985 */ /* 0x0009e8000c101b16 */
.L_x_59:
[----:B------:R-:W5:Y:S04]  /*6d80*/  LD.E.64 R88, desc[UR22][R78.64+0x8] ;  /* 0x000008164e587980 */ /* 0x000f68000c101b00 */
[----:B-----5:R4:W-:Y:S04]  /*6d90*/  ST.E.64 desc[UR22][R46.64], R88 ;  /* 0x000000582e007985 */ /* 0x0209e8000c101b16 */
[----:B---3--:R-:W3:Y:S01]  /*6da0*/  LD.E.64 R92, desc[UR22][R78.64] ;  /* 0x000000164e5c7980 */ /* 0x008ee2000c101b00 */
[----:B------:R-:W-:Y:S01]  /*6db0*/  BSSY.RECONVERGENT B5, `(.L_x_64) ;  /* 0x000001c000057945 */ /* 0x000fe20003800200 */
[----:B012---:R-:W-:-:S02]  /*6dc0*/  DADD R82, R50, R74 ;  /* 0x0000000032527229 */ /* 0x007fc4000000004a */
[----:B---3--:R-:W-:-:S14]  /*6dd0*/  DSETP.NEU.AND P1, PT, |R92|, +INF , PT ;  /* 0x7ff000005c00742a */ /* 0x008fdc0003f2d200 */
[----:B------:R-:W-:Y:S01]  /*6de0*/  @!P1 DMUL R86, RZ, R92 ;  /* 0x0000005cff569228 */ /* 0x000fe20000000000 */
[----:B------:R-:W-:Y:S01]  /*6df0*/  @!P1 IMAD.MOV.U32 R84, RZ, RZ, RZ ;  /* 0x000000ffff549224 */ /* 0x000fe200078e00ff */
[----:B----4-:R-:W-:Y:S09]  /*6e00*/  @!P1 BRA `(.L_x_65) ;  /* 0x0000000000589947 */ /* 0x010ff20003800000 */
        /* <DEDUP_REMOVED lines=22> */
.L_x_65:
[----:B------:R-:W-:Y:S05]  /*6f70*/  BSYNC.RECONVERGENT B5 ;  /* 0x0000000000057941 */ /* 0x000fea0003800200 */
.L_x_64:
        /* <DEDUP_REMOVED lines=9> */
[----:B------:R-:W-:Y:S01]  /*7010*/  HFMA2 R94, -RZ, RZ, 0.00974273681640625, -2.12192535400390625e-05 ;  /* 0x20fd8164ff5e7431 */ /* 0x000fe200000001ff */
[----:B------:R-:W-:Y:S01]  /*7020*/  DMUL R92, R86, R86 ;  /* 0x00000056565c7228 */ /* 0x000fe20000000000 */
[----:B------:R-:W-:Y:S01]  /*7030*/  BSSY.RECONVERGENT B5, `(.L_x_66) ;  /* 0x0000031000057945 */ /* 0x000fe20003800200 */
[----:B------:R-:W-:Y:S01]  /*7040*/  ISETP.NE.U32.AND P1, PT, R85, 0x1, PT ;  /* 0x000000015500780c */ /* 0x000fe20003f25070 */
[----:B------:R-:W-:Y:S01]  /*7050*/  IMAD.MOV.U32 R85, RZ, RZ, 0x3da8ff83 ;  /* 0x3da8ff83ff557424 */ /* 0x000fe200078e00ff */
[----:B------:R-:W-:-:S04]  /*7060*/  DSETP.NEU.AND P2, PT, |R82|, +INF , PT ;  /* 0x7ff000005200742a */ /* 0x000fc80003f4d200 */
[----:B------:R-:W-:Y:S02]  /*7070*/  FSEL R95, -R85, 0.11223486810922622681, !P1 ;  /* 0x3de5db65555f7808 */ /* 0x000fe40004800100 */
[----:B------:R-:W-:-:S08]  /*7080*/  FSEL R94, R94, -8.06006814911005101289e+34, !P1 ;  /* 0xf9785eba5e5e7808 */ /* 0x000fd00004800000 */
        /* <DEDUP_REMOVED lines=11> */
[----:B------:R-:W-:Y:S01]  /*7140*/  LOP3.LUT P1, RZ, R84, 0x2, RZ, 0xc0, !PT ;  /* 0x0000000254ff7812 */ /* 0x000fe2000782c0ff */
[----:B------:R-:W-:-:S03]  /*7150*/  @!P2 IMAD.MOV.U32 R84, RZ, RZ, 0x1 ;  /* 0x00000001ff54a424 */ /* 0x000fc600078e00ff */
        /* <DEDUP_REMOVED lines=22> */
[----:B------:R-:W-:Y:S02]  /*72c0*/  MOV R93, R83 ;  /* 0x00000053005d7202 */ /* 0x000fe40000000f00 */
[----:B------:R-:W-:-:S07]  /*72d0*/  MOV R62, 0x72f0 ;  /* 0x000072f0003e7802 */ /* 0x000fce0000000f00 */
[----:B------:R-:W-:Y:S05]  /*72e0*/  CALL.REL.NOINC `($_Z25rk45_gsl_gpu_evolve_applyPPdS0_S0_ddddjS0_S0_S0_S0_S0_S0_S0_S0_S0_S0_S0_S0_S0_PPiii$__internal_trig_reduction_slowpathd) ;  /* 0x0000009400c87944 */ /* 0x000fea0003c00000 */
[----:B------:R-:W-:Y:S02]  /*72f0*/  IMAD.MOV.U32 R84, RZ, RZ, R54 ;  /* 0x000000ffff547224 */ /* 0x000fe400078e0036 */
[----:B------:R-:W-:Y:S02]  /*7300*/  IMAD.MOV.U32 R90, RZ, RZ, R52 ;  /* 0x000000ffff5a7224 */ /* 0x000fe400078e0034 */
[----:B------:R-:W-:-:S07]  /*7310*/  IMAD.MOV.U32 R91, RZ, RZ, R53 ;  /* 0x000000ffff5b7224 */ /* 0x000fce00078e0035 */
.L_x_69:
[----:B------:R-:W-:Y:S05]  /*7320*/  BSYNC.RECONVERGENT B6 ;  /* 0x0000000000067941 */ /* 0x000fea0003800200 */
.L_x_68:
[----:B------:R-:W-:-:S07]  /*7330*/  IADD3 R84, PT, PT, R84, 0x1, RZ ;  /* 0x0000000154547810 */ /* 0x000fce0007ffe0ff */
.L_x_67:
[----:B------:R-:W-:Y:S05]  /*7340*/  BSYNC.RECONVERGENT B5 ;  /* 0x0000000000057941 */ /* 0x000fea0003800200 */
.L_x_66:
        /* <DEDUP_REMOVED lines=12> */
[----:B------:R-:W-:-:S02]  /*7410*/  ISETP.NE.U32.AND P1, PT, R85, 0x1, PT ;  /* 0x000000015500780c */ /* 0x000fc40003f25070 */
[----:B------:R-:W-:Y:S02]  /*7420*/  MOV R85, 0x3da8ff83 ;  /* 0x3da8ff8300557802 */ /* 0x000fe40000000f00 */
        /* <DEDUP_REMOVED lines=17> */
[----:B------:R-:W-:Y:S02]  /*7540*/  FSEL R54, R52, R90, !P1 ;  /* 0x0000005a34367208 */ /* 0x000fe40004800000 */
[----:B------:R-:W-:Y:S02]  /*7550*/  FSEL R55, R53, R91, !P1 ;  /* 0x0000005b35377208 */ /* 0x000fe40004800000 */
[----:B------:R-:W-:-:S04]  /*7560*/  LOP3.LUT P1, RZ, R84, 0x2, RZ, 0xc0, !PT ;  /* 0x0000000254ff7812 */ /* 0x000fc8000782c0ff */
[----:B------:R-:W-:-:S10]  /*7570*/  DADD R52, RZ, -R54 ;  /* 0x00000000ff347229 */ /* 0x000fd40000000836 */
[----:B------:R-:W-:Y:S02]  /*7580*/  FSEL R84, R54, R52, !P1 ;  /* 0x0000003436547208 */ /* 0x000fe40004800000 */
[----:B------:R-:W-:Y:S01]  /*7590*/  FSEL R85, R55, R53, !P1 ;  /* 0x0000003537557208 */ /* 0x000fe20004800000 */
[----:B------:R-:W-:-:S05]  /*75a0*/  DFMA R52, R60, -R58, 1 ;  /* 0x3ff000003c34742b */ /* 0x000fca000000083a */
[----:B------:R-:W-:-:S03]  /*75b0*/  DMUL R84, R84, 0.5 ;  /* 0x3fe0000054547828 */ /* 0x000fc60000000000 */
[----:B------:R-:W-:-:S05]  /*75c0*/  DFMA R60, R60, R52, R60 ;  /* 0x000000343c3c722b */ /* 0x000fca000000003c */
[----:B------:R-:W-:-:S08]  /*75d0*/  DFMA R90, R88, -0.5, R84 ;  /* 0xbfe00000585a782b */ /* 0x000fd00000000054 */
        /* <DEDUP_REMOVED lines=10> */
[----:B------:R-:W-:Y:S05]  /*7680*/  CALL.REL.NOINC `($__internal_1_$__cuda_sm20_div_rn_f64_full) ;  /* 0x0000008000b47944 */ /* 0x000fea0003c00000 */
.L_x_71:
[----:B------:R-:W-:Y:S05]  /*7690*/  BSYNC.RECONVERGENT B4 ;  /* 0x0000000000047941 */ /* 0x000fea0003800200 */
.L_x_70:
        /* <DEDUP_REMOVED lines=8> */
[----:B0-----:R-:W-:-:S07]  /*7720*/  IMAD.MOV.U32 R87, RZ, RZ, RZ ;  /* 0x000000ffff577224 */ /* 0x001fce00078e00ff */
.L_x_74:
[----:B------:R-:W-:-:S05]  /*7730*/  IMAD.WIDE.U32 R62, R87, 0x8, R76 ;  /* 0x00000008573e7825 */ /* 0x000fca00078e004c */
[----:B0-----:R-:W2:Y:S01]  /*7740*/  LD.E.64 R92, desc[UR22][R62.64] ;  /* 0x000000163e5c7980 */ /* 0x001ea2000c101b00 */
[----:B------:R-:W-:-:S05]  /*7750*/  IMAD.WIDE.U32 R52, R87, 0x8, R36 ;  /* 0x0000000857347825 */ /* 0x000fca00078e0024 */
[----:B------:R-:W3:Y:S01]  /*7760*/  LD.E.64 R90, desc[UR22][R52.64] ;  /* 0x00000016345a7980 */ /* 0x000ee2000c101b00 */
[----:B------:R-:W-:-:S05]  /*7770*/  IMAD.WIDE.U32 R60, R87, 0x8, R42 ;  /* 0x00000008573c7825 */ /* 0x000fca00078e002a */
[----:B------:R-:W4:Y:S01]  /*7780*/  LD.E.64 R94, desc[UR22][R60.64] ;  /* 0x000000163c5e7980 */ /* 0x000f22000c101b00 */
[----:B------:R-:W-:-:S05]  /*7790*/  IMAD.WIDE.U32 R58, R87, 0x8, R44 ;  /* 0x00000008573a7825 */ /* 0x000fca00078e002c */
[----:B------:R-:W5:Y:S01]  /*77a0*/  LD.E.64 R96, desc[UR22][R58.64] ;  /* 0x000000163a607980 */ /* 0x000f62000c101b00 */
[----:B------:R-:W-:-:S05]  /*77b0*/  IMAD.WIDE.U32 R56, R87, 0x8, R46 ;  /* 0x0000000857387825 */ /* 0x000fca00078e002e */
        /* <DEDUP_REMOVED lines=9> */
[----:B------:R-:W-:Y:S01]  /*7850*/  UMOV UR32, 0x9999999a ;  /* 0x9999999a00207882 */ /* 0x000fe20000000000 */
[----:B------:R-:W-:Y:S01]  /*7860*/  UMOV UR33, 0x3fd19999 ;  /* 0x3fd1999900217882 */ /* 0x000fe20000000000 */
[----:B--2---:R-:W-:-:S08]  /*7870*/  DADD R92, R92, R92 ;  /* 0x000000005c5c7229 */ /* 0x004fd0000000005c */
[----:B---3--:R-:W-:-:S08]  /*7880*/  DFMA R90, R90, -UR24, R92 ;  /* 0x800000185a5a7c2b */ /* 0x008fd0000800005c */
[----:B----4-:R-:W-:-:S08]  /*7890*/  DFMA R90, R94, -UR26, R90 ;  /* 0x8000001a5e5a7c2b */ /* 0x010fd0000800005a */
[----:B-----5:R-:W-:-:S08]  /*78a0*/  DFMA R90, R96, UR30, R90 ;  /* 0x0000001e605a7c2b */ /* 0x020fd0000800005a */
[----:B------:R-:W-:-:S08]  /*78b0*/  DFMA R90, R98, -UR32, R90 ;  /* 0x80000020625a7c2b */ /* 0x000fd0000800005a */
[----:B------:R-:W-:Y:S01]  /*78c0*/  DFMA R90, R50, R90, R88 ;  /* 0x0000005a325a722b */ /* 0x000fe20000000058 */
[----:B------:R-:W-:-:S06]  /*78d0*/  IMAD.WIDE.U32 R88, R87, 0x8, R78 ;  /* 0x0000000857587825 */ /* 0x000fcc00078e004e */
[----:B------:R0:W-:Y:S04]  /*78e0*/  ST.E.64 desc[UR22][R88.64], R90 ;  /* 0x0000005a58007985 */ /* 0x0001e8000c101b16 */
[----:B------:R-:W2:Y:S04]  /*78f0*/  LD.E.64 R96, desc[UR22][R62.64+0x8] ;  /* 0x000008163e607980 */ /* 0x000ea8000c101b00 */
[----:B------:R-:W3:Y:S04]  /*7900*/  LD.E.64 R94, desc[UR22][R52.64+0x8] ;  /* 0x00000816345e7980 */ /* 0x000ee8000c101b00 */
[----:B------:R-:W4:Y:S04]  /*7910*/  LD.E.64 R98, desc[UR22][R60.64+0x8] ;  /* 0x000008163c627980 */ /* 0x000f28000c101b00 */
[----:B------:R-:W5:Y:S04]  /*7920*/  LD.E.64 R100, desc[UR22][R58.64+0x8] ;  /* 0x000008163a647980 */ /* 0x000f68000c101b00 */
[----:B------:R-:W5:Y:S04]  /*7930*/  LD.E.64 R102, desc[UR22][R56.64+0x8] ;  /* 0x0000081638667980 */ /* 0x000f68000c101b00 */
[----:B------:R-:W5:Y:S01]  /*7940*/  LD.E.64 R92, desc[UR22][R54.64+0x8] ;  /* 0x00000816365c7980 */ /* 0x000f62000c101b00 */
[----:B--2---:R-:W-:-:S08]  /*7950*/  DADD R96, R96, R96 ;  /* 0x0000000060607229 */ /* 0x004fd00000000060 */
[----:B---3--:R-:W-:-:S08]  /*7960*/  DFMA R94, R94, -UR24, R96 ;  /* 0x800000185e5e7c2b */ /* 0x008fd00008000060 */
[----:B----4-:R-:W-:-:S08]  /*7970*/  DFMA R94, R98, -UR26, R94 ;  /* 0x8000001a625e7c2b */ /* 0x010fd0000800005e */
[----:B-----5:R-:W-:-:S08]  /*7980*/  DFMA R94, R100, UR30, R94 ;  /* 0x0000001e645e7c2b */ /* 0x020fd0000800005e */
[----:B------:R-:W-:-:S08]  /*7990*/  DFMA R94, R102, -UR32, R94 ;  /* 0x80000020665e7c2b */ /* 0x000fd0000800005e */
[----:B------:R-:W-:-:S07]  /*79a0*/  DFMA R92, R50, R94, R92 ;  /* 0x0000005e325c722b */ /* 0x000fce000000005c */
[----:B------:R1:W-:Y:S04]  /*79b0*/  ST.E.64 desc[UR22][R88.64+0x8], R92 ;  /* 0x0000085c58007985 */ /* 0x0003e8000c101b16 */
[----:B------:R-:W2:Y:S04]  /*79c0*/  LD.E.64 R96, desc[UR22][R62.64+0x10] ;  /* 0x000010163e607980 */ /* 0x000ea8000c101b00 */
[----:B------:R-:W3:Y:S04]  /*79d0*/  LD.E.64 R94, desc[UR22][R52.64+0x10] ;  /* 0x00001016345e7980 */ /* 0x000ee8000c101b00 */
[----:B------:R-:W4:Y:S04]  /*79e0*/  LD.E.64 R98, desc[UR22][R60.64+0x10] ;  /* 0x000010163c627980 */ /* 0x000f28000c101b00 */
[----:B------:R-:W5:Y:S04]  /*79f0*/  LD.E.64 R100, desc[UR22][R58.64+0x10] ;  /* 0x000010163a647980 */ /* 0x000f68000c101b00 */
[----:B------:R-:W5:Y:S04]  /*7a00*/  LD.E.64 R102, desc[UR22][R56.64+0x10] ;  /* 0x0000101638667980 */ /* 0x000f68000c101b00 */
[----:B0-----:R-:W5:Y:S01]  /*7a10*/  LD.E.64 R90, desc[UR22][R54.64+0x10] ;  /* 0x00001016365a7980 */ /* 0x001f62000c101b00 */
[----:B--2---:R-:W-:-:S08]  /*7a20*/  DADD R96, R96, R96 ;  /* 0x0000000060607229 */ /* 0x004fd00000000060 */
[----:B---3--:R-:W-:-:S08]  /*7a30*/  DFMA R94, R94, -UR24, R96 ;  /* 0x800000185e5e7c2b */ /* 0x008fd00008000060 */
[----:B----4-:R-:W-:-:S08]  /*7a40*/  DFMA R94, R98, -UR26, R94 ;  /* 0x8000001a625e7c2b */ /* 0x010fd0000800005e */
[----:B-----5:R-:W-:-:S08]  /*7a50*/  DFMA R94, R100, UR30, R94 ;  /* 0x0000001e645e7c2b */ /* 0x020fd0000800005e */
[----:B------:R-:W-:-:S08]  /*7a60*/  DFMA R94, R102, -UR32, R94 ;  /* 0x80000020665e7c2b */ /* 0x000fd0000800005e */
[----:B------:R-:W-:-:S07]  /*7a70*/  DFMA R90, R50, R94, R90 ;  /* 0x0000005e325a722b */ /* 0x000fce000000005a */
[----:B------:R0:W-:Y:S04]  /*7a80*/  ST.E.64 desc[UR22][R88.64+0x10], R90 ;  /* 0x0000105a58007985 */ /* 0x0001e8000c101b16 */
[----:B------:R-:W1:Y:S04]  /*7a90*/  LD.E.64 R62, desc[UR22][R62.64+0x18] ;  /* 0x000018163e3e7980 */ /* 0x000e68000c101b00 */
[----:B------:R-:W2:Y:S04]  /*7aa0*/  LD.E.64 R52, desc[UR22][R52.64+0x18] ;  /* 0x0000181634347980 */ /* 0x000ea8000c101b00 */
[----:B------:R-:W3:Y:S04]  /*7ab0*/  LD.E.64 R60, desc[UR22][R60.64+0x18] ;  /* 0x000018163c3c7980 */ /* 0x000ee8000c101b00 */
[----:B------:R-:W4:Y:S04]  /*7ac0*/  LD.E.64 R58, desc[UR22][R58.64+0x18] ;  /* 0x000018163a3a7980 */ /* 0x000f28000c101b00 */
[----:B------:R-:W5:Y:S04]  /*7ad0*/  LD.E.64 R56, desc[UR22][R56.64+0x18] ;  /* 0x0000181638387980 */ /* 0x000f68000c101b00 */
[----:B------:R-:W5:Y:S01]  /*7ae0*/  LD.E.64 R54, desc[UR22][R54.64+0x18] ;  /* 0x0000181636367980 */ /* 0x000f62000c101b00 */
[----:B------:R-:W-:-:S04]  /*7af0*/  IADD3 R87, PT, PT, R87, 0x4, RZ ;  /* 0x0000000457577810 */ /* 0x000fc80007ffe0ff */
[----:B------:R-:W-:Y:S01]  /*7b00*/  ISETP.NE.AND P1, PT, R87, UR12, PT ;  /* 0x0000000c57007c0c */ /* 0x000fe2000bf25270 */
[----:B-1----:R-:W-:-:S08]  /*7b10*/  DADD R92, R62, R62 ;  /* 0x000000003e5c7229 */ /* 0x002fd0000000003e */
[----:B--2---:R-:W-:-:S08]  /*7b20*/  DFMA R92, R52, -UR24, R92 ;  /* 0x80000018345c7c2b */ /* 0x004fd0000800005c */
[----:B---3--:R-:W-:-:S08]  /*7b30*/  DFMA R92, R60, -UR26, R92 ;  /* 0x8000001a3c5c7c2b */ /* 0x008fd0000800005c */
[----:B----4-:R-:W-:-:S08]  /*7b40*/  DFMA R92, R58, UR30, R92 ;  /* 0x0000001e3a5c7c2b */ /* 0x010fd0000800005c */
[----:B-----5:R-:W-:-:S08]  /*7b50*/  DFMA R92, R56, -UR32, R92 ;  /* 0x80000020385c7c2b */ /* 0x020fd0000800005c */
[----:B------:R-:W-:-:S07]  /*7b60*/  DFMA R92, R50, R92, R54 ;  /* 0x0000005c325c722b */ /* 0x000fce0000000036 */
[----:B------:R0:W-:Y:S01]  /*7b70*/  ST.E.64 desc[UR22][R88.64+0x18], R92 ;  /* 0x0000185c58007985 */ /* 0x0001e2000c101b16 */
[----:B------:R-:W-:Y:S05]  /*7b80*/  @P1 BRA `(.L_x_74) ;  /* 0xfffffff800e81947 */ /* 0x000fea000383ffff */
[----:B------:R-:W-:-:S07]  /*7b90*/  IMAD.U32 R53, RZ, RZ, UR12 ;  /* 0x0000000cff357e24 */ /* 0x000fce000f8e00ff */
.L_x_73:
[----:B------:R-:W-:-:S09]  /*7ba0*/  UISETP.NE.AND UP1, UPT, UR9, URZ, UPT ;  /* 0x000000ff0900728c */ /* 0x000fd2000bf25270 */
[----:B------:R-:W-:Y:S05]  /*7bb0*/  BRA.U !UP1, `(.L_x_72) ;  /* 0x0000000509287547 */ /* 0x000fea000b800000 */
[----:B------:R-:W-:Y:S02]  /*7bc0*/  UISETP.NE.AND UP1, UPT, UR16, URZ, UPT ;  /* 0x000000ff1000728c */ /* 0x000fe4000bf25270 */
[----:B------:R-:W-:-:S07]  /*7bd0*/  UISETP.NE.AND UP3, UPT, UR11, URZ, UPT ;  /* 0x000000ff0b00728c */ /* 0x000fce000bf65270 */
[----:B------:R-:W-:Y:S05]  /*7be0*/  BRA.U !UP1, `(.L_x_75) ;  /* 0x0000000109a87547 */ /* 0x000fea000b800000 */
        /* <DEDUP_REMOVED lines=34> */
[----:B------:R-:W-:Y:S01]  /*7e10*/  VIADD R53, R53, 0x2 ;  /* 0x0000000235357836 */ /* 0x000fe20000000000 */
[----:B--2---:R-:W-:-:S08]  /*7e20*/  DADD R86, R62, R62 ;  /* 0x000000003e567229 */ /* 0x004fd0000000003e */
[----:B---3--:R-:W-:-:S08]  /*7e30*/  DFMA R86, R58, -UR24, R86 ;  /* 0x800000183a567c2b */ /* 0x008fd00008000056 */
[----:B----4-:R-:W-:-:S08]  /*7e40*/  DFMA R86, R88, -UR26, R86 ;  /* 0x8000001a58567c2b */ /* 0x010fd00008000056 */
[----:B-----5:R-:W-:-:S08]  /*7e50*/  DFMA R86, R92, UR30, R86 ;  /* 0x0000001e5c567c2b */ /* 0x020fd00008000056 */
[----:B------:R-:W-:-:S08]  /*7e60*/  DFMA R86, R96, -UR32, R86 ;  /* 0x8000002060567c2b */ /* 0x000fd00008000056 */
[----:B------:R-:W-:-:S07]  /*7e70*/  DFMA R86, R50, R86, R54 ;  /* 0x000000563256722b */ /* 0x000fce0000000036 */
[----:B------:R1:W-:Y:S04]  /*7e80*/  ST.E.64 desc[UR22][R60.64+0x8], R86 ;  /* 0x000008563c007985 */ /* 0x0003e8000c101b16 */
.L_x_75:
[----:B------:R-:W-:Y:S05]  /*7e90*/  BRA.U !UP3, `(.L_x_72) ;  /* 0x000000010b707547 */ /* 0x000fea000b800000 */
[----:B-1----:R-:W-:-:S04]  /*7ea0*/  IMAD.WIDE.U32 R56, R53, 0x8, R36 ;  /* 0x0000000835387825 */ /* 0x002fc800078e0024 */
[C---:B------:R-:W-:Y:S02]  /*7eb0*/  IMAD.WIDE.U32 R58, R53.reuse, 0x8, R76 ;  /* 0x00000008353a7825 */ /* 0x040fe400078e004c */
[----:B------:R-:W2:Y:S02]  /*7ec0*/  LD.E.64 R56, desc[UR22][R56.64] ;  /* 0x0000001638387980 */ /* 0x000ea4000c101b00 */
[C---:B------:R-:W-:Y:S02]  /*7ed0*/  IMAD.WIDE.U32 R60, R53.reuse, 0x8, R42 ;  /* 0x00000008353c7825 */ /* 0x040fe400078e002a */
[----:B------:R-:W3:Y:S02]  /*7ee0*/  LD.E.64 R58, desc[UR22][R58.64] ;  /* 0x000000163a3a7980 */ /* 0x000ee4000c101b00 */
[C---:B------:R-:W-:Y:S02]  /*7ef0*/  IMAD.WIDE.U32 R62, R53.reuse, 0x8, R44 ;  /* 0x00000008353e7825 */ /* 0x040fe400078e002c */
[----:B------:R-:W4:Y:S02]  /*7f00*/  LD.E.64 R60, desc[UR22][R60.64] ;  /* 0x000000163c3c7980 */ /* 0x000f24000c101b00 */
[----:B0-----:R-:W-:-:S02]  /*7f10*/  IMAD.WIDE.U32 R86, R53, 0x8, R46 ;  /* 0x0000000835567825 */ /* 0x001fc400078e002e */
[----:B------:R-:W5:Y:S02]  /*7f20*/  LD.E.64 R62, desc[UR22][R62.64] ;  /* 0x000000163e3e7980 */ /* 0x000f64000c101b00 */
[C---:B------:R-:W-:Y:S02]  /*7f30*/  IMAD.WIDE.U32 R54, R53.reuse, 0x8, R80 ;  /* 0x0000000835367825 */ /* 0x040fe400078e0050 */
[----:B------:R-:W5:Y:S04]  /*7f40*/  LD.E.64 R86, desc[UR22][R86.64] ;  /* 0x0000001656567980 */ /* 0x000f68000c101b00 */
[----:B------:R-:W5:Y:S01]  /*7f50*/  LD.E.64 R54, desc[UR22][R54.64] ;  /* 0x0000001636367980 */ /* 0x000f62000c101b00 */
[----:B------:R-:W-:Y:S01]  /*7f60*/  UMOV UR24, 0xbda12f68 ;  /* 0xbda12f6800187882 */ /* 0x000fe20000000000 */
[----:B------:R-:W-:Y:S01]  /*7f70*/  UMOV UR25, 0x3fd2f684 ;  /* 0x3fd2f68400197882 */ /* 0x000fe20000000000 */
[----:B------:R-:W-:Y:S01]  /*7f80*/  IMAD.WIDE.U32 R52, R53, 0x8, R78 ;  /* 0x0000000835347825 */ /* 0x000fe200078e004e */
[----:B--2---:R-:W-:Y:S01]  /*7f90*/  DMUL R56, R56, -UR24 ;  /* 0x8000001838387c28 */ /* 0x004fe20008000000 */
[----:B------:R-:W-:Y:S01]  /*7fa0*/  UMOV UR24, 0xba0961b6 ;  /* 0xba0961b600187882 */ /* 0x000fe20000000000 */
[----:B------:R-:W-:-:S06]  /*7fb0*/  UMOV UR25, 0x3ff61b58 ;  /* 0x3ff61b5800197882 */ /* 0x000fcc0000000000 */
[----:B---3--:R-:W-:-:S08]  /*7fc0*/  DFMA R56, R58, 2, R56 ;  /* 0x400000003a38782b */ /* 0x008fd00000000038 */
[----:B----4-:R-:W-:Y:S01]  /*7fd0*/  DFMA R56, R60, -UR24, R56 ;  /* 0x800000183c387c2b */ /* 0x010fe20008000038 */
[----:B------:R-:W-:Y:S01]  /*7fe0*/  UMOV UR24, 0x3f604fd8 ;  /* 0x3f604fd800187882 */ /* 0x000fe20000000000 */
[----:B------:R-:W-:-:S06]  /*7ff0*/  UMOV UR25, 0x3fdcfd81 ;  /* 0x3fdcfd8100197882 */ /* 0x000fcc0000000000 */
[----:B-----5:R-:W-:Y:S01]  /*8000*/  DFMA R56, R62, UR24, R56 ;  /* 0x000000183e387c2b */ /* 0x020fe20008000038 */
[----:B------:R-:W-:Y:S01]  /*8010*/  UMOV UR24, 0x9999999a ;  /* 0x9999999a00187882 */ /* 0x000fe20000000000 */
[----:B------:R-:W-:-:S06]  /*8020*/  UMOV UR25, 0x3fd19999 ;  /* 0x3fd1999900197882 */ /* 0x000fcc0000000000 */
[----:B------:R-:W-:-:S08]  /*8030*/  DFMA R56, R86, -UR24, R56 ;  /* 0x8000001856387c2b */ /* 0x000fd00008000038 */
[----:B------:R-:W-:-:S07]  /*8040*/  DFMA R56, R50, R56, R54 ;  /* 0x000000383238722b */ /* 0x000fce0000000036 */
[----:B------:R2:W-:Y:S04]  /*8050*/  ST.E.64 desc[UR22][R52.64], R56 ;  /* 0x0000003834007985 */ /* 0x0005e8000c101b16 */
.L_x_72:
[----:B0-----:R-:W3:Y:S04]  /*8060*/  LD.E.64 R88, desc[UR22][R78.64+0x8] ;  /* 0x000008164e587980 */ /* 0x001ee8000c101b00 */
[----:B---3--:R0:W-:Y:S04]  /*8070*/  ST.E.64 desc[UR22][R48.64], R88 ;  /* 0x0000005830007985 */ /* 0x0081e8000c101b16 */
[----:B------:R-:W3:Y:S01]  /*8080*/  LD.E.64 R54, desc[UR22][R78.64] ;  /* 0x000000164e367980 */ /* 0x000ee2000c101b00 */
[----:B------:R-:W-:Y:S01]  /*8090*/  BSSY.RECONVERGENT B5, `(.L_x_76) ;  /* 0x000001d000057945 */ /* 0x000fe20003800200 */
[----:B------:R-:W-:-:S02]  /*80a0*/  DFMA R90, R50, 0.5, R74 ;  /* 0x3fe00000325a782b */ /* 0x000fc4000000004a */
[----:B---3--:R-:W-:-:S14]  /*80b0*/  DSETP.NEU.AND P1, PT, |R54|, +INF , PT ;  /* 0x7ff000003600742a */ /* 0x008fdc0003f2d200 */
[----:B------:R-:W-:Y:S01]  /*80c0*/  @!P1 DMUL R92, RZ, R54 ;  /* 0x00000036ff5c9228 */ /* 0x000fe20000000000 */
[----:B-1----:R-:W-:Y:S01]  /*80d0*/  @!P1 IMAD.MOV.U32 R86, RZ, RZ, RZ ;  /* 0x000000ffff569224 */ /* 0x002fe200078e00ff */
        /* <DEDUP_REMOVED lines=8> */
[----:B0-----:R-:W2:Y:S02]  /*8160*/  I2F.F64 R92, R86 ;  /* 0x00000056005c7312 */ /* 0x001ea40000201c00 */
[----:B--2---:R-:W-:Y:S01]  /*8170*/  DFMA R52, R92, -UR24, R54 ;  /* 0x800000185c347c2b */ /* 0x004fe20008000036 */
        /* <DEDUP_REMOVED lines=14> */
.L_x_77:
[----:B------:R-:W-:Y:S05]  /*8260*/  BSYNC.RECONVERGENT B5 ;  /* 0x0000000000057941 */ /* 0x000fea0003800200 */
.L_x_76:
[----:B------:R-:W0:Y:S01]  /*8270*/  LDCU.64 UR24, c[0x4][0x10] ;  /* 0x01000200ff1877ac */ /* 0x000e220008000a00 */
[----:B--2---:R-:W-:-:S05]  /*8280*/  IMAD.SHL.U32 R52, R86, 0x40, RZ ;  /* 0x0000004056347824 */ /* 0x004fca00078e00ff */
        /* <DEDUP_REMOVED lines=56> */
.L_x_81:
[----:B------:R-:W-:Y:S05]  /*8610*/  BSYNC.RECONVERGENT B6 ;  /* 0x0000000000067941 */ /* 0x000fea0003800200 */
.L_x_80:
[----:B------:R-:W-:-:S07]  /*8620*/  VIADD R92, R92, 0x1 ;  /* 0x000000015c5c7836 */ /* 0x000fce0000000000 */
.L_x_79:
[----:B------:R-:W-:Y:S05]  /*8630*/  BSYNC.RECONVERGENT B5 ;  /* 0x0000000000057941 */ /* 0x000fea0003800200 */
.L_x_78:
        /* <DEDUP_REMOVED lines=54> */
.L_x_83:
[----:B------:R-:W-:Y:S05]  /*89a0*/  BSYNC.RECONVERGENT B4 ;  /* 0x0000000000047941 */ /* 0x000fea0003800200 */
.L_x_82:
        /* <DEDUP_REMOVED lines=9> */
.L_x_86:
        /* <DEDUP_REMOVED lines=60> */
[----:B------:R-:W-:-:S05]  /*8e00*/  VIADD R87, R87, 0x4 ;  /* 0x0000000457577836 */ /* 0x000fca0000000000 */
        /* <DEDUP_REMOVED lines=9> */
[----:B------:R-:W-:-:S07]  /*8ea0*/  MOV R53, UR12 ;  /* 0x0000000c00357c02 */ /* 0x000fce0008000f00 */
.L_x_85:
        /* <DEDUP_REMOVED lines=47> */
.L_x_88:
        /* <DEDUP_REMOVED lines=8> */
[----:B------:R-:W-:-:S02]  /*9220*/  IMAD.WIDE.U32 R62, R53, 0x8, R46 ;  /* 0x00000008353e7825 */ /* 0x000fc400078e002e */
        /* <DEDUP_REMOVED lines=20> */
.L_x_87:
[----:B------:R-:W-:Y:S01]  /*9370*/  IMAD.MOV.U32 R55, RZ, RZ, RZ ;  /* 0x000000ffff377224 */ /* 0x000fe200078e00ff */
[----:B------:R-:W-:Y:S06]  /*9380*/  BRA.U !UP1, `(.L_x_89) ;  /* 0x0000000509247547 */ /* 0x000fec000b800000 */
[----:B------:R-:W-:-:S07]  /*9390*/  IMAD.MOV.U32 R77, RZ, RZ, RZ ;  /* 0x000000ffff4d7224 */ /* 0x000fce00078e00ff */
.L_x_90:
[----:B------:R-:W-:-:S05]  /*93a0*/  IMAD.WIDE.U32 R62, R77, 0x8, R42 ;  /* 0x000000084d3e7825 */ /* 0x000fca00078e002a */
[----:B01-3--:R-:W3:Y:S01]  /*93b0*/  LD.E.64 R86, desc[UR22][R62.64] ;  /* 0x000000163e567980 */ /* 0x00bee2000c101b00 */
[----:B------:R-:W-:-:S05]  /*93c0*/  IMAD.WIDE.U32 R54, R77, 0x8, R36 ;  /* 0x000000084d367825 */ /* 0x000fca00078e0024 */
[----:B--2---:R-:W2:Y:S01]  /*93d0*/  LD.E.64 R78, desc[UR22][R54.64] ;  /* 0x00000016364e7980 */ /* 0x004ea2000c101b00 */
        /* <DEDUP_REMOVED lines=18> */
[----:B------:R-:W5:Y:S01]  /*9500*/  LD.E.64 R96, desc[UR22][R52.64+0x8] ;  /* 0x0000081634607980 */ /* 0x000f62000c101b00 */
[----:B---3--:R-:W-:-:S08]  /*9510*/  DMUL R86, R86, UR24 ;  /* 0x0000001856567c28 */ /* 0x008fd00008000000 */
[----:B--2---:R-:W-:-:S08]  /*9520*/  DFMA R78, R78, UR26, R86 ;  /* 0x0000001a4e4e7c2b */ /* 0x004fd00008000056 */
[----:B----4-:R-:W-:-:S08]  /*9530*/  DFMA R78, R88, UR30, R78 ;  /* 0x0000001e584e7c2b */ /* 0x010fd0000800004e */
[----:B-----5:R-:W-:-:S08]  /*9540*/  DFMA R78, R90, -UR32, R78 ;  /* 0x800000205a4e7c2b */ /* 0x020fd0000800004e */
[----:B------:R-:W-:-:S08]  /*9550*/  DFMA R78, R92, UR34, R78 ;  /* 0x000000225c4e7c2b */ /* 0x000fd0000800004e */
[----:B------:R-:W-:-:S07]  /*9560*/  DFMA R78, R50, R78, R94 ;  /* 0x0000004e324e722b */ /* 0x000fce000000005e */
[----:B------:R0:W-:Y:S04]  /*9570*/  ST.E.64 desc[UR22][R52.64], R78 ;  /* 0x0000004e34007985 */ /* 0x0001e8000c101b16 */
[----:B------:R-:W2:Y:S04]  /*9580*/  LD.E.64 R88, desc[UR22][R62.64+0x8] ;  /* 0x000008163e587980 */ /* 0x000ea8000c101b00 */
[----:B------:R-:W3:Y:S04]  /*9590*/  LD.E.64 R86, desc[UR22][R54.64+0x8] ;  /* 0x0000081636567980 */ /* 0x000ee8000c101b00 */
[----:B------:R-:W4:Y:S04]  /*95a0*/  LD.E.64 R90, desc[UR22][R56.64+0x8] ;  /* 0x00000816385a7980 */ /* 0x000f28000c101b00 */
[----:B------:R-:W5:Y:S04]  /*95b0*/  LD.E.64 R92, desc[UR22][R60.64+0x8] ;  /* 0x000008163c5c7980 */ /* 0x000f68000c101b00 */
[----:B------:R-:W5:Y:S01]  /*95c0*/  LD.E.64 R94, desc[UR22][R58.64+0x8] ;  /* 0x000008163a5e7980 */ /* 0x000f62000c101b00 */
[----:B--2---:R-:W-:-:S08]  /*95d0*/  DMUL R88, R88, UR24 ;  /* 0x0000001858587c28 */ /* 0x004fd00008000000 */
[----:B---3--:R-:W-:-:S08]  /*95e0*/  DFMA R86, R86, UR26, R88 ;  /* 0x0000001a56567c2b */ /* 0x008fd00008000058 */
[----:B----4-:R-:W-:-:S08]  /*95f0*/  DFMA R86, R90, UR30, R86 ;  /* 0x0000001e5a567c2b */ /* 0x010fd00008000056 */
[----:B-----5:R-:W-:-:S08]  /*9600*/  DFMA R86, R92, -UR32, R86 ;  /* 0x800000205c567c2b */ /* 0x020fd00008000056 */
[----:B------:R-:W-:-:S08]  /*9610*/  DFMA R86, R94, UR34, R86 ;  /* 0x000000225e567c2b */ /* 0x000fd00008000056 */
[----:B------:R-:W-:Y:S01]  /*9620*/  DFMA R86, R50, R86, R96 ;  /* 0x000000563256722b */ /* 0x000fe20000000060 */
[----:B------:R-:W2:Y:S06]  /*9630*/  LD.E.64 R96, desc[UR22][R52.64+0x10] ;  /* 0x0000101634607980 */ /* 0x000eac000c101b00 */
[----:B------:R1:W-:Y:S04]  /*9640*/  ST.E.64 desc[UR22][R52.64+0x8], R86 ;  /* 0x0000085634007985 */ /* 0x0003e8000c101b16 */
[----:B------:R-:W3:Y:S04]  /*9650*/  LD.E.64 R88, desc[UR22][R62.64+0x10] ;  /* 0x000010163e587980 */ /* 0x000ee8000c101b00 */
[----:B0-----:R-:W4:Y:S04]  /*9660*/  LD.E.64 R78, desc[UR22][R54.64+0x10] ;  /* 0x00001016364e7980 */ /* 0x001f28000c101b00 */
[----:B------:R-:W5:Y:S04]  /*9670*/  LD.E.64 R90, desc[UR22][R56.64+0x10] ;  /* 0x00001016385a7980 */ /* 0x000f68000c101b00 */
[----:B------:R-:W2:Y:S04]  /*9680*/  LD.E.64 R92, desc[UR22][R60.64+0x10] ;  /* 0x000010163c5c7980 */ /* 0x000ea8000c101b00 */
[----:B------:R-:W2:Y:S01]  /*9690*/  LD.E.64 R94, desc[UR22][R58.64+0x10] ;  /* 0x000010163a5e7980 */ /* 0x000ea2000c101b00 */
[----:B---3--:R-:W-:-:S08]  /*96a0*/  DMUL R88, R88, UR24 ;  /* 0x0000001858587c28 */ /* 0x008fd00008000000 */
[----:B----4-:R-:W-:Y:S02]  /*96b0*/  DFMA R78, R78, UR26, R88 ;  /* 0x0000001a4e4e7c2b */ /* 0x010fe40008000058 */
[----:B------:R-:W3:Y:S06]  /*96c0*/  LD.E.64 R88, desc[UR22][R52.64+0x18] ;  /* 0x0000181634587980 */ /* 0x000eec000c101b00 */
[----:B-----5:R-:W-:-:S08]  /*96d0*/  DFMA R78, R90, UR30, R78 ;  /* 0x0000001e5a4e7c2b */ /* 0x020fd0000800004e */
[----:B--2---:R-:W-:-:S08]  /*96e0*/  DFMA R78, R92, -UR32, R78 ;  /* 0x800000205c4e7c2b */ /* 0x004fd0000800004e */
[----:B------:R-:W-:-:S08]  /*96f0*/  DFMA R78, R94, UR34, R78 ;  /* 0x000000225e4e7c2b */ /* 0x000fd0000800004e */
[----:B------:R-:W-:-:S07]  /*9700*/  DFMA R78, R50, R78, R96 ;  /* 0x0000004e324e722b */ /* 0x000fce0000000060 */
[----:B------:R4:W-:Y:S04]  /*9710*/  ST.E.64 desc[UR22][R52.64+0x10], R78 ;  /* 0x0000104e34007985 */ /* 0x0009e8000c101b16 */
[----:B------:R-:W1:Y:S04]  /*9720*/  LD.E.64 R62, desc[UR22][R62.64+0x18] ;  /* 0x000018163e3e7980 */ /* 0x000e68000c101b00 */
[----:B------:R-:W2:Y:S04]  /*9730*/  LD.E.64 R54, desc[UR22][R54.64+0x18] ;  /* 0x0000181636367980 */ /* 0x000ea8000c101b00 */
[----:B------:R-:W5:Y:S04]  /*9740*/  LD.E.64 R56, desc[UR22][R56.64+0x18] ;  /* 0x0000181638387980 */ /* 0x000f68000c101b00 */
[----:B------:R-:W4:Y:S04]  /*9750*/  LD.E.64 R60, desc[UR22][R60.64+0x18] ;  /* 0x000018163c3c7980 */ /* 0x000f28000c101b00 */
[----:B------:R-:W3:Y:S01]  /*9760*/  LD.E.64 R58, desc[UR22][R58.64+0x18] ;  /* 0x000018163a3a7980 */ /* 0x000ee2000c101b00 */
[----:B------:R-:W-:-:S04]  /*9770*/  IADD3 R77, PT, PT, R77, 0x4, RZ ;  /* 0x000000044d4d7810 */ /* 0x000fc80007ffe0ff */
[----:B------:R-:W-:Y:S01]  /*9780*/  ISETP.NE.AND P1, PT, R77, UR12, PT ;  /* 0x0000000c4d007c0c */ /* 0x000fe2000bf25270 */
[----:B-1----:R-:W-:-:S08]  /*9790*/  DMUL R86, R62, UR24 ;  /* 0x000000183e567c28 */ /* 0x002fd00008000000 */
[----:B--2---:R-:W-:-:S08]  /*97a0*/  DFMA R86, R54, UR26, R86 ;  /* 0x0000001a36567c2b */ /* 0x004fd00008000056 */
[----:B-----5:R-:W-:-:S08]  /*97b0*/  DFMA R86, R56, UR30, R86 ;  /* 0x0000001e38567c2b */ /* 0x020fd00008000056 */
[----:B----4-:R-:W-:-:S08]  /*97c0*/  DFMA R86, R60, -UR32, R86 ;  /* 0x800000203c567c2b */ /* 0x010fd00008000056 */
[----:B---3--:R-:W-:-:S08]  /*97d0*/  DFMA R86, R58, UR34, R86 ;  /* 0x000000223a567c2b */ /* 0x008fd00008000056 */
[----:B------:R-:W-:-:S07]  /*97e0*/  DFMA R86, R50, R86, R88 ;  /* 0x000000563256722b */ /* 0x000fce0000000058 */
[----:B------:R3:W-:Y:S01]  /*97f0*/  ST.E.64 desc[UR22][R52.64+0x18], R86 ;  /* 0x0000185634007985 */ /* 0x0007e2000c101b16 */
[----:B------:R-:W-:Y:S05]  /*9800*/  @P1 BRA `(.L_x_90) ;  /* 0xfffffff800e41947 */ /* 0x000fea000383ffff */
[----:B------:R-:W-:-:S07]  /*9810*/  IMAD.U32 R55, RZ, RZ, UR12 ;  /* 0x0000000cff377e24 */ /* 0x000fce000f8e00ff */
.L_x_89:
[----:B------:R-:W-:Y:S05]  /*9820*/  BRA.U !UP3, `(.L_x_84) ;  /* 0x000000050b307547 */ /* 0x000fea000b800000 */
[----:B------:R-:W-:Y:S02]  /*9830*/  UISETP.NE.AND UP1, UPT, UR16, URZ, UPT ;  /* 0x000000ff1000728c */ /* 0x000fe4000bf25270 */
[----:B------:R-:W-:-:S07]  /*9840*/  UISETP.NE.AND UP3, UPT, UR11, URZ, UPT ;  /* 0x000000ff0b00728c */ /* 0x000fce000bf65270 */
[----:B------:R-:W-:Y:S05]  /*9850*/  BRA.U !UP1, `(.L_x_91) ;  /* 0x0000000109ac7547 */ /* 0x000fea000b800000 */
[----:B-1----:R-:W-:-:S05]  /*9860*/  IMAD.WIDE.U32 R60, R55, 0x8, R42 ;  /* 0x00000008373c7825 */ /* 0x002fca00078e002a */
[----:B------:R-:W4:Y:S01]  /*9870*/  LD.E.64 R62, desc[UR22][R60.64] ;  /* 0x000000163c3e7980 */ /* 0x000f22000c101b00 */
[----:B--2---:R-:W-:-:S05]  /*9880*/  IMAD.WIDE.U32 R56, R55, 0x8, R36 ;  /* 0x0000000837387825 */ /* 0x004fca00078e0024 */
[----:B------:R-:W2:Y:S01]  /*9890*/  LD.E.64 R58, desc[UR22][R56.64] ;  /* 0x00000016383a7980 */ /* 0x000ea2000c101b00 */
[----:B------:R-:W-:-:S05]  /*98a0*/  IMAD.WIDE.U32 R76, R55, 0x8, R44 ;  /* 0x00000008374c7825 */ /* 0x000fca00078e002c */
[----:B------:R-:W5:Y:S01]  /*98b0*/  LD.E.64 R78, desc[UR22][R76.64] ;  /* 0x000000164c4e7980 */ /* 0x000f62000c101b00 */
[----:B0--3--:R-:W-:-:S05]  /*98c0*/  IMAD.WIDE.U32 R86, R55, 0x8, R46 ;  /* 0x0000000837567825 */ /* 0x009fca00078e002e */
[----:B------:R-:W3:Y:S01]  /*98d0*/  LD.E.64 R88, desc[UR22][R86.64] ;  /* 0x0000001656587980 */ /* 0x000ee2000c101b00 */
[----:B------:R-:W-:-:S05]  /*98e0*/  IMAD.WIDE.U32 R90, R55, 0x8, R48 ;  /* 0x00000008375a7825 */ /* 0x000fca00078e0030 */
[----:B------:R-:W3:Y:S01]  /*98f0*/  LD.E.64 R92, desc[UR22][R90.64] ;  /* 0x000000165a5c7980 */ /* 0x000ee2000c101b00 */
[----:B------:R-:W-:-:S05]  /*9900*/  IMAD.WIDE.U32 R52, R55, 0x8, R80 ;  /* 0x0000000837347825 */ /* 0x000fca00078e0050 */
[----:B------:R-:W3:Y:S01]  /*9910*/  LD.E.64 R94, desc[UR22][R52.64] ;  /* 0x00000016345e7980 */ /* 0x000ee2000c101b00 */
        /* <DEDUP_REMOVED lines=10> */
[----:B----4-:R-:W-:-:S08]  /*99c0*/  DMUL R62, R62, UR24 ;  /* 0x000000183e3e7c28 */ /* 0x010fd00008000000 */
[----:B--2---:R-:W-:-:S08]  /*99d0*/  DFMA R58, R58, UR26, R62 ;  /* 0x0000001a3a3a7c2b */ /* 0x004fd0000800003e */
[----:B-----5:R-:W-:Y:S01]  /*99e0*/  DFMA R58, R78, UR30, R58 ;  /* 0x0000001e4e3a7c2b */ /* 0x020fe2000800003a */
[----:B------:R-:W2:Y:S07]  /*99f0*/  LD.E.64 R78, desc[UR22][R52.64+0x8] ;  /* 0x00000816344e7980 */ /* 0x000eae000c101b00 */
[----:B---3--:R-:W-:-:S08]  /*9a00*/  DFMA R58, R88, -UR32, R58 ;  /* 0x80000020583a7c2b */ /* 0x008fd0000800003a */
[----:B------:R-:W-:-:S08]  /*9a10*/  DFMA R58, R92, UR34, R58 ;  /* 0x000000225c3a7c2b */ /* 0x000fd0000800003a */
[----:B------:R-:W-:-:S07]  /*9a20*/  DFMA R58, R50, R58, R94 ;  /* 0x0000003a323a722b */ /* 0x000fce000000005e */
[----:B------:R4:W-:Y:S04]  /*9a30*/  ST.E.64 desc[UR22][R52.64], R58 ;  /* 0x0000003a34007985 */ /* 0x0009e8000c101b16 */
[----:B------:R-:W3:Y:S04]  /*9a40*/  LD.E.64 R60, desc[UR22][R60.64+0x8] ;  /* 0x000008163c3c7980 */ /* 0x000ee8000c101b00 */
[----:B------:R-:W5:Y:S04]  /*9a50*/  LD.E.64 R56, desc[UR22][R56.64+0x8] ;  /* 0x0000081638387980 */ /* 0x000f68000c101b00 */
[----:B------:R-:W4:Y:S04]  /*9a60*/  LD.E.64 R76, desc[UR22][R76.64+0x8] ;  /* 0x000008164c4c7980 */ /* 0x000f28000c101b00 */
[----:B------:R-:W2:Y:S04]  /*9a70*/  LD.E.64 R86, desc[UR22][R86.64+0x8] ;  /* 0x0000081656567980 */ /* 0x000ea8000c101b00 */
[----:B------:R-:W2:Y:S01]  /*9a80*/  LD.E.64 R90, desc[UR22][R90.64+0x8] ;  /* 0x000008165a5a7980 */ /* 0x000ea2000c101b00 */
[----:B------:R-:W-:Y:S01]  /*9a90*/  VIADD R55, R55, 0x2 ;  /* 0x0000000237377836 */ /* 0x000fe20000000000 */
[----:B---3--:R-:W-:-:S08]  /*9aa0*/  DMUL R62, R60, UR24 ;  /* 0x000000183c3e7c28 */ /* 0x008fd00008000000 */
[----:B-----5:R-:W-:-:S08]  /*9ab0*/  DFMA R62, R56, UR26, R62 ;  /* 0x0000001a383e7c2b */ /* 0x020fd0000800003e */
[----:B----4-:R-:W-:-:S08]  /*9ac0*/  DFMA R62, R76, UR30, R62 ;  /* 0x0000001e4c3e7c2b */ /* 0x010fd0000800003e */
[----:B--2---:R-:W-:-:S08]  /*9ad0*/  DFMA R62, R86, -UR32, R62 ;  /* 0x80000020563e7c2b */ /* 0x004fd0000800003e */
[----:B------:R-:W-:-:S08]  /*9ae0*/  DFMA R62, R90, UR34, R62 ;  /* 0x000000225a3e7c2b */ /* 0x000fd0000800003e */
[----:B------:R-:W-:-:S07]  /*9af0*/  DFMA R62, R50, R62, R78 ;  /* 0x0000003e323e722b */ /* 0x000fce000000004e */
[----:B------:R4:W-:Y:S04]  /*9b00*/  ST.E.64 desc[UR22][R52.64+0x8], R62 ;  /* 0x0000083e34007985 */ /* 0x0009e8000c101b16 */
.L_x_91:
[----:B------:R-:W-:Y:S05]  /*9b10*/  BRA.U !UP3, `(.L_x_84) ;  /* 0x000000010b747547 */ /* 0x000fea000b800000 */
[----:B-12---:R-:W-:-:S04]  /*9b20*/  IMAD.WIDE.U32 R56, R55, 0x8, R42 ;  /* 0x0000000837387825 */ /* 0x006fc800078e002a */
[C---:B---34-:R-:W-:Y:S02]  /*9b30*/  IMAD.WIDE.U32 R52, R55.reuse, 0x8, R36 ;  /* 0x0000000837347825 */ /* 0x058fe400078e0024 */
[----:B------:R-:W2:Y:S02]  /*9b40*/  LD.E.64 R56, desc[UR22][R56.64] ;  /* 0x0000001638387980 */ /* 0x000ea4000c101b00 */
[C---:B------:R-:W-:Y:S02]  /*9b50*/  IMAD.WIDE.U32 R58, R55.reuse, 0x8, R44 ;  /* 0x00000008373a7825 */ /* 0x040fe400078e002c */
[----:B------:R-:W3:Y:S02]  /*9b60*/  LD.E.64 R52, desc[UR22][R52.64] ;  /* 0x0000001634347980 */ /* 0x000ee4000c101b00 */
[C---:B------:R-:W-:Y:S02]  /*9b70*/  IMAD.WIDE.U32 R60, R55.reuse, 0x8, R46 ;  /* 0x00000008373c7825 */ /* 0x040fe400078e002e */
[----:B------:R-:W4:Y:S02]  /*9b80*/  LD.E.64 R58, desc[UR22][R58.64] ;  /* 0x000000163a3a7980 */ /* 0x000f24000c101b00 */
[----:B------:R-:W-:-:S02]  /*9b90*/  IMAD.WIDE.U32 R62, R55, 0x8, R48 ;  /* 0x00000008373e7825 */ /* 0x000fc400078e0030 */
[----:B------:R-:W5:Y:S04]  /*9ba0*/  LD.E.64 R60, desc[UR22][R60.64] ;  /* 0x000000163c3c7980 */ /* 0x000f68000c101b00 */
[----:B------:R-:W5:Y:S01]  /*9bb0*/  LD.E.64 R62, desc[UR22][R62.64] ;  /* 0x000000163e3e7980 */ /* 0x000f62000c101b00 */
[----:B------:R-:W-:-:S05]  /*9bc0*/  IMAD.WIDE.U32 R54, R55, 0x8, R80 ;  /* 0x0000000837367825 */ /* 0x000fca00078e0050 */
[----:B------:R-:W5:Y:S01]  /*9bd0*/  LD.E.64 R76, desc[UR22][R54.64] ;  /* 0x00000016364c7980 */ /* 0x000f62000c101b00 */
[----:B------:R-:W-:Y:S01]  /*9be0*/  UMOV UR24, 0x459aa352 ;  /* 0x459aa35200187882 */ /* 0x000fe20000000000 */
[----:B------:R-:W-:Y:S02]  /*9bf0*/  UMOV UR25, 0x3fe09b89 ;  /* 0x3fe09b8900197882 */ /* 0x000fe40000000000 */
[----:B--2---:R-:W-:Y:S01]  /*9c00*/  DMUL R56, R56, UR24 ;  /* 0x0000001838387c28 */ /* 0x004fe20008000000 */
[----:B------:R-:W-:Y:S01]  /*9c10*/  UMOV UR24, 0xc901e574 ;  /* 0xc901e57400187882 */ /* 0x000fe20000000000 */
[----:B------:R-:W-:-:S06]  /*9c20*/  UMOV UR25, 0x3fbe573a ;  /* 0x3fbe573a00197882 */ /* 0x000fcc0000000000 */
[----:B---3--:R-:W-:Y:S01]  /*9c30*/  DFMA R52, R52, UR24, R56 ;  /* 0x0000001834347c2b */ /* 0x008fe20008000038 */
[----:B------:R-:W-:Y:S01]  /*9c40*/  UMOV UR24, 0xaacfd498 ;  /* 0xaacfd49800187882 */ /* 0x000fe20000000000 */
[----:B------:R-:W-:-:S06]  /*9c50*/  UMOV UR25, 0x3fe0323a ;  /* 0x3fe0323a00197882 */ /* 0x000fcc0000000000 */
[----:B----4-:R-:W-:Y:S01]  /*9c60*/  DFMA R52, R58, UR24, R52 ;  /* 0x000000183a347c2b */ /* 0x010fe20008000034 */
[----:B------:R-:W-:Y:S01]  /*9c70*/  UMOV UR24, 0x70a3d70a ;  /* 0x70a3d70a00187882 */ /* 0x000fe20000000000 */
[----:B------:R-:W-:-:S06]  /*9c80*/  UMOV UR25, 0x3fc70a3d ;  /* 0x3fc70a3d00197882 */ /* 0x000fcc0000000000 */
[----:B-----5:R-:W-:Y:S01]  /*9c90*/  DFMA R52, R60, -UR24, R52 ;  /* 0x800000183c347c2b */ /* 0x020fe20008000034 */
[----:B------:R-:W-:Y:S01]  /*9ca0*/  UMOV UR24, 0x29e4129e ;  /* 0x29e4129e00187882 */ /* 0x000fe20000000000 */
[----:B------:R-:W-:-:S06]  /*9cb0*/  UMOV UR25, 0x3fa29e41 ;  /* 0x3fa29e4100197882 */ /* 0x000fcc0000000000 */
[----:B------:R-:W-:-:S08]  /*9cc0*/  DFMA R52, R62, UR24, R52 ;  /* 0x000000183e347c2b */ /* 0x000fd00008000034 */
[----:B------:R-:W-:-:S07]  /*9cd0*/  DFMA R52, R50, R52, R76 ;  /* 0x000000343234722b */ /* 0x000fce000000004c */
[----:B------:R1:W-:Y:S04]  /*9ce0*/  ST.E.64 desc[UR22][R54.64], R52 ;  /* 0x0000003436007985 */ /* 0x0003e8000c101b16 */
.L_x_84:
[----:B------:R-:W5:Y:S04]  /*9cf0*/  LD.E.64 R76, desc[UR22][R80.64+0x8] ;  /* 0x00000816504c7980 */ /* 0x000f68000c101b00 */
[----:B-----5:R1:W-:Y:S04]  /*9d00*/  ST.E.64 desc[UR22][R40.64], R76 ;  /* 0x0000004c28007985 */ /* 0x0203e8000c101b16 */
[----:B0-----:R-:W5:Y:S01]  /*9d10*/  LD.E.64 R92, desc[UR22][R80.64] ;  /* 0x00000016505c7980 */ /* 0x001f62000c101b00 */
[----:B------:R-:W-:Y:S01]  /*9d20*/  BSSY.RECONVERGENT B5, `(.L_x_92) ;  /* 0x000001b000057945 */ /* 0x000fe20003800200 */
[----:B-----5:R-:W-:-:S14]  /*9d30*/  DSETP.NEU.AND P1, PT, |R92|, +INF , PT ;  /* 0x7ff000005c00742a */ /* 0x020fdc0003f2d200 */
[----:B-1-3--:R-:W-:Y:S01]  /*9d40*/  @!P1 DMUL R86, RZ, R92 ;  /* 0x0000005cff569228 */ /* 0x00afe20000000000 */
[----:B--2---:R-:W-:Y:S01]  /*9d50*/  @!P1 IMAD.MOV.U32 R78, RZ, RZ, RZ ;  /* 0x000000ffff4e9224 */ /* 0x004fe200078e00ff */
[----:B------:R-:W-:Y:S09]  /*9d60*/  @!P1 BRA `(.L_x_93) ;  /* 0x0000000000589947 */ /* 0x000ff20003800000 */
[----:B------:R-:W-:Y:S01]  /*9d70*/  UMOV UR24, 0x6dc9c883 ;  /* 0x6dc9c88300187882 */ /* 0x000fe20000000000 */
[----:B------:R-:W-:Y:S01]  /*9d80*/  UMOV UR25, 0x3fe45f30 ;  /* 0x3fe45f3000197882 */ /* 0x000fe20000000000 */
[C---:B------:R-:W-:Y:S02]  /*9d90*/  DSETP.GE.AND P1, PT, |R92|.reuse, 2.14748364800000000000e+09, PT ;  /* 0x41e000005c00742a */ /* 0x040fe40003f26200 */
[----:B------:R-:W-:Y:S01]  /*9da0*/  DMUL R78, R92, UR24 ;  /* 0x000000185c4e7c28 */ /* 0x000fe20008000000 */
[----:B------:R-:W-:Y:S01]  /*9db0*/  UMOV UR24, 0x54442d18 ;  /* 0x54442d1800187882 */ /* 0x000fe20000000000 */
[----:B------:R-:W-:-:S08]  /*9dc0*/  UMOV UR25, 0x3ff921fb ;  /* 0x3ff921fb00197882 */ /* 0x000fd00000000000 */
[----:B------:R-:W0:Y:S08]  /*9dd0*/  F2I.F64 R78, R78 ;  /* 0x0000004e004e7311 */ /* 0x000e300000301100 */
[----:B0-----:R-:W4:Y:S02]  /*9de0*/  I2F.F64 R86, R78 ;  /* 0x0000004e00567312 */ /* 0x001f240000201c00 */
[----:B----4-:R-:W-:Y:S01]  /*9df0*/  DFMA R52, R86, -UR24, R92 ;  /* 0x8000001856347c2b */ /* 0x010fe2000800005c */
        /* <DEDUP_REMOVED lines=13> */
.L_x_93:
[----:B------:R-:W-:Y:S05]  /*9ed0*/  BSYNC.RECONVERGENT B5 ;  /* 0x0000000000057941 */ /* 0x000fea0003800200 */
.L_x_92:
[----:B------:R-:W0:Y:S01]  /*9ee0*/  LDCU.64 UR24, c[0x4][0x10] ;  /* 0x01000200ff1877ac */ /* 0x000e220008000a00 */
[----:B----4-:R-:W-:-:S04]  /*9ef0*/  SHF.L.U32 R52, R78, 0x6, RZ ;  /* 0x000000064e347819 */ /* 0x010fc800000006ff */
[----:B------:R-:W-:-:S04]  /*9f00*/  LOP3.LUT R52, R52, 0x40, RZ, 0xc0, !PT ;  /* 0x0000004034347812 */ /* 0x000fc800078ec0ff */
[----:B0-----:R-:W-:-:S05]  /*9f10*/  IADD3 R90, P1, PT, R52, UR24, RZ ;  /* 0x00000018345a7c10 */ /* 0x001fca000ff3e0ff */
[----:B------:R-:W-:-:S05]  /*9f20*/  IMAD.X R91, RZ, RZ, UR25, P1 ;  /* 0x00000019ff5b7e24 */ /* 0x000fca00088e06ff */
[----:B------:R-:W2:Y:S04]  /*9f30*/  LDG.E.128.CONSTANT R52, desc[UR22][R90.64] ;  /* 0x000000165a347981 */ /* 0x000ea8000c1e9d00 */
[----:B------:R-:W3:Y:S04]  /*9f40*/  LDG.E.128.CONSTANT R56, desc[UR22][R90.64+0x10] ;  /* 0x000010165a387981 */ /* 0x000ee8000c1e9d00 */
[----:B------:R0:W4:Y:S01]  /*9f50*/  LDG.E.128.CONSTANT R60, desc[UR22][R90.64+0x20] ;  /* 0x000020165a3c7981 */ /* 0x000122000c1e9d00 */
[----:B------:R-:W0:Y:S01]  /*9f60*/  MUFU.RCP64H R95, 20.79998779296875 ;  /* 0x4034cccc005f7908 */ /* 0x000e220000001800 */
[----:B------:R-:W-:Y:S01]  /*9f70*/  MOV R88, 0xcccccccd ;  /* 0xcccccccd00587802 */ /* 0x000fe20000000f00 */
[----:B------:R-:W-:Y:S01]  /*9f80*/  IMAD.MOV.U32 R89, RZ, RZ, 0x4034cccc ;  /* 0x4034ccccff597424 */ /* 0x000fe200078e00ff */
[----:B------:R-:W-:Y:S01]  /*9f90*/  LOP3.LUT R79, R78, 0x1, RZ, 0xc0, !PT ;  /* 0x000000014e4f7812 */ /* 0x000fe200078ec0ff */
[----:B------:R-:W-:Y:S01]  /*9fa0*/  IMAD.MOV.U32 R94, RZ, RZ, 0x1 ;  /* 0x00000001ff5e7424 */ /* 0x000fe200078e00ff */
[----:B------:R-:W-:Y:S01]  /*9fb0*/  DMUL R80, R86, R86 ;  /* 0x0000005656507228 */ /* 0x000fe20000000000 */
[----:B------:R-:W-:Y:S01]  /*9fc0*/  IMAD.MOV.U32 R92, RZ, RZ, 0x20fd8164 ;  /* 0x20fd8164ff5c7424 */ /* 0x000fe200078e00ff */
[----:B------:R-:W-:Y:S01]  /*9fd0*/  ISETP.NE.U32.AND P1, PT, R79, 0x1, PT ;  /* 0x000000014f00780c */ /* 0x000fe20003f25070 */
[----:B------:R-:W-:Y:S01]  /*9fe0*/  IMAD.MOV.U32 R79, RZ, RZ, 0x3da8ff83 ;  /* 0x3da8ff83ff4f7424 */ /* 0x000fe200078e00ff */
[----:B------:R-:W-:Y:S02]  /*9ff0*/  BSSY.RECONVERGENT B4, `(.L_x_94) ;  /* 0x0000022000047945 */ /* 0x000fe40003800200 */
[----:B------:R-:W-:-:S02]  /*a000*/  FSEL R92, R92, -8.06006814911005101289e+34, !P1 ;  /* 0xf9785eba5c5c7808 */ /* 0x000fc40004800000 */
[----:B------:R-:W-:Y:S01]  /*a010*/  FSEL R93, -R79, 0.11223486810922622681, !P1 ;  /* 0x3de5db654f5d7808 */ /* 0x000fe20004800100 */
[----:B0-----:R-:W-:-:S08]  /*a020*/  DFMA R90, R94, -R88, 1 ;  /* 0x3ff000005e5a742b */ /* 0x001fd00000000858 */
[----:B------:R-:W-:-:S08]  /*a030*/  DFMA R90, R90, R90, R90 ;  /* 0x0000005a5a5a722b */ /* 0x000fd0000000005a */
[----:B------:R-:W-:Y:S02]  /*a040*/  DFMA R94, R94, R90, R94 ;  /* 0x0000005a5e5e722b */ /* 0x000fe4000000005e */
[----:B------:R-:W-:-:S10]  /*a050*/  DFMA R90, R76, -0.5, R84 ;  /* 0xbfe000004c5a782b */ /* 0x000fd40000000054 */
[----:B------:R-:W-:Y:S01]  /*a060*/  FSETP.GEU.AND P3, PT, |R91|, 6.5827683646048100446e-37, PT ;  /* 0x036000005b00780b */ /* 0x000fe20003f6e200 */
[----:B--2---:R-:W-:-:S08]  /*a070*/  DFMA R52, R80, R92, R52 ;  /* 0x0000005c5034722b */ /* 0x004fd00000000034 */
[----:B------:R-:W-:Y:S02]  /*a080*/  DFMA R52, R80, R52, R54 ;  /* 0x000000345034722b */ /* 0x000fe40000000036 */
[----:B------:R-:W-:-:S06]  /*a090*/  DFMA R54, R94, -R88, 1 ;  /* 0x3ff000005e36742b */ /* 0x000fcc0000000858 */
[----:B---3--:R-:W-:Y:S02]  /*a0a0*/  DFMA R52, R80, R52, R56 ;  /* 0x000000345034722b */ /* 0x008fe40000000038 */
[----:B------:R-:W-:-:S06]  /*a0b0*/  DFMA R54, R94, R54, R94 ;  /* 0x000000365e36722b */ /* 0x000fcc000000005e */
[----:B------:R-:W-:Y:S02]  /*a0c0*/  DFMA R52, R80, R52, R58 ;  /* 0x000000345034722b */ /* 0x000fe4000000003a */
[----:B------:R-:W-:-:S06]  /*a0d0*/  DMUL R92, R54, R90 ;  /* 0x0000005a365c7228 */ /* 0x000fcc0000000000 */
[----:B----4-:R-:W-:Y:S02]  /*a0e0*/  DFMA R52, R80, R52, R60 ;  /* 0x000000345034722b */ /* 0x010fe4000000003c */
[----:B------:R-:W-:-:S06]  /*a0f0*/  DFMA R88, R92, -R88, R90 ;  /* 0x800000585c58722b */ /* 0x000fcc000000005a */
[----:B------:R-:W-:Y:S02]  /*a100*/  DFMA R52, R80, R52, R62 ;  /* 0x000000345034722b */ /* 0x000fe4000000003e */
[----:B------:R-:W-:-:S06]  /*a110*/  DFMA R92, R54, R88, R92 ;  /* 0x00000058365c722b */ /* 0x000fcc000000005c */
[----:B------:R-:W-:Y:S02]  /*a120*/  DFMA R86, R52, R86, R86 ;  /* 0x000000563456722b */ /* 0x000fe40000000056 */
[----:B------:R-:W-:Y:S02]  /*a130*/  DFMA R52, R80, R52, 1 ;  /* 0x3ff000005034742b */ /* 0x000fe40000000034 */
[----:B------:R-:W-:-:S05]  /*a140*/  FFMA R56, RZ, 2.8249998092651367188, R93 ;  /* 0x4034ccccff387823 */ /* 0x000fca000000005d */
[----:B------:R-:W-:-:S03]  /*a150*/  FSETP.GT.AND P2, PT, |R56|, 1.469367938527859385e-39, PT ;  /* 0x001000003800780b */ /* 0x000fc60003f44200 */
[----:B------:R-:W-:Y:S02]  /*a160*/  FSEL R54, R52, R86, !P1 ;  /* 0x0000005634367208 */ /* 0x000fe40004800000 */
[----:B------:R-:W-:Y:S02]  /*a170*/  FSEL R55, R53, R87, !P1 ;  /* 0x0000005735377208 */ /* 0x000fe40004800000 */
[----:B------:R-:W-:-:S04]  /*a180*/  LOP3.LUT P1, RZ, R78, 0x2, RZ, 0xc0, !PT ;  /* 0x000000024eff7812 */ /* 0x000fc8000782c0ff */
[----:B------:R-:W-:-:S10]  /*a190*/  DADD R52, RZ, -R54 ;  /* 0x00000000ff347229 */ /* 0x000fd40000000836 */
[----:B------:R-:W-:Y:S02]  /*a1a0*/  FSEL R76, R54, R52, !P1 ;  /* 0x00000034364c7208 */ /* 0x000fe40004800000 */
[----:B------:R-:W-:Y:S01]  /*a1b0*/  FSEL R77, R55, R53, !P1 ;  /* 0x00000035374d7208 */ /* 0x000fe20004800000 */
[----:B------:R-:W-:Y:S06]  /*a1c0*/  @P2 BRA P3, `(.L_x_95) ;  /* 0x0000000000102947 */ /* 0x000fec0001800000 */
[----:B------:R-:W-:Y:S01]  /*a1d0*/  IMAD.MOV.U32 R60, RZ, RZ, -0x33333333 ;  /* 0xcccccccdff3c7424 */ /* 0x000fe200078e00ff */
[----:B------:R-:W-:Y:S02]  /*a1e0*/  MOV R55, 0x4034cccc ;  /* 0x4034cccc00377802 */ /* 0x000fe40000000f00 */
[----:B------:R-:W-:-:S07]  /*a1f0*/  MOV R52, 0xa210 ;  /* 0x0000a21000347802 */ /* 0x000fce0000000f00 */
[----:B------:R-:W-:Y:S05]  /*a200*/  CALL.REL.NOINC `($__internal_1_$__cuda_sm20_div_rn_f64_full) ;  /* 0x0000005400d47944 */ /* 0x000fea0003c00000 */
.L_x_95:
[----:B------:R-:W-:Y:S05]  /*a210*/  BSYNC.RECONVERGENT B4 ;  /* 0x0000000000047941 */ /* 0x000fea0003800200 */
.L_x_94:
        /* <DEDUP_REMOVED lines=9> */
.L_x_98:
[----:B------:R-:W-:-:S05]  /*a2b0*/  IMAD.WIDE.U32 R58, R61, 0x8, R42 ;  /* 0x000000083d3a7825 */ /* 0x000fca00078e002a */
[----:B0-----:R-:W2:Y:S01]  /*a2c0*/  LD.E.64 R76, desc[UR22][R58.64] ;  /* 0x000000163a4c7980 */ /* 0x001ea2000c101b00 */
[----:B------:R-:W-:-:S05]  /*a2d0*/  IMAD.WIDE.U32 R40, R61, 0x8, R36 ;  /* 0x000000083d287825 */ /* 0x000fca00078e0024 */
[----:B-1----:R-:W3:Y:S01]  /*a2e0*/  LD.E.64 R62, desc[UR22][R40.64] ;  /* 0x00000016283e7980 */ /* 0x002ee2000c101b00 */
[----:B------:R-:W-:-:S05]  /*a2f0*/  IMAD.WIDE.U32 R56, R61, 0x8, R44 ;  /* 0x000000083d387825 */ /* 0x000fca00078e002c */
[----:B------:R-:W4:Y:S01]  /*a300*/  LD.E.64 R78, desc[UR22][R56.64] ;  /* 0x00000016384e7980 */ /* 0x000f22000c101b00 */
        /* <DEDUP_REMOVED lines=16> */
[----:B----4-:R-:W-:-:S08]  /*a410*/  DFMA R62, R78, -UR30, R62 ;  /* 0x8000001e4e3e7c2b */ /* 0x010fd0000800003e */
[----:B-----5:R-:W-:-:S08]  /*a420*/  DFMA R62, R80, UR32, R62 ;  /* 0x00000020503e7c2b */ /* 0x020fd0000800003e */
[----:B------:R-:W-:-:S08]  /*a430*/  DFMA R62, R84, UR34, R62 ;  /* 0x00000022543e7c2b */ /* 0x000fd0000800003e */
[----:B------:R-:W-:Y:S01]  /*a440*/  DMUL R76, R50, R62 ;  /* 0x0000003e324c7228 */ /* 0x000fe20000000000 */
[----:B------:R-:W-:-:S06]  /*a450*/  IMAD.WIDE.U32 R62, R61, 0x8, R38 ;  /* 0x000000083d3e7825 */ /* 0x000fcc00078e0026 */
[----:B------:R0:W-:Y:S04]  /*a460*/  ST.E.64 desc[UR22][R62.64], R76 ;  /* 0x0000004c3e007985 */ /* 0x0001e8000c101b16 */
[----:B------:R-:W2:Y:S04]  /*a470*/  LD.E.64 R80, desc[UR22][R58.64+0x8] ;  /* 0x000008163a507980 */ /* 0x000ea8000c101b00 */
[----:B------:R-:W3:Y:S04]  /*a480*/  LD.E.64 R78, desc[UR22][R40.64+0x8] ;  /* 0x00000816284e7980 */ /* 0x000ee8000c101b00 */
[----:B------:R-:W4:Y:S04]  /*a490*/  LD.E.64 R84, desc[UR22][R56.64+0x8] ;  /* 0x0000081638547980 */ /* 0x000f28000c101b00 */
[----:B------:R-:W5:Y:S04]  /*a4a0*/  LD.E.64 R86, desc[UR22][R54.64+0x8] ;  /* 0x0000081636567980 */ /* 0x000f68000c101b00 */
[----:B------:R-:W5:Y:S01]  /*a4b0*/  LD.E.64 R88, desc[UR22][R52.64+0x8] ;  /* 0x0000081634587980 */ /* 0x000f62000c101b00 */
[----:B--2---:R-:W-:-:S08]  /*a4c0*/  DMUL R80, R80, UR24 ;  /* 0x0000001850507c28 */ /* 0x004fd00008000000 */
[----:B---3--:R-:W-:-:S08]  /*a4d0*/  DFMA R78, R78, UR26, -R80 ;  /* 0x0000001a4e4e7c2b */ /* 0x008fd00008000850 */
[----:B----4-:R-:W-:-:S08]  /*a4e0*/  DFMA R78, R84, -UR30, R78 ;  /* 0x8000001e544e7c2b */ /* 0x010fd0000800004e */
[----:B-----5:R-:W-:-:S08]  /*a4f0*/  DFMA R78, R86, UR32, R78 ;  /* 0x00000020564e7c2b */ /* 0x020fd0000800004e */
[----:B------:R-:W-:-:S08]  /*a500*/  DFMA R78, R88, UR34, R78 ;  /* 0x00000022584e7c2b */ /* 0x000fd0000800004e */
[----:B------:R-:W-:-:S07]  /*a510*/  DMUL R78, R50, R78 ;  /* 0x0000004e324e7228 */ /* 0x000fce0000000000 */
[----:B------:R1:W-:Y:S04]  /*a520*/  ST.E.64 desc[UR22][R62.64+0x8], R78 ;  /* 0x0000084e3e007985 */ /* 0x0003e8000c101b16 */
[----:B------:R-:W2:Y:S04]  /*a530*/  LD.E.64 R80, desc[UR22][R58.64+0x10] ;  /* 0x000010163a507980 */ /* 0x000ea8000c101b00 */
[----:B0-----:R-:W3:Y:S04]  /*a540*/  LD.E.64 R76, desc[UR22][R40.64+0x10] ;  /* 0x00001016284c7980 */ /* 0x001ee8000c101b00 */
        /* <DEDUP_REMOVED lines=11> */
[----:B-1----:R-:W3:Y:S04]  /*a600*/  LD.E.64 R78, desc[UR22][R40.64+0x18] ;  /* 0x00001816284e7980 */ /* 0x002ee8000c101b00 */
        /* <DEDUP_REMOVED lines=53> */
[----:B-1----:R-:W-:-:S08]  /*a960*/  DMUL R78, R58, UR24 ;  /* 0x000000183a4e7c28 */ /* 0x002fd00008000000 */
[----:B---3--:R-:W-:-:S08]  /*a970*/  DFMA R78, R40, UR26, -R78 ;  /* 0x0000001a284e7c2b */ /* 0x008fd0000800084e */
[----:B----4-:R-:W-:-:S08]  /*a980*/  DFMA R78, R56, -UR30, R78 ;  /* 0x8000001e384e7c2b */ /* 0x010fd0000800004e */
[----:B-----5:R-:W-:-:S08]  /*a990*/  DFMA R78, R54, UR32, R78 ;  /* 0x00000020364e7c2b */ /* 0x020fd0000800004e */
[----:B--2---:R-:W-:-:S08]  /*a9a0*/  DFMA R78, R52, UR34, R78 ;  /* 0x00000022344e7c2b */ /* 0x004fd0000800004e */
[----:B------:R-:W-:-:S07]  /*a9b0*/  DMUL R78, R50, R78 ;  /* 0x0000004e324e7228 */ /* 0x000fce0000000000 */
[----:B------:R1:W-:Y:S01]  /*a9c0*/  ST.E.64 desc[UR22][R62.64+0x38], R78 ;  /* 0x0000384e3e007985 */ /* 0x0003e2000c101b16 */
[----:B------:R-:W-:Y:S05]  /*a9d0*/  @P1 BRA `(.L_x_98) ;  /* 0xfffffff800341947 */ /* 0x000fea000383ffff */
[----:B------:R-:W-:-:S07]  /*a9e0*/  MOV R61, UR10 ;  /* 0x0000000a003d7c02 */ /* 0x000fce0008000f00 */
.L_x_97:
[----:B------:R-:W-:-:S09]  /*a9f0*/  UISETP.NE.AND UP1, UPT, UR8, URZ, UPT ;  /* 0x000000ff0800728c */ /* 0x000fd2000bf25270 */
[----:B------:R-:W-:Y:S05]  /*aa00*/  BRA.U !UP1, `(.L_x_96) ;  /* 0x0000000909387547 */ /* 0x000fea000b800000 */
[----:B------:R-:W-:Y:S02]  /*aa10*/  UISETP.GE.U32.AND UP1, UPT, UR15, 0x3, UPT ;  /* 0x000000030f00788c */ /* 0x000fe4000bf26070 */
[----:B------:R-:W-:-:S07]  /*aa20*/  UISETP.NE.AND UP3, UPT, UR9, URZ, UPT ;  /* 0x000000ff0900728c */ /* 0x000fce000bf65270 */
[----:B------:R-:W-:Y:S05]  /*aa30*/  BRA.U !UP1, `(.L_x_99) ;  /* 0x0000000509047547 */ /* 0x000fea000b800000 */
        /* <DEDUP_REMOVED lines=57> */
[----:B------:R-:W-:Y:S01]  /*add0*/  VIADD R61, R61, 0x4 ;  /* 0x000000043d3d7836 */ /* 0x000fe20000000000 */
[----:B-1----:R-:W-:-:S08]  /*ade0*/  DMUL R78, R58, UR24 ;  /* 0x000000183a4e7c28 */ /* 0x002fd00008000000 */
[----:B---3--:R-:W-:-:S08]  /*adf0*/  DFMA R78, R40, UR26, -R78 ;  /* 0x0000001a284e7c2b */ /* 0x008fd0000800084e */
[----:B----4-:R-:W-:-:S08]  /*ae00*/  DFMA R78, R56, -UR30, R78 ;  /* 0x8000001e384e7c2b */ /* 0x010fd0000800004e */
[----:B-----5:R-:W-:-:S08]  /*ae10*/  DFMA R78, R54, UR32, R78 ;  /* 0x00000020364e7c2b */ /* 0x020fd0000800004e */
[----:B--2---:R-:W-:-:S08]  /*ae20*/  DFMA R78, R52, UR34, R78 ;  /* 0x00000022344e7c2b */ /* 0x004fd0000800004e */
[----:B------:R-:W-:-:S07]  /*ae30*/  DMUL R78, R50, R78 ;  /* 0x0000004e324e7228 */ /* 0x000fce0000000000 */
[----:B------:R2:W-:Y:S04]  /*ae40*/  ST.E.64 desc[UR22][R62.64+0x18], R78 ;  /* 0x0000184e3e007985 */ /* 0x0005e8000c101b16 */
.L_x_99:
[----:B------:R-:W-:Y:S05]  /*ae50*/  BRA.U !UP3, `(.L_x_96) ;  /* 0x000000050b247547 */ /* 0x000fea000b800000 */
[----:B------:R-:W-:Y:S02]  /*ae60*/  UISETP.NE.AND UP1, UPT, UR16, URZ, UPT ;  /* 0x000000ff1000728c */ /* 0x000fe4000bf25270 */
[----:B------:R-:W-:-:S07]  /*ae70*/  UISETP.NE.AND UP3, UPT, UR11, URZ, UPT ;  /* 0x000000ff0b00728c */ /* 0x000fce000bf65270 */
[----:B------:R-:W-:Y:S05]  /*ae80*/  BRA.U !UP1, `(.L_x_100) ;  /* 0x0000000109a47547 */ /* 0x000fea000b800000 */
[----:B-12---:R-:W-:-:S05]  /*ae90*/  IMAD.WIDE.U32 R78, R61, 0x8, R42 ;  /* 0x000000083d4e7825 */ /* 0x006fca00078e002a */
[----:B------:R-:W2:Y:S01]  /*aea0*/  LD.E.64 R52, desc[UR22][R78.64] ;  /* 0x000000164e347980 */ /* 0x000ea2000c101b00 */
[----:B0-----:R-:W-:-:S05]  /*aeb0*/  IMAD.WIDE.U32 R76, R61, 0x8, R36 ;  /* 0x000000083d4c7825 */ /* 0x001fca00078e0024 */
[----:B------:R-:W3:Y:S01]  /*aec0*/  LD.E.64 R40, desc[UR22][R76.64] ;  /* 0x000000164c287980 */ /* 0x000ee2000c101b00 */
        /* <DEDUP_REMOVED lines=16> */
[----:B------:R-:W-:Y:S01]  /*afd0*/  IMAD.WIDE.U32 R86, R61, 0x8, R38 ;  /* 0x000000083d567825 */ /* 0x000fe200078e0026 */
        /* <DEDUP_REMOVED lines=8> */
[----:B------:R-:W4:Y:S04]  /*b060*/  LD.E.64 R52, desc[UR22][R76.64+0x8] ;  /* 0x000008164c347980 */ /* 0x000f28000c101b00 */
[----:B------:R-:W5:Y:S04]  /*b070*/  LD.E.64 R56, desc[UR22][R80.64+0x8] ;  /* 0x0000081650387980 */ /* 0x000f68000c101b00 */
[----:B------:R-:W3:Y:S04]  /*b080*/  LD.E.64 R58, desc[UR22][R84.64+0x8] ;  /* 0x00000816543a7980 */ /* 0x000ee8000c101b00 */
[----:B------:R-:W3:Y:S01]  /*b090*/  LD.E.64 R62, desc[UR22][R62.64+0x8] ;  /* 0x000008163e3e7980 */ /* 0x000ee2000c101b00 */
[----:B------:R-:W-:Y:S01]  /*b0a0*/  VIADD R61, R61, 0x2 ;  /* 0x000000023d3d7836 */ /* 0x000fe20000000000 */
[----:B--2---:R-:W-:-:S08]  /*b0b0*/  DMUL R54, R54, UR24 ;  /* 0x0000001836367c28 */ /* 0x004fd00008000000 */
[----:B----4-:R-:W-:-:S08]  /*b0c0*/  DFMA R52, R52, UR26, -R54 ;  /* 0x0000001a34347c2b */ /* 0x010fd00008000836 */
[----:B-----5:R-:W-:-:S08]  /*b0d0*/  DFMA R52, R56, -UR30, R52 ;  /* 0x8000001e38347c2b */ /* 0x020fd00008000034 */
[----:B---3--:R-:W-:-:S08]  /*b0e0*/  DFMA R52, R58, UR32, R52 ;  /* 0x000000203a347c2b */ /* 0x008fd00008000034 */
[----:B------:R-:W-:-:S08]  /*b0f0*/  DFMA R52, R62, UR34, R52 ;  /* 0x000000223e347c2b */ /* 0x000fd00008000034 */
[----:B------:R-:W-:-:S07]  /*b100*/  DMUL R52, R50, R52 ;  /* 0x0000003432347228 */ /* 0x000fce0000000000 */
[----:B------:R3:W-:Y:S04]  /*b110*/  ST.E.64 desc[UR22][R86.64+0x8], R52 ;  /* 0x0000083456007985 */ /* 0x0007e8000c101b16 */
.L_x_100:
[----:B------:R-:W-:Y:S05]  /*b120*/  BRA.U !UP3, `(.L_x_96) ;  /* 0x000000010b707547 */ /* 0x000fea000b800000 */
[----:B------:R-:W-:-:S04]  /*b130*/  IMAD.WIDE.U32 R42, R61, 0x8, R42 ;  /* 0x000000083d2a7825 */ /* 0x000fc800078e002a */
[C---:B------:R-:W-:Y:S02]  /*b140*/  IMAD.WIDE.U32 R36, R61.reuse, 0x8, R36 ;  /* 0x000000083d247825 */ /* 0x040fe400078e0024 */
[----:B------:R-:W0:Y:S02]  /*b150*/  LD.E.64 R42, desc[UR22][R42.64] ;  /* 0x000000162a2a7980 */ /* 0x000e24000c101b00 */
[C---:B------:R-:W-:Y:S02]  /*b160*/  IMAD.WIDE.U32 R44, R61.reuse, 0x8, R44 ;  /* 0x000000083d2c7825 */ /* 0x040fe400078e002c */
[----:B------:R-:W4:Y:S02]  /*b170*/  LD.E.64 R36, desc[UR22][R36.64] ;  /* 0x0000001624247980 */ /* 0x000f24000c101b00 */
[C---:B------:R-:W-:Y:S02]  /*b180*/  IMAD.WIDE.U32 R46, R61.reuse, 0x8, R46 ;  /* 0x000000083d2e7825 */ /* 0x040fe400078e002e */
[----:B------:R-:W5:Y:S02]  /*b190*/  LD.E.64 R44, desc[UR22][R44.64] ;  /* 0x000000162c2c7980 */ /* 0x000f64000c101b00 */
[----:B------:R-:W-:-:S02]  /*b1a0*/  IMAD.WIDE.U32 R48, R61, 0x8, R48 ;  /* 0x000000083d307825 */ /* 0x000fc400078e0030 */
[----:B------:R-:W2:Y:S04]  /*b1b0*/  LD.E.64 R46, desc[UR22][R46.64] ;  /* 0x000000162e2e7980 */ /* 0x000ea8000c101b00 */
[----:B------:R-:W3:Y:S01]  /*b1c0*/  LD.E.64 R48, desc[UR22][R48.64] ;  /* 0x0000001630307980 */ /* 0x000ee2000c101b00 */
[----:B------:R-:W-:Y:S01]  /*b1d0*/  UMOV UR24, 0x6cceb75d ;  /* 0x6cceb75d00187882 */ /* 0x000fe20000000000 */
[----:B------:R-:W-:Y:S01]  /*b1e0*/  UMOV UR25, 0x3f9ea8fd ;  /* 0x3f9ea8fd00197882 */ /* 0x000fe20000000000 */
[----:B------:R-:W-:Y:S01]  /*b1f0*/  IMAD.WIDE.U32 R38, R61, 0x8, R38 ;  /* 0x000000083d267825 */ /* 0x000fe200078e0026 */
[----:B0-----:R-:W-:Y:S01]  /*b200*/  DMUL R40, R42, -UR24 ;  /* 0x800000182a287c28 */ /* 0x001fe20008000000 */
        /* <DEDUP_REMOVED lines=8> */
[----:B--2---:R-:W-:Y:S01]  /*b290*/  DFMA R40, R46, UR24, R40 ;  /* 0x000000182e287c2b */ /* 0x004fe20008000028 */
[----:B------:R-:W-:Y:S01]  /*b2a0*/  UMOV UR24, 0x29e4129e ;  /* 0x29e4129e00187882 */ /* 0x000fe20000000000 */
[----:B------:R-:W-:-:S06]  /*b2b0*/  UMOV UR25, 0x3fa29e41 ;  /* 0x3fa29e4100197882 */ /* 0x000fcc0000000000 */
[----:B---3--:R-:W-:-:S08]  /*b2c0*/  DFMA R40, R48, UR24, R40 ;  /* 0x0000001830287c2b */ /* 0x008fd00008000028 */
[----:B------:R-:W-:-:S07]  /*b2d0*/  DMUL R40, R50, R40 ;  /* 0x0000002832287228 */ /* 0x000fce0000000000 */
[----:B------:R4:W-:Y:S04]  /*b2e0*/  ST.E.64 desc[UR22][R38.64], R40 ;  /* 0x0000002826007985 */ /* 0x0009e8000c101b16 */
.L_x_96:
[----:B---3--:R-:W3:Y:S04]  /*b2f0*/  @P0 LDG.E.64 R52, desc[UR22][R66.64] ;  /* 0x0000001642340981 */ /* 0x008ee8000c1e1b00 */
[----:B------:R-:W2:Y:S01]  /*b300*/  LDG.E.64 R54, desc[UR22][R68.64] ;  /* 0x0000001644367981 */ /* 0x000ea2000c1e1b00 */
[----:B----4-:R-:W-:Y:S01]  /*b310*/  IMAD.MOV.U32 R38, RZ, RZ, R30 ;  /* 0x000000ffff267224 */ /* 0x010fe200078e001e */
[----:B------:R-:W-:Y:S01]  /*b320*/  MOV R39, R31 ;  /* 0x0000001f00277202 */ /* 0x000fe20000000f00 */
[----:B------:R-:W4:Y:S01]  /*b330*/  LDC.64 R56, c[0x4][RZ] ;  /* 0x01000000ff387b82 */ /* 0x000f220000000a00 */
[----:B------:R-:W1:Y:S01]  /*b340*/  LDCU UR19, c[0x0][0x434] ;  /* 0x00008680ff1377ac */ /* 0x000e620008000800 */
[----:B---3--:R-:W2:Y:S04]  /*b350*/  @P0 LD.E.64 R82, desc[UR22][R52.64] ;  /* 0x0000001634520980 */ /* 0x008ea8000c101b00 */
[----:B--2---:R2:W-:Y:S04]  /*b360*/  ST.E.64 desc[UR22][R54.64], R82 ;  /* 0x0000005236007985 */ /* 0x0045e8000c101b16 */
[----:B------:R-:W3:Y:S04]  /*b370*/  LDG.E.64 R36, desc[UR22][R64.64] ;  /* 0x0000001640247981 */ /* 0x000ee8000c1e1b00 */
[----:B0-----:R2:W5:Y:S04]  /*b380*/  LDG.E.64 R40, desc[UR22][R26.64] ;  /* 0x000000161a287981 */ /* 0x001568000c1e1b00 */
[----:B------:R2:W5:Y:S04]  /*b390*/  LDG.E.64 R42, desc[UR22][R4.64] ;  /* 0x00000016042a7981 */ /* 0x000568000c1e1b00 */
[----:B------:R2:W5:Y:S04]  /*b3a0*/  LDG.E.64 R44, desc[UR22][R10.64] ;  /* 0x000000160a2c7981 */ /* 0x000568000c1e1b00 */
[----:B------:R2:W5:Y:S04]  /*b3b0*/  LDG.E.64 R46, desc[UR22][R12.64] ;  /* 0x000000160c2e7981 */ /* 0x000568000c1e1b00 */
[----:B------:R2:W5:Y:S04]  /*b3c0*/  LDG.E.64 R48, desc[UR22][R28.64] ;  /* 0x000000161c307981 */ /* 0x000568000c1e1b00 */
[----:B---3--:R-:W4:Y:S01]  /*b3d0*/  @!P0 LD.E.64 R38, desc[UR22][R36.64] ;  /* 0x0000001624268980 */ /* 0x008f22000c101b00 */
[----:B-1----:R-:W-:Y:S01]  /*b3e0*/  UISETP.GE.AND UP1, UPT, UR19, 0x1, UPT ;  /* 0x000000011300788c */ /* 0x002fe2000bf26270 */
[----:B------:R-:W-:-:S02]  /*b3f0*/  IMAD.MOV.U32 R76, RZ, RZ, 0x0 ;  /* 0x00000000ff4c7424 */ /* 0x000fc400078e00ff */
[----:B------:R-:W-:Y:S01]  /*b400*/  IMAD.MOV.U32 R77, RZ, RZ, 0x100000 ;  /* 0x00100000ff4d7424 */ /* 0x000fe200078e00ff */
[----:B----4-:R2:W-:Y:S05]  /*b410*/  STG.E.64 desc[UR22][R56.64], R38 ;  /* 0x0000002638007986 */ /* 0x0105ea000c101b16 */
[----:B------:R-:W-:Y:S05]  /*b420*/  BRA.U !UP1, `(.L_x_101) ;  /* 0x0000002509907547 */ /* 0x000fea000b800000 */
[----:B------:R-:W-:Y:S01]  /*b430*/  UISETP.GE.U32.AND UP1, UPT, UR6, 0x7, UPT ;  /* 0x000000070600788c */ /* 0x000fe2000bf26070 */
[----:B------:R-:W-:Y:S01]  /*b440*/  IMAD.MOV.U32 R87, RZ, RZ, RZ ;  /* 0x000000ffff577224 */ /* 0x000fe200078e00ff */
[----:B------:R-:W-:Y:S01]  /*b450*/  MOV R76, 0x0 ;  /* 0x00000000004c7802 */ /* 0x000fe20000000f00 */
[----:B------:R-:W-:-:S06]  /*b460*/  IMAD.MOV.U32 R77, RZ, RZ, 0x100000 ;  /* 0x00100000ff4d7424 */ /* 0x000fcc00078e00ff */
[----:B------:R-:W-:Y:S05]  /*b470*/  BRA.U !UP1, `(.L_x_102) ;  /* 0x0000001109f47547 */ /* 0x000fea000b800000 */
[----:B------:R-:W-:Y:S02]  /*b480*/  HFMA2 R77, -RZ, RZ, 9.5367431640625e-07, 0 ;  /* 0x00100000ff4d7431 */ /* 0x000fe400000001ff */
[----:B------:R-:W-:Y:S02]  /*b490*/  IMAD.MOV.U32 R87, RZ, RZ, RZ ;  /* 0x000000ffff577224 */ /* 0x000fe400078e00ff */
[----:B------:R-:W-:-:S07]  /*b4a0*/  IMAD.MOV.U32 R76, RZ, RZ, 0x0 ;  /* 0x00000000ff4c7424 */ /* 0x000fce00078e00ff */
.L_x_119:
[C---:B--2--5:R-:W-:Y:S01]  /*b4b0*/  IMAD.WIDE.U32 R82, R87.reuse, 0x8, R46 ;  /* 0x0000000857527825 */ /* 0x064fe200078e002e */
[----:B------:R-:W0:Y:S04]  /*b4c0*/  LDCU.64 UR30, c[0x0][0x3b0] ;  /* 0x00007600ff1e77ac */ /* 0x000e280008000a00 */
[----:B------:R-:W2:Y:S01]  /*b4d0*/  LD.E.64 R54, desc[UR22][R82.64] ;  /* 0x0000001652367980 */ /* 0x000ea2000c101b00 */
[C---:B------:R-:W-:Y:S01]  /*b4e0*/  IMAD.WIDE.U32 R84, R87.reuse, 0x8, R42 ;  /* 0x0000000857547825 */ /* 0x040fe200078e002a */
[----:B------:R-:W1:Y:S04]  /*b4f0*/  LDCU.128 UR24, c[0x0][0x3a0] ;  /* 0x00007400ff1877ac */ /* 0x000e680008000c00 */
[----:B------:R-:W1:Y:S01]  /*b500*/  LD.E.64 R52, desc[UR22][R84.64] ;  /* 0x0000001654347980 */ /* 0x000e62000c101b00 */
[----:B------:R-:W-:-:S05]  /*b510*/  IMAD.WIDE.U32 R80, R87, 0x8, R40 ;  /* 0x0000000857507825 */ /* 0x000fca00078e0028 */
[----:B------:R-:W3:Y:S01]  /*b520*/  LD.E.64 R56, desc[UR22][R80.64] ;  /* 0x0000001650387980 */ /* 0x000ee2000c101b00 */
[----:B------:R-:W-:-:S05]  /*b530*/  IMAD.WIDE.U32 R78, R87, 0x8, R44 ;  /* 0x00000008574e7825 */ /* 0x000fca00078e002c */
[----:B------:R-:W4:Y:S01]  /*b540*/  LD.E.64 R90, desc[UR22][R78.64] ;  /* 0x000000164e5a7980 */ /* 0x000f22000c101b00 */
[----:B------:R-:W-:Y:S01]  /*b550*/  VIADD R87, R87, 0x8 ;  /* 0x0000000857577836 */ /* 0x000fe20000000000 */
[----:B------:R-:W-:Y:S04]  /*b560*/  BSSY.RECONVERGENT B4, `(.L_x_103) ;  /* 0x000001b000047945 */ /* 0x000fe80003800200 */
[----:B------:R-:W-:Y:S01]  /*b570*/  ISETP.NE.AND P0, PT, R87, UR10, PT ;  /* 0x0000000a57007c0c */ /* 0x000fe2000bf05270 */
[----:B--2---:R-:W-:-:S08]  /*b580*/  DMUL R54, R54, R38 ;  /* 0x0000002636367228 */ /* 0x004fd00000000000 */
[----:B0-----:R-:W-:Y:S01]  /*b590*/  DMUL R54, |R54|, UR30 ;  /* 0x0000001e36367c28 */ /* 0x001fe20008000200 */
[----:B------:R-:W3:Y:S07]  /*b5a0*/  LDCU.64 UR30, c[0x0][0x398] ;  /* 0x00007300ff1e77ac */ /* 0x000eee0008000a00 */
[----:B-1----:R-:W-:Y:S01]  /*b5b0*/  DFMA R52, |R52|, UR26, R54 ;  /* 0x0000001a34347c2b */ /* 0x002fe20008000236 */
[----:B----4-:R-:W-:-:S07]  /*b5c0*/  FSETP.GEU.AND P2, PT, |R91|, 6.5827683646048100446e-37, PT ;  /* 0x036000005b00780b */ /* 0x010fce0003f4e200 */
[----:B------:R-:W-:-:S08]  /*b5d0*/  DMUL R52, R52, UR24 ;  /* 0x0000001834347c28 */ /* 0x000fd00008000000 */
[----:B---3--:R-:W-:Y:S01]  /*b5e0*/  DFMA R60, R56, UR30, R52 ;  /* 0x0000001e383c7c2b */ /* 0x008fe20008000034 */
[----:B------:R-:W-:-:S05]  /*b5f0*/  IMAD.MOV.U32 R52, RZ, RZ, 0x1 ;  /* 0x00000001ff347424 */ /* 0x000fca00078e00ff */
[----:B------:R-:W0:Y:S02]  /*b600*/  MUFU.RCP64H R53, R61 ;  /* 0x0000003d00357308 */ /* 0x000e240000001800 */
[----:B0-----:R-:W-:-:S08]  /*b610*/  DFMA R54, -R60, R52, 1 ;  /* 0x3ff000003c36742b */ /* 0x001fd00000000134 */
[----:B------:R-:W-:-:S08]  /*b620*/  DFMA R54, R54, R54, R54 ;  /* 0x000000363636722b */ /* 0x000fd00000000036 */
[----:B------:R-:W-:-:S08]  /*b630*/  DFMA R54, R52, R54, R52 ;  /* 0x000000363436722b */ /* 0x000fd00000000034 */
[----:B------:R-:W-:-:S08]  /*b640*/  DFMA R52, -R60, R54, 1 ;  /* 0x3ff000003c34742b */ /* 0x000fd00000000136 */
[----:B------:R-:W-:-:S08]  /*b650*/  DFMA R52, R54, R52, R54 ;  /* 0x000000343634722b */ /* 0x000fd00000000036 */
[----:B------:R-:W-:-:S08]  /*b660*/  DMUL R54, R90, R52 ;  /* 0x000000345a367228 */ /* 0x000fd00000000000 */
[----:B------:R-:W-:-:S08]  /*b670*/  DFMA R56, -R60, R54, R90 ;  /* 0x000000363c38722b */ /* 0x000fd0000000015a */
[----:B------:R-:W-:-:S10]  /*b680*/  DFMA R52, R52, R56, R54 ;  /* 0x000000383434722b */ /* 0x000fd40000000036 */
[----:B------:R-:W-:-:S05]  /*b690*/  FFMA R54, RZ, R61, R53 ;  /* 0x0000003dff367223 */ /* 0x000fca0000000035 */
[----:B------:R-:W-:-:S13]  /*b6a0*/  FSETP.GT.AND P1, PT, |R54|, 1.469367938527859385e-39, PT ;  /* 0x001000003600780b */ /* 0x000fda0003f24200 */
[----:B------:R-:W-:Y:S05]  /*b6b0*/  @P1 BRA P2, `(.L_x_104) ;  /* 0x0000000000141947 */ /* 0x000fea0001000000 */
[----:B------:R-:W-:Y:S01]  /*b6c0*/  IMAD.MOV.U32 R55, RZ, RZ, R61 ;  /* 0x000000ffff377224 */ /* 0x000fe200078e003d */
[----:B------:R-:W-:-:S07]  /*b6d0*/  MOV R52, 0xb6f0 ;  /* 0x0000b6f000347802 */ /* 0x000fce0000000f00 */
[----:B------:R-:W-:Y:S05]  /*b6e0*/  CALL.REL.NOINC `($__internal_1_$__cuda_sm20_div_rn_f64_full) ;  /* 0x00000040009c7944 */ /* 0x000fea0003c00000 */
[----:B------:R-:W-:Y:S01]  /*b6f0*/  MOV R52, R92 ;  /* 0x0000005c00347202 */ /* 0x000fe20000000f00 */
[----:B------:R-:W-:-:S07]  /*b700*/  IMAD.MOV.U32 R53, RZ, RZ, R93 ;  /* 0x000000ffff357224 */ /* 0x000fce00078e005d */
.L_x_104:
[----:B------:R-:W-:Y:S05]  /*b710*/  BSYNC.RECONVERGENT B4 ;  /* 0x0000000000047941 */ /* 0x000fea0003800200 */
.L_x_103:
[----:B------:R-:W2:Y:S01]  /*b720*/  LD.E.64 R56, desc[UR22][R82.64+0x8] ;  /* 0x0000081652387980 */ /* 0x000ea2000c101b00 */
[----:B------:R-:W0:Y:S03]  /*b730*/  LDCU.64 UR30, c[0x0][0x3b0] ;  /* 0x00007600ff1e77ac */ /* 0x000e260008000a00 */
[----:B------:R-:W3:Y:S01]  /*b740*/  LD.E.64 R54, desc[UR22][R84.64+0x8] ;  /* 0x0000081654367980 */ /* 0x000ee2000c101b00 */
[----:B------:R-:W3:Y:S03]  /*b750*/  LDCU.128 UR24, c[0x0][0x3a0] ;  /* 0x00007400ff1877ac */ /* 0x000ee60008000c00 */
[----:B------:R-:W4:Y:S04]  /*b760*/  LD.E.64 R58, desc[UR22][R80.64+0x8] ;  /* 0x00000816503a7980 */ /* 0x000f28000c101b00 */
[----:B------:R-:W5:Y:S01]  /*b770*/  LD.E.64 R90, desc[UR22][R78.64+0x8] ;  /* 0x000008164e5a7980 */ /* 0x000f62000c101b00 */
[----:B------:R-:W-:Y:S01]  /*b780*/  DSETP.MAX.AND P3, P4, |R52|, R76, PT ;  /* 0x0000004c3400722a */ /* 0x000fe20003c6f200 */
[----:B------:R-:W-:Y:S01]  /*b790*/  BSSY.RECONVERGENT B4, `(.L_x_105) ;  /* 0x000001e000047945 */ /* 0x000fe20003800200 */
[----:B--2---:R-:W-:-:S08]  /*b7a0*/  DMUL R56, R56, R38 ;  /* 0x0000002638387228 */ /* 0x004fd00000000000 */
[----:B0-----:R-:W-:Y:S01]  /*b7b0*/  DMUL R56, |R56|, UR30 ;  /* 0x0000001e38387c28 */ /* 0x001fe20008000200 */
[----:B------:R-:W4:Y:S01]  /*b7c0*/  LDCU.64 UR30, c[0x0][0x398] ;  /* 0x00007300ff1e77ac */ /* 0x000f220008000a00 */
[----:B-----5:R-:W-:-:S06]  /*b7d0*/  FSETP.GEU.AND P2, PT, |R91|, 6.5827683646048100446e-37, PT ;  /* 0x036000005b00780b */ /* 0x020fcc0003f4e200 */
[----:B---3--:R-:W-:-:S08]  /*b7e0*/  DFMA R54, |R54|, UR26, R56 ;  /* 0x0000001a36367c2b */ /* 0x008fd00008000238 */
[----:B------:R-:W-:-:S08]  /*b7f0*/  DMUL R54, R54, UR24 ;  /* 0x0000001836367c28 */ /* 0x000fd00008000000 */
[----:B----4-:R-:W-:Y:S01]  /*b800*/  DFMA R60, R58, UR30, R54 ;  /* 0x0000001e3a3c7c2b */ /* 0x010fe20008000036 */
        /* <DEDUP_REMOVED lines=9> */
[----:B------:R-:W-:Y:S01]  /*b8a0*/  DFMA R92, R54, R56, R92 ;  /* 0x00000038365c722b */ /* 0x000fe2000000005c */
[----:B------:R-:W-:Y:S01]  /*b8b0*/  IMAD.MOV.U32 R54, RZ, RZ, R52 ;  /* 0x000000ffff367224 */ /* 0x000fe200078e0034 */
[----:B------:R-:W-:-:S04]  /*b8c0*/  MOV R52, R77 ;  /* 0x0000004d00347202 */ /* 0x000fc80000000f00 */
[----:B------:R-:W-:Y:S02]  /*b8d0*/  FSEL R53, |R53|, R52, P3 ;  /* 0x0000003435357208 */ /* 0x000fe40001800200 */
[----:B------:R-:W-:Y:S02]  /*b8e0*/  @P4 LOP3.LUT R53, R52, 0x80000, RZ, 0xfc, !PT ;  /* 0x0008000034354812 */ /* 0x000fe400078efcff */
[----:B------:R-:W-:Y:S01]  /*b8f0*/  FFMA R55, RZ, R61, R93 ;  /* 0x0000003dff377223 */ /* 0x000fe2000000005d */
[----:B------:R-:W-:Y:S02]  /*b900*/  SEL R76, R54, R76, P3 ;  /* 0x0000004c364c7207 */ /* 0x000fe40001800000 */
[----:B------:R-:W-:Y:S02]  /*b910*/  IMAD.MOV.U32 R77, RZ, RZ, R53 ;  /* 0x000000ffff4d7224 */ /* 0x000fe400078e0035 */
[----:B------:R-:W-:-:S13]  /*b920*/  FSETP.GT.AND P1, PT, |R55|, 1.469367938527859385e-39, PT ;  /* 0x001000003700780b */ /* 0x000fda0003f24200 */
[----:B------:R-:W-:Y:S05]  /*b930*/  @P1 BRA P2, `(.L_x_106) ;  /* 0x00000000000c1947 */ /* 0x000fea0001000000 */
[----:B------:R-:W-:Y:S01]  /*b940*/  IMAD.MOV.U32 R55, RZ, RZ, R61 ;  /* 0x000000ffff377224 */ /* 0x000fe200078e003d */
[----:B------:R-:W-:-:S07]  /*b950*/  MOV R52, 0xb970 ;  /* 0x0000b97000347802 */ /* 0x000fce0000000f00 */
[----:B------:R-:W-:Y:S05]  /*b960*/  CALL.REL.NOINC `($__internal_1_$__cuda_sm20_div_rn_f64_full) ;  /* 0x0000003c00fc7944 */ /* 0x000fea0003c00000 */
.L_x_106:
[----:B------:R-:W-:Y:S05]  /*b970*/  BSYNC.RECONVERGENT B4 ;  /* 0x0000000000047941 */ /* 0x000fea0003800200 */
.L_x_105:
[----:B------:R-:W2:Y:S01]  /*b980*/  LD.E.64 R54, desc[UR22][R82.64+0x10] ;  /* 0x0000101652367980 */ /* 0x000ea2000c101b00 */
[----:B------:R-:W0:Y:S03]  /*b990*/  LDCU.64 UR30, c[0x0][0x3b0] ;  /* 0x00007600ff1e77ac */ /* 0x000e260008000a00 */
[----:B------:R-:W3:Y:S01]  /*b9a0*/  LD.E.64 R52, desc[UR22][R84.64+0x10] ;  /* 0x0000101654347980 */ /* 0x000ee2000c101b00 */
[----:B------:R-:W3:Y:S03]  /*b9b0*/  LDCU.128 UR24, c[0x0][0x3a0] ;  /* 0x00007400ff1877ac */ /* 0x000ee60008000c00 */
[----:B------:R-:W4:Y:S04]  /*b9c0*/  LD.E.64 R56, desc[UR22][R80.64+0x10] ;  /* 0x0000101650387980 */ /* 0x000f28000c101b00 */
[----:B------:R-:W5:Y:S01]  /*b9d0*/  LD.E.64 R90, desc[UR22][R78.64+0x10] ;  /* 0x000010164e5a7980 */ /* 0x000f62000c101b00 */
[----:B------:R-:W-:Y:S01]  /*b9e0*/  DSETP.MAX.AND P3, P4, R76, |R92|, PT ;  /* 0x4000005c4c00722a */ /* 0x000fe20003c6f000 */
        /* <DEDUP_REMOVED lines=20> */
[----:B------:R-:W-:Y:S02]  /*bb30*/  FSEL R77, R77, |R56|, P3 ;  /* 0x400000384d4d7208 */ /* 0x000fe40001800000 */
[----:B------:R-:W-:Y:S02]  /*bb40*/  SEL R76, R54, R92, P3 ;  /* 0x0000005c364c7207 */ /* 0x000fe40001800000 */
[----:B------:R-:W-:Y:S01]  /*bb50*/  FFMA R55, RZ, R61, R53 ;  /* 0x0000003dff377223 */ /* 0x000fe20000000035 */
[----:B------:R-:W-:-:S04]  /*bb60*/  @P4 LOP3.LUT R77, R56, 0x80000, RZ, 0xfc, !PT ;  /* 0x00080000384d4812 */ /* 0x000fc800078efcff */
[----:B------:R-:W-:-:S13]  /*bb70*/  FSETP.GT.AND P1, PT, |R55|, 1.469367938527859385e-39, PT ;  /* 0x001000003700780b */ /* 0x000fda0003f24200 */
[----:B------:R-:W-:Y:S05]  /*bb80*/  @P1 BRA P2, `(.L_x_108) ;  /* 0x0000000000141947 */ /* 0x000fea0001000000 */
[----:B------:R-:W-:Y:S01]  /*bb90*/  IMAD.MOV.U32 R55, RZ, RZ, R61 ;  /* 0x000000ffff377224 */ /* 0x000fe200078e003d */
[----:B------:R-:W-:-:S07]  /*bba0*/  MOV R52, 0xbbc0 ;  /* 0x0000bbc000347802 */ /* 0x000fce0000000f00 */
[----:B------:R-:W-:Y:S05]  /*bbb0*/  CALL.REL.NOINC `($__internal_1_$__cuda_sm20_div_rn_f64_full) ;  /* 0x0000003c00687944 */ /* 0x000fea0003c00000 */
[----:B------:R-:W-:Y:S01]  /*bbc0*/  IMAD.MOV.U32 R52, RZ, RZ, R92 ;  /* 0x000000ffff347224 */ /* 0x000fe200078e005c */
[----:B------:R-:W-:-:S07]  /*bbd0*/  MOV R53, R93 ;  /* 0x0000005d00357202 */ /* 0x000fce0000000f00 */
.L_x_108:
[----:B------:R-:W-:Y:S05]  /*bbe0*/  BSYNC.RECONVERGENT B4 ;  /* 0x0000000000047941 */ /* 0x000fea0003800200 */
.L_x_107:
        /* <DEDUP_REMOVED lines=25> */
[----:B------:R-:W-:Y:S02]  /*bd80*/  IMAD.MOV.U32 R56, RZ, RZ, R53 ;  /* 0x000000ffff387224 */ /* 0x000fe400078e0035 */
[----:B------:R-:W-:-:S03]  /*bd90*/  IMAD.MOV.U32 R54, RZ, RZ, R76 ;  /* 0x000000ffff367224 */ /* 0x000fc600078e004c */
[----:B------:R-:W-:Y:S02]  /*bda0*/  FSEL R77, R77, |R56|, P3 ;  /* 0x400000384d4d7208 */ /* 0x000fe40001800000 */
[----:B------:R-:W-:Y:S02]  /*bdb0*/  SEL R76, R54, R52, P3 ;  /* 0x00000034364c7207 */ /* 0x000fe40001800000 */
[----:B------:R-:W-:Y:S01]  /*bdc0*/  FFMA R55, RZ, R61, R93 ;  /* 0x0000003dff377223 */ /* 0x000fe2000000005d */
[----:B------:R-:W-:-:S04]  /*bdd0*/  @P4 LOP3.LUT R77, R56, 0x80000, RZ, 0xfc, !PT ;  /* 0x00080000384d4812 */ /* 0x000fc800078efcff */
[----:B------:R-:W-:-:S13]  /*bde0*/  FSETP.GT.AND P1, PT, |R55|, 1.469367938527859385e-39, PT ;  /* 0x001000003700780b */ /* 0x000fda0003f24200 */
[----:B------:R-:W-:Y:S05]  /*bdf0*/  @P1 BRA P2, `(.L_x_110) ;  /* 0x00000000000c1947 */ /* 0x000fea0001000000 */
[----:B------:R-:W-:Y:S02]  /*be00*/  MOV R55, R61 ;  /* 0x0000003d00377202 */ /* 0x000fe40000000f00 */
[----:B------:R-:W-:-:S07]  /*be10*/  MOV R52, 0xbe30 ;  /* 0x0000be3000347802 */ /* 0x000fce0000000f00 */
[----:B------:R-:W-:Y:S05]  /*be20*/  CALL.REL.NOINC `($__internal_1_$__cuda_sm20_div_rn_f64_full) ;  /* 0x0000003800cc7944 */ /* 0x000fea0003c00000 */
.L_x_110:
[----:B------:R-:W-:Y:S05]  /*be30*/  BSYNC.RECONVERGENT B4 ;  /* 0x0000000000047941 */ /* 0x000fea0003800200 */
.L_x_109:
        /* <DEDUP_REMOVED lines=36> */
[----:B------:R-:W-:Y:S02]  /*c080*/  IMAD.MOV.U32 R52, RZ, RZ, R92 ;  /* 0x000000ffff347224 */ /* 0x000fe400078e005c */
[----:B------:R-:W-:-:S07]  /*c090*/  IMAD.MOV.U32 R53, RZ, RZ, R93 ;  /* 0x000000ffff357224 */ /* 0x000fce00078e005d */
.L_x_112:
[----:B------:R-:W-:Y:S05]  /*c0a0*/  BSYNC.RECONVERGENT B4 ;  /* 0x0000000000047941 */ /* 0x000fea0003800200 */
.L_x_111:
        /* <DEDUP_REMOVED lines=36> */
.L_x_114:
[----:B------:R-:W-:Y:S05]  /*c2f0*/  BSYNC.RECONVERGENT B4 ;  /* 0x0000000000047941 */ /* 0x000fea0003800200 */
.L_x_113:
        /* <DEDUP_REMOVED lines=38> */
.L_x_116:
[----:B------:R-:W-:Y:S05]  /*c560*/  BSYNC.RECONVERGENT B4 ;  /* 0x0000000000047941 */ /* 0x000fea0003800200 */
.L_x_115:
        /* <DEDUP_REMOVED lines=36> */
.L_x_118:
[----:B------:R-:W-:Y:S05]  /*c7b0*/  BSYNC.RECONVERGENT B4 ;  /* 0x0000000000047941 */ /* 0x000fea0003800200 */
.L_x_117:
[----:B------:R-:W-:Y:S01]  /*c7c0*/  DSETP.MAX.AND P1, P2, R76, |R92|, PT ;  /* 0x4000005c4c00722a */ /* 0x000fe20003a2f000 */
[----:B------:R-:W-:Y:S02]  /*c7d0*/  IMAD.MOV.U32 R52, RZ, RZ, R77 ;  /* 0x000000ffff347224 */ /* 0x000fe400078e004d */
[----:B------:R-:W-:-:S03]  /*c7e0*/  IMAD.MOV.U32 R53, RZ, RZ, R93 ;  /* 0x000000ffff357224 */ /* 0x000fc600078e005d */
[----:B------:R-:W-:Y:S02]  /*c7f0*/  SEL R76, R76, R92, P1 ;  /* 0x0000005c4c4c7207 */ /* 0x000fe40000800000 */
[----:B------:R-:W-:-:S06]  /*c800*/  FSEL R55, R52, |R53|, P1 ;  /* 0x4000003534377208 */ /* 0x000fcc0000800000 */
[----:B------:R-:W-:-:S05]  /*c810*/  @P2 LOP3.LUT R55, R53, 0x80000, RZ, 0xfc, !PT ;  /* 0x0008000035372812 */ /* 0x000fca00078efcff */
[----:B------:R-:W-:Y:S01]  /*c820*/  IMAD.MOV.U32 R77, RZ, RZ, R55 ;  /* 0x000000ffff4d7224 */ /* 0x000fe200078e0037 */
[----:B------:R-:W-:Y:S06]  /*c830*/  @P0 BRA `(.L_x_119) ;  /* 0xffffffec001c0947 */ /* 0x000fec000383ffff */
[----:B------:R-:W-:-:S07]  /*c840*/  MOV R87, UR10 ;  /* 0x0000000a00577c02 */ /* 0x000fce0008000f00 */
.L_x_102:
[----:B------:R-:W-:-:S09]  /*c850*/  UISETP.NE.AND UP1, UPT, UR8, URZ, UPT ;  /* 0x000000ff0800728c */ /* 0x000fd2000bf25270 */
[----:B------:R-:W-:Y:S05]  /*c860*/  BRA.U !UP1, `(.L_x_101) ;  /* 0x0000001109807547 */ /* 0x000fea000b800000 */
[----:B------:R-:W-:-:S09]  /*c870*/  UISETP.GE.U32.AND UP1, UPT, UR15, 0x3, UPT ;  /* 0x000000030f00788c */ /* 0x000fd2000bf26070 */
[----:B------:R-:W-:Y:S05]  /*c880*/  BRA.U !UP1, `(.L_x_120) ;  /* 0x0000000909747547 */ /* 0x000fea000b800000 */
[C---:B-----5:R-:W-:Y:S01]  /*c890*/  IMAD.WIDE.U32 R78, R87.reuse, 0x8, R46 ;  /* 0x00000008574e7825 */ /* 0x060fe200078e002e */
[----:B------:R-:W0:Y:S04]  /*c8a0*/  LDCU.64 UR30, c[0x0][0x3b0] ;  /* 0x00007600ff1e77ac */ /* 0x000e280008000a00 */
[----:B--2---:R-:W2:Y:S01]  /*c8b0*/  LD.E.64 R54, desc[UR22][R78.64] ;  /* 0x000000164e367980 */ /* 0x004ea2000c101b00 */
[C---:B------:R-:W-:Y:S01]  /*c8c0*/  IMAD.WIDE.U32 R84, R87.reuse, 0x8, R42 ;  /* 0x0000000857547825 */ /* 0x040fe200078e002a */
[----:B------:R-:W1:Y:S04]  /*c8d0*/  LDCU.128 UR24, c[0x0][0x3a0] ;  /* 0x00007400ff1877ac */ /* 0x000e680008000c00 */
[----:B------:R-:W1:Y:S01]  /*c8e0*/  LD.E.64 R52, desc[UR22][R84.64] ;  /* 0x0000001654347980 */ /* 0x000e62000c101b00 */
[----:B------:R-:W-:-:S05]  /*c8f0*/  IMAD.WIDE.U32 R80, R87, 0x8, R40 ;  /* 0x0000000857507825 */ /* 0x000fca00078e0028 */
[----:B------:R-:W3:Y:S01]  /*c900*/  LD.E.64 R56, desc[UR22][R80.64] ;  /* 0x0000001650387980 */ /* 0x000ee2000c101b00 */
[----:B------:R-:W-:-:S05]  /*c910*/  IMAD.WIDE.U32 R82, R87, 0x8, R44 ;  /* 0x0000000857527825 */ /* 0x000fca00078e002c */
[----:B------:R-:W4:Y:S01]  /*c920*/  LD.E.64 R90, desc[UR22][R82.64] ;  /* 0x00000016525a7980 */ /* 0x000f22000c101b00 */
[----:B------:R-:W-:Y:S01]  /*c930*/  BSSY.RECONVERGENT B4, `(.L_x_121) ;  /* 0x000001a000047945 */ /* 0x000fe20003800200 */
        /* <DEDUP_REMOVED lines=23> */
[----:B------:R-:W-:Y:S01]  /*cab0*/  IMAD.MOV.U32 R52, RZ, RZ, R92 ;  /* 0x000000ffff347224 */ /* 0x000fe200078e005c */
[----:B------:R-:W-:-:S07]  /*cac0*/  MOV R53, R93 ;  /* 0x0000005d00357202 */ /* 0x000fce0000000f00 */
.L_x_122:
[----:B------:R-:W-:Y:S05]  /*cad0*/  BSYNC.RECONVERGENT B4 ;  /* 0x0000000000047941 */ /* 0x000fea0003800200 */
.L_x_121:
        /* <DEDUP_REMOVED lines=36> */
.L_x_124:
[----:B------:R-:W-:Y:S05]  /*cd20*/  BSYNC.RECONVERGENT B4 ;  /* 0x0000000000047941 */ /* 0x000fea0003800200 */
.L_x_123:
        /* <DEDUP_REMOVED lines=38> */
.L_x_126:
[----:B------:R-:W-:Y:S05]  /*cf90*/  BSYNC.RECONVERGENT B4 ;  /* 0x0000000000047941 */ /* 0x000fea0003800200 */
.L_x_125:
        /* <DEDUP_REMOVED lines=36> */
.L_x_128:
[----:B------:R-:W-:Y:S05]  /*d1e0*/  BSYNC.RECONVERGENT B4 ;  /* 0x0000000000047941 */ /* 0x000fea0003800200 */
.L_x_127:
[----:B------:R-:W-:Y:S01]  /*d1f0*/  DSETP.MAX.AND P0, P1, R76, |R92|, PT ;  /* 0x4000005c4c00722a */ /* 0x000fe2000390f000 */
[----:B------:R-:W-:Y:S01]  /*d200*/  IMAD.MOV.U32 R52, RZ, RZ, R76 ;  /* 0x000000ffff347224 */ /* 0x000fe200078e004c */
[----:B------:R-:W-:Y:S01]  /*d210*/  MOV R54, R93 ;  /* 0x0000005d00367202 */ /* 0x000fe20000000f00 */
[----:B------:R-:W-:-:S03]  /*d220*/  VIADD R87, R87, 0x4 ;  /* 0x0000000457577836 */ /* 0x000fc60000000000 */
[----:B------:R-:W-:Y:S02]  /*d230*/  FSEL R77, R77, |R54|, P0 ;  /* 0x400000364d4d7208 */ /* 0x000fe40000000000 */
[----:B------:R-:W-:-:S06]  /*d240*/  SEL R76, R52, R92, P0 ;  /* 0x0000005c344c7207 */ /* 0x000fcc0000000000 */
[----:B------:R-:W-:-:S07]  /*d250*/  @P1 LOP3.LUT R77, R54, 0x80000, RZ, 0xfc, !PT ;  /* 0x00080000364d1812 */ /* 0x000fce00078efcff */
.L_x_120:
[----:B------:R-:W-:-:S09]  /*d260*/  UISETP.NE.AND UP1, UPT, UR9, URZ, UPT ;  /* 0x000000ff0900728c */ /* 0x000fd2000bf25270 */
[----:B------:R-:W-:Y:S05]  /*d270*/  BRA.U !UP1, `(.L_x_101) ;  /* 0x0000000509fc7547 */ /* 0x000fea000b800000 */
[----:B------:R-:W-:-:S09]  /*d280*/  UISETP.NE.AND UP1, UPT, UR16, URZ, UPT ;  /* 0x000000ff1000728c */ /* 0x000fd2000bf25270 */
        /* <DEDUP_REMOVED lines=35> */
.L_x_131:
[----:B------:R-:W-:Y:S05]  /*d4c0*/  BSYNC.RECONVERGENT B4 ;  /* 0x0000000000047941 */ /* 0x000fea0003800200 */
.L_x_130:
        /* <DEDUP_REMOVED lines=15> */
[----:B------:R-:W-:-:S05]  /*d5c0*/  MOV R52, 0x1 ;  /* 0x0000000100347802 */ /* 0x000fca0000000f00 */
        /* <DEDUP_REMOVED lines=20> */
[----:B------:R-:W-:Y:S01]  /*d710*/  MOV R52, R92 ;  /* 0x0000005c00347202 */ /* 0x000fe20000000f00 */
[----:B------:R-:W-:-:S07]  /*d720*/  IMAD.MOV.U32 R53, RZ, RZ, R93 ;  /* 0x000000ffff357224 */ /* 0x000fce00078e005d */
.L_x_133:
[----:B------:R-:W-:Y:S05]  /*d730*/  BSYNC.RECONVERGENT B4 ;  /* 0x0000000000047941 */ /* 0x000fea0003800200 */
.L_x_132:
[----:B------:R-:W-:Y:S01]  /*d740*/  DSETP.MAX.AND P0, P1, R76, |R52|, PT ;  /* 0x400000344c00722a */ /* 0x000fe2000390f000 */
[----:B------:R-:W-:Y:S01]  /*d750*/  IMAD.MOV.U32 R56, RZ, RZ, R53 ;  /* 0x000000ffff387224 */ /* 0x000fe200078e0035 */
[----:B------:R-:W-:Y:S01]  /*d760*/  IADD3 R87, PT, PT, R87, 0x2, RZ ;  /* 0x0000000257577810 */ /* 0x000fe20007ffe0ff */
[----:B------:R-:W-:-:S03]  /*d770*/  IMAD.MOV.U32 R54, RZ, RZ, R76 ;  /* 0x000000ffff367224 */ /* 0x000fc600078e004c */
[----:B------:R-:W-:Y:S02]  /*d780*/  FSEL R77, R77, |R56|, P0 ;  /* 0x400000384d4d7208 */ /* 0x000fe40000000000 */
[----:B------:R-:W-:-:S06]  /*d790*/  SEL R76, R54, R52, P0 ;  /* 0x00000034364c7207 */ /* 0x000fcc0000000000 */
[----:B------:R-:W-:-:S07]  /*d7a0*/  @P1 LOP3.LUT R77, R56, 0x80000, RZ, 0xfc, !PT ;  /* 0x00080000384d1812 */ /* 0x000fce00078efcff */
.L_x_129:
[----:B------:R-:W-:-:S09]  /*d7b0*/  UISETP.NE.AND UP1, UPT, UR11, URZ, UPT ;  /* 0x000000ff0b00728c */ /* 0x000fd2000bf25270 */
[----:B------:R-:W-:Y:S05]  /*d7c0*/  BRA.U !UP1, `(.L_x_101) ;  /* 0x0000000109a87547 */ /* 0x000fea000b800000 */
[C---:B-----5:R-:W-:Y:S01]  /*d7d0*/  IMAD.WIDE.U32 R46, R87.reuse, 0x8, R46 ;  /* 0x00000008572e7825 */ /* 0x060fe200078e002e */
[----:B------:R-:W0:Y:S03]  /*d7e0*/  LDCU.64 UR30, c[0x0][0x3b0] ;  /* 0x00007600ff1e77ac */ /* 0x000e260008000a00 */
[C---:B------:R-:W-:Y:S01]  /*d7f0*/  IMAD.WIDE.U32 R42, R87.reuse, 0x8, R42 ;  /* 0x00000008572a7825 */ /* 0x040fe200078e002a */
[----:B------:R-:W1:Y:S01]  /*d800*/  LDCU.128 UR24, c[0x0][0x3a0] ;  /* 0x00007400ff1877ac */ /* 0x000e620008000c00 */
[----:B------:R-:W3:Y:S04]  /*d810*/  LD.E.64 R46, desc[UR22][R46.64] ;  /* 0x000000162e2e7980 */ /* 0x000ee8000c101b00 */
[----:B------:R-:W1:Y:S01]  /*d820*/  LD.E.64 R42, desc[UR22][R42.64] ;  /* 0x000000162a2a7980 */ /* 0x000e62000c101b00 */
[----:B------:R-:W-:-:S06]  /*d830*/  IMAD.WIDE.U32 R52, R87, 0x8, R40 ;  /* 0x0000000857347825 */ /* 0x000fcc00078e0028 */
[----:B------:R-:W2:Y:S01]  /*d840*/  LD.E.64 R52, desc[UR22][R52.64] ;  /* 0x0000001634347980 */ /* 0x000ea2000c101b00 */
[----:B------:R-:W-:-:S05]  /*d850*/  IMAD.WIDE.U32 R44, R87, 0x8, R44 ;  /* 0x00000008572c7825 */ /* 0x000fca00078e002c */
[----:B------:R-:W4:Y:S01]  /*d860*/  LD.E.64 R90, desc[UR22][R44.64] ;  /* 0x000000162c5a7980 */ /* 0x000f22000c101b00 */
[----:B------:R-:W-:Y:S01]  /*d870*/  BSSY.RECONVERGENT B4, `(.L_x_134) ;  /* 0x0000018000047945 */ /* 0x000fe20003800200 */
[----:B---3--:R-:W-:-:S08]  /*d880*/  DMUL R40, R46, R38 ;  /* 0x000000262e287228 */ /* 0x008fd00000000000 */
[----:B0-----:R-:W-:Y:S01]  /*d890*/  DMUL R40, |R40|, UR30 ;  /* 0x0000001e28287c28 */ /* 0x001fe20008000200 */
[----:B------:R-:W2:Y:S07]  /*d8a0*/  LDCU.64 UR30, c[0x0][0x398] ;  /* 0x00007300ff1e77ac */ /* 0x000eae0008000a00 */
[----:B-1----:R-:W-:Y:S01]  /*d8b0*/  DFMA R40, |R42|, UR26, R40 ;  /* 0x0000001a2a287c2b */ /* 0x002fe20008000228 */
[----:B----4-:R-:W-:-:S07]  /*d8c0*/  FSETP.GEU.AND P1, PT, |R91|, 6.5827683646048100446e-37, PT ;  /* 0x036000005b00780b */ /* 0x010fce0003f2e200 */
[----:B------:R-:W-:-:S08]  /*d8d0*/  DMUL R40, R40, UR24 ;  /* 0x0000001828287c28 */ /* 0x000fd00008000000 */
[----:B--2---:R-:W-:Y:S01]  /*d8e0*/  DFMA R54, R52, UR30, R40 ;  /* 0x0000001e34367c2b */ /* 0x004fe20008000028 */
        /* <DEDUP_REMOVED lines=16> */
.L_x_135:
[----:B------:R-:W-:Y:S05]  /*d9f0*/  BSYNC.RECONVERGENT B4 ;  /* 0x0000000000047941 */ /* 0x000fea0003800200 */
.L_x_134:
[----:B------:R-:W-:Y:S01]  /*da00*/  DSETP.MAX.AND P0, P1, R76, |R92|, PT ;  /* 0x4000005c4c00722a */ /* 0x000fe2000390f000 */
[----:B------:R-:W-:Y:S01]  /*da10*/  IMAD.MOV.U32 R41, RZ, RZ, R93 ;  /* 0x000000ffff297224 */ /* 0x000fe200078e005d */
[----:B------:R-:W-:-:S04]  /*da20*/  MOV R40, R77 ;  /* 0x0000004d00287202 */ /* 0x000fc80000000f00 */
[----:B------:R-:W-:Y:S02]  /*da30*/  FSEL R43, R40, |R41|, P0 ;  /* 0x40000029282b7208 */ /* 0x000fe40000000000 */
[----:B------:R-:W-:-:S06]  /*da40*/  SEL R76, R76, R92, P0 ;  /* 0x0000005c4c4c7207 */ /* 0x000fcc0000000000 */
[----:B------:R-:W-:-:S05]  /*da50*/  @P1 LOP3.LUT R43, R41, 0x80000, RZ, 0xfc, !PT ;  /* 0x00080000292b1812 */ /* 0x000fca00078efcff */
[----:B------:R-:W-:-:S07]  /*da60*/  IMAD.MOV.U32 R77, RZ, RZ, R43 ;  /* 0x000000ffff4d7224 */ /* 0x000fce00078e002b */
.L_x_101:
[----:B------:R-:W-:Y:S01]  /*da70*/  UMOV UR24, 0x9999999a ;  /* 0x9999999a00187882 */ /* 0x000fe20000000000 */
[----:B------:R-:W-:Y:S01]  /*da80*/  UMOV UR25, 0x3ff19999 ;  /* 0x3ff1999900197882 */ /* 0x000fe20000000000 */
[----:B------:R-:W-:Y:S01]  /*da90*/  BSSY.RECONVERGENT B4, `(.L_x_136) ;  /* 0x00000c9000047945 */ /* 0x000fe20003800200 */
[----:B------:R-:W-:-:S14]  /*daa0*/  DSETP.GT.AND P0, PT, R76, UR24, PT ;  /* 0x000000184c007e2a */ /* 0x000fdc000bf04000 */
[----:B------:R-:W-:Y:S05]  /*dab0*/  @!P0 BRA `(.L_x_137) ;  /* 0x0000000400608947 */ /* 0x000fea0003800000 */
[----:B------:R-:W-:Y:S01]  /*dac0*/  DSETP.NEU.AND P1, PT, R70, UR20, PT ;  /* 0x0000001446007e2a */ /* 0x000fe2000bf2d000 */
[----:B------:R-:W-:Y:S01]  /*dad0*/  BSSY.RECONVERGENT B3, `(.L_x_138) ;  /* 0x0000009000037945 */ /* 0x000fe20003800200 */
[----:B-----5:R-:W-:Y:S01]  /*dae0*/  IMAD.U32 R43, RZ, RZ, UR21 ;  /* 0x00000015ff2b7e24 */ /* 0x020fe2000f8e00ff */
[----:B------:R-:W-:Y:S01]  /*daf0*/  MOV R40, UR20 ;  /* 0x0000001400287c02 */ /* 0x000fe20008000f00 */
[----:B------:R-:W-:Y:S01]  /*db00*/  IMAD.U32 R42, RZ, RZ, UR20 ;  /* 0x00000014ff2a7e24 */ /* 0x000fe2000f8e00ff */
[----:B------:R-:W-:Y:S01]  /*db10*/  MOV R40, 0xdb60 ;  /* 0x0000db6000287802 */ /* 0x000fe20000000f00 */
[----:B------:R-:W-:Y:S02]  /*db20*/  IMAD.U32 R41, RZ, RZ, UR21 ;  /* 0x00000015ff297e24 */ /* 0x000fe4000f8e00ff */
[----:B------:R-:W-:Y:S02]  /*db30*/  IMAD.MOV.U32 R46, RZ, RZ, R76 ;  /* 0x000000ffff2e7224 */ /* 0x000fe400078e004c */
[----:B------:R-:W-:-:S07]  /*db40*/  IMAD.MOV.U32 R43, RZ, RZ, R77 ;  /* 0x000000ffff2b7224 */ /* 0x000fce00078e004d */
[----:B--2---:R-:W-:Y:S05]  /*db50*/  CALL.REL.NOINC `($_Z25rk45_gsl_gpu_evolve_applyPPdS0_S0_ddddjS0_S0_S0_S0_S0_S0_S0_S0_S0_S0_S0_S0_S0_PPiii$__internal_accurate_pow) ;  /* 0x0000002000ec7944 */ /* 0x004fea0003c00000 */
[----:B------:R-:W-:Y:S05]  /*db60*/  BSYNC.RECONVERGENT B3 ;  /* 0x0000000000037941 */ /* 0x000fea0003800200 */
.L_x_138:
[----:B------:R-:W-:Y:S01]  /*db70*/  DADD R40, R76, UR20 ;  /* 0x000000144c287e29 */ /* 0x000fe20008000000 */
[----:B------:R-:W-:Y:S01]  /*db80*/  ISETP.GE.AND P2, PT, R77, RZ, PT ;  /* 0x000000ff4d00720c */ /* 0x000fe20003f46270 */
[----:B------:R-:W-:Y:S01]  /*db90*/  IMAD.MOV.U32 R43, RZ, RZ, R44 ;  /* 0x000000ffff2b7224 */ /* 0x000fe200078e002c */
[----:B------:R-:W-:Y:S01]  /*dba0*/  ISETP.EQ.U32.AND P0, PT, RZ, UR18, PT ;  /* 0x00000012ff007c0c */ /* 0x000fe2000bf02070 */
[----:B------:R-:W-:Y:S01]  /*dbb0*/  BSSY.RECONVERGENT B3, `(.L_x_139) ;  /* 0x0000022000037945 */ /* 0x000fe20003800200 */
[----:B------:R-:W-:Y:S01]  /*dbc0*/  MOV R42, R47 ;  /* 0x0000002f002a7202 */ /* 0x000fe20000000f00 */
[----:B------:R-:W-:-:S05]  /*dbd0*/  IMAD.U32 R40, RZ, RZ, UR17 ;  /* 0x00000011ff287e24 */ /* 0x000fca000f8e00ff */
[----:B------:R-:W-:Y:S01]  /*dbe0*/  ISETP.EQ.AND.EX P0, PT, R40, -0x80000000, !P2, P0 ;  /* 0x800000002800780c */ /* 0x000fe20005702300 */
[----:B------:R-:W-:Y:S01]  /*dbf0*/  DADD R42, -RZ, -R42 ;  /* 0x00000000ff2a7229 */ /* 0x000fe2000000092a */
[----:B------:R-:W-:-:S04]  /*dc00*/  LOP3.LUT R40, R41, 0x7ff00000, RZ, 0xc0, !PT ;  /* 0x7ff0000029287812 */ /* 0x000fc800078ec0ff */
[----:B------:R-:W-:-:S05]  /*dc10*/  ISETP.NE.AND P3, PT, R40, 0x7ff00000, PT ;  /* 0x7ff000002800780c */ /* 0x000fca0003f65270 */
[----:B------:R-:W-:Y:S02]  /*dc20*/  FSEL R54, R42, R47, P0 ;  /* 0x0000002f2a367208 */ /* 0x000fe40000000000 */
[----:B------:R-:W-:Y:S02]  /*dc30*/  FSEL R55, R43, R44, P0 ;  /* 0x0000002c2b377208 */ /* 0x000fe40000000000 */
[----:B------:R-:W-:Y:S02]  /*dc40*/  @P1 FSEL R54, R54, RZ, P2 ;  /* 0x000000ff36361208 */ /* 0x000fe40001000000 */
[----:B------:R-:W-:Y:S02]  /*dc50*/  @P1 FSEL R55, R55, -QNAN , P2 ;  /* 0xfff8000037371808 */ /* 0x000fe40001000000 */
[----:B------:R-:W-:Y:S05]  /*dc60*/  @P3 BRA `(.L_x_140) ;  /* 0x0000000000583947 */ /* 0x000fea0003800000 */
[----:B------:R-:W-:Y:S01]  /*dc70*/  IMAD.U32 R40, RZ, RZ, UR20 ;  /* 0x00000014ff287e24 */ /* 0x000fe2000f8e00ff */
[----:B------:R-:W-:-:S06]  /*dc80*/  MOV R41, UR21 ;  /* 0x0000001500297c02 */ /* 0x000fcc0008000f00 */
[----:B------:R-:W-:-:S14]  /*dc90*/  DSETP.NEU.AND P1, PT, R40, +INF , PT ;  /* 0x7ff000002800742a */ /* 0x000fdc0003f2d000 */
[----:B------:R-:W-:Y:S05]  /*dca0*/  @P1 BRA `(.L_x_141) ;  /* 0x0000000000181947 */ /* 0x000fea0003800000 */
[----:B------:R-:W-:Y:S01]  /*dcb0*/  ISETP.LE.AND P1, PT, RZ, UR21, PT ;  /* 0x00000015ff007c0c */ /* 0x000fe2000bf23270 */
[----:B------:R-:W-:Y:S01]  /*dcc0*/  DSETP.GT.AND P0, PT, R76, 1, PT ;  /* 0x3ff000004c00742a */ /* 0x000fe20003f04000 */
[----:B------:R-:W-:-:S05]  /*dcd0*/  IMAD.MOV.U32 R54, RZ, RZ, RZ ;  /* 0x000000ffff367224 */ /* 0x000fca00078e00ff */
[----:B------:R-:W-:-:S06]  /*dce0*/  SEL R55, RZ, 0x7ff00000, !P0 ;  /* 0x7ff00000ff377807 */ /* 0x000fcc0004000000 */
[----:B------:R-:W-:Y:S01]  /*dcf0*/  @!P1 LOP3.LUT R55, R55, 0x7ff00000, RZ, 0x3c, !PT ;  /* 0x7ff0000037379812 */ /* 0x000fe200078e3cff */
[----:B------:R-:W-:Y:S06]  /*dd00*/  BRA `(.L_x_140) ;  /* 0x0000000000307947 */ /* 0x000fec0003800000 */
.L_x_141:
[----:B------:R-:W-:Y:S01]  /*dd10*/  DSETP.NEU.AND P1, PT, R76, +INF , PT ;  /* 0x7ff000004c00742a */ /* 0x000fe20003f2d000 */
[----:B------:R-:W-:Y:S01]  /*dd20*/  PLOP3.LUT P2, PT, PT, PT, PT, 0x8, 0x80 ;  /* 0x000000000080781c */ /* 0x000fe20003f4e170 */
[----:B------:R-:W-:-:S12]  /*dd30*/  IMAD.U32 R40, RZ, RZ, UR21 ;  /* 0x00000015ff287e24 */ /* 0x000fd8000f8e00ff */
[----:B------:R-:W-:Y:S02]  /*dd40*/  @!P1 PLOP3.LUT P2, PT, P0, PT, PT, 0x80, 0x8 ;  /* 0x000000000008981c */ /* 0x000fe4000074f070 */
[----:B------:R-:W-:Y:S02]  /*dd50*/  @!P1 ISETP.LE.AND P0, PT, RZ, UR21, PT ;  /* 0x00000015ff009c0c */ /* 0x000fe4000bf03270 */
[----:B------:R-:W-:Y:S02]  /*dd60*/  @!P1 LOP3.LUT R40, R40, 0x7fffffff, RZ, 0xc0, !PT ;  /* 0x7fffffff28289812 */ /* 0x000fe400078ec0ff */
[----:B------:R-:W-:Y:S02]  /*dd70*/  @!P1 SEL R41, RZ, 0x7ff00000, !P0 ;  /* 0x7ff00000ff299807 */ /* 0x000fe40004000000 */
[----:B------:R-:W-:Y:S02]  /*dd80*/  @!P1 ISETP.NE.AND P0, PT, R40, 0x3fe00000, PT ;  /* 0x3fe000002800980c */ /* 0x000fe40003f05270 */
[----:B------:R-:W-:Y:S01]  /*dd90*/  @!P1 MOV R54, RZ ;  /* 0x000000ff00369202 */ /* 0x000fe20000000f00 */
[----:B------:R-:W-:-:S05]  /*dda0*/  @!P1 VIADD R40, R41, 0x80000000 ;  /* 0x8000000029289836 */ /* 0x000fca0000000000 */
[----:B------:R-:W-:-:S05]  /*ddb0*/  @P2 SEL R41, R40, R41, P0 ;  /* 0x0000002928292207 */ /* 0x000fca0000000000 */
[----:B------:R-:W-:-:S07]  /*ddc0*/  @!P1 IMAD.MOV.U32 R55, RZ, RZ, R41 ;  /* 0x000000ffff379224 */ /* 0x000fce00078e0029 */
.L_x_140:
[----:B------:R-:W-:Y:S05]  /*ddd0*/  BSYNC.RECONVERGENT B3 ;  /* 0x0000000000037941 */ /* 0x000fea0003800200 */
.L_x_139:
[----:B------:R-:W0:Y:S01]  /*dde0*/  MUFU.RCP64H R41, R55 ;  /* 0x0000003700297308 */ /* 0x000e220000001800 */
[----:B------:R-:W-:Y:S01]  /*ddf0*/  IMAD.MOV.U32 R40, RZ, RZ, 0x1 ;  /* 0x00000001ff287424 */ /* 0x000fe200078e00ff */
[----:B------:R-:W-:Y:S01]  /*de00*/  UMOV UR24, 0xcccccccd ;  /* 0xcccccccd00187882 */ /* 0x000fe20000000000 */
[----:B------:R-:W-:Y:S01]  /*de10*/  UMOV UR25, 0x3feccccc ;  /* 0x3feccccc00197882 */ /* 0x000fe20000000000 */
[----:B------:R-:W-:Y:S01]  /*de20*/  BSSY.RECONVERGENT B5, `(.L_x_142) ;  /* 0x0000013000057945 */ /* 0x000fe20003800200 */
[----:B------:R-:W-:Y:S02]  /*de30*/  DSETP.NEU.AND P0, PT, R76, 1, PT ;  /* 0x3ff000004c00742a */ /* 0x000fe40003f0d000 */
[----:B------:R-:W-:Y:S02]  /*de40*/  DSETP.NEU.AND P5, PT, RZ, UR20, PT ;  /* 0x00000014ff007e2a */ /* 0x000fe4000bfad000 */
[----:B0-----:R-:W-:-:S08]  /*de50*/  DFMA R42, R40, -R54, 1 ;  /* 0x3ff00000282a742b */ /* 0x001fd00000000836 */
[----:B------:R-:W-:-:S08]  /*de60*/  DFMA R42, R42, R42, R42 ;  /* 0x0000002a2a2a722b */ /* 0x000fd0000000002a */
[----:B------:R-:W-:-:S08]  /*de70*/  DFMA R42, R40, R42, R40 ;  /* 0x0000002a282a722b */ /* 0x000fd00000000028 */
[----:B------:R-:W-:-:S08]  /*de80*/  DFMA R40, R42, -R54, 1 ;  /* 0x3ff000002a28742b */ /* 0x000fd00000000836 */
[----:B------:R-:W-:-:S08]  /*de90*/  DFMA R40, R42, R40, R42 ;  /* 0x000000282a28722b */ /* 0x000fd0000000002a */
[----:B------:R-:W-:-:S08]  /*dea0*/  DMUL R92, R40, UR24 ;  /* 0x00000018285c7c28 */ /* 0x000fd00008000000 */
[----:B------:R-:W-:-:S08]  /*deb0*/  DFMA R42, R92, -R54, UR24 ;  /* 0x000000185c2a7e2b */ /* 0x000fd00008000836 */
[----:B------:R-:W-:-:S10]  /*dec0*/  DFMA R92, R40, R42, R92 ;  /* 0x0000002a285c722b */ /* 0x000fd4000000005c */
[----:B------:R-:W-:-:S05]  /*ded0*/  FFMA R40, RZ, R55, R93 ;  /* 0x00000037ff287223 */ /* 0x000fca000000005d */
[----:B------:R-:W-:-:S13]  /*dee0*/  FSETP.GT.AND P1, PT, |R40|, 1.469367938527859385e-39, PT ;  /* 0x001000002800780b */ /* 0x000fda0003f24200 */
[----:B------:R-:W-:Y:S05]  /*def0*/  @P1 BRA `(.L_x_143) ;  /* 0x0000000000141947 */ /* 0x000fea0003800000 */
[----:B------:R-:W-:Y:S01]  /*df00*/  IMAD.MOV.U32 R60, RZ, RZ, R54 ;  /* 0x000000ffff3c7224 */ /* 0x000fe200078e0036 */
[----:B------:R-:W-:Y:S01]  /*df10*/  MOV R90, 0xcccccccd ;  /* 0xcccccccd005a7802 */ /* 0x000fe20000000f00 */
[----:B------:R-:W-:Y:S01]  /*df20*/  IMAD.MOV.U32 R91, RZ, RZ, 0x3feccccc ;  /* 0x3fecccccff5b7424 */ /* 0x000fe200078e00ff */
[----:B------:R-:W-:-:S07]  /*df30*/  MOV R52, 0xdf50 ;  /* 0x0000df5000347802 */ /* 0x000fce0000000f00 */
[----:B------:R-:W-:Y:S05]  /*df40*/  CALL.REL.NOINC `($__internal_1_$__cuda_sm20_div_rn_f64_full) ;  /* 0x0000001800847944 */ /* 0x000fea0003c00000 */
.L_x_143:
[----:B------:R-:W-:Y:S05]  /*df50*/  BSYNC.RECONVERGENT B5 ;  /* 0x0000000000057941 */ /* 0x000fea0003800200 */
.L_x_142:
[----:B------:R-:W-:Y:S01]  /*df60*/  FSEL R40, R92, -107374184, P0 ;  /* 0xcccccccd5c287808 */ /* 0x000fe20000000000 */
[----:B------:R-:W-:Y:S01]  /*df70*/  UMOV UR24, 0x9999999a ;  /* 0x9999999a00187882 */ /* 0x000fe20000000000 */
[----:B------:R-:W-:Y:S01]  /*df80*/  FSEL R92, R93, 1.8499999046325683594, P0 ;  /* 0x3feccccc5d5c7808 */ /* 0x000fe20000000000 */
[----:B------:R-:W-:Y:S01]  /*df90*/  UMOV UR25, 0x3fc99999 ;  /* 0x3fc9999900197882 */ /* 0x000fe20000000000 */
[----:B------:R-:W-:Y:S02]  /*dfa0*/  FSEL R40, R40, -107374184, P5 ;  /* 0xcccccccd28287808 */ /* 0x000fe40002800000 */
[----:B------:R-:W-:-:S06]  /*dfb0*/  FSEL R41, R92, 1.8499999046325683594, P5 ;  /* 0x3feccccc5c297808 */ /* 0x000fcc0002800000 */
[----:B------:R-:W-:-:S06]  /*dfc0*/  DSETP.GEU.AND P0, PT, R40, UR24, PT ;  /* 0x0000001828007e2a */ /* 0x000fcc000bf0e000 */
[----:B------:R-:W-:Y:S02]  /*dfd0*/  FSEL R40, R40, -1.5881868392106855534e-23, P0 ;  /* 0x9999999a28287808 */ /* 0x000fe40000000000 */
[----:B------:R-:W-:-:S06]  /*dfe0*/  FSEL R41, R41, 1.5749999284744262695, P0 ;  /* 0x3fc9999929297808 */ /* 0x000fcc0000000000 */
[----:B------:R-:W-:Y:S01]  /*dff0*/  DMUL R38, R38, R40 ;  /* 0x0000002826267228 */ /* 0x000fe20000000000 */
[----:B------:R-:W-:-:S06]  /*e000*/  IMAD.MOV.U32 R41, RZ, RZ, -0x1 ;  /* 0xffffffffff297424 */ /* 0x000fcc00078e00ff */
[----:B------:R0:W-:Y:S04]  /*e010*/  ST.E.64 desc[UR22][R36.64], R38 ;  /* 0x0000002624007985 */ /* 0x0001e8000c101b16 */
[----:B------:R0:W-:Y:S01]  /*e020*/  ST.E desc[UR22][R48.64], R41 ;  /* 0x0000002930007985 */ /* 0x0001e2000c101916 */
[----:B------:R-:W-:Y:S05]  /*e030*/  BRA `(.L_x_144) ;  /* 0x0000000400b87947 */ /* 0x000fea0003800000 */
.L_x_137:
[----:B------:R-:W-:-:S14]  /*e040*/  DSETP.GEU.AND P0, PT, R76, 0.5, PT ;  /* 0x3fe000004c00742a */ /* 0x000fdc0003f0e000 */
[----:B------:R-:W-:Y:S05]  /*e050*/  @P0 BRA `(.L_x_145) ;  /* 0x0000000400ac0947 */ /* 0x000fea0003800000 */
[----:B------:R-:W-:Y:S01]  /*e060*/  DSETP.NEU.AND P1, PT, R76, RZ, PT ;  /* 0x000000ff4c00722a */ /* 0x000fe20003f2d000 */
[----:B------:R-:W-:Y:S01]  /*e070*/  PLOP3.LUT P3, PT, PT, PT, UP2, 0x80, 0x8 ;  /* 0x000000000008781c */ /* 0x000fe20003f6f028 */
[----:B------:R-:W-:Y:S01]  /*e080*/  BSSY.RECONVERGENT B3, `(.L_x_146) ;  /* 0x0000023000037945 */ /* 0x000fe20003800200 */
[----:B------:R-:W-:-:S03]  /*e090*/  PLOP3.LUT P0, PT, PT, PT, UP2, 0x80, 0x8 ;  /* 0x000000000008781c */ /* 0x000fc60003f0f028 */
[----:B------:R-:W-:-:S08]  /*e0a0*/  ISETP.LE.OR P2, PT, RZ, UR29, P1 ;  /* 0x0000001dff007c0c */ /* 0x000fd00008f43670 */
[----:B--2---:R-:W-:Y:S01]  /*e0b0*/  @!P1 SEL R55, R77, RZ, P3 ;  /* 0x000000ff4d379207 */ /* 0x004fe20001800000 */
[----:B------:R-:W-:-:S04]  /*e0c0*/  @!P1 IMAD.MOV.U32 R54, RZ, RZ, RZ ;  /* 0x000000ffff369224 */ /* 0x000fc800078e00ff */
[----:B------:R-:W-:Y:S01]  /*e0d0*/  @!P2 LOP3.LUT R55, R55, 0x7ff00000, RZ, 0xfc, !PT ;  /* 0x7ff000003737a812 */ /* 0x000fe200078efcff */
[----:B------:R-:W-:Y:S06]  /*e0e0*/  @!P1 BRA `(.L_x_147) ;  /* 0x0000000000709947 */ /* 0x000fec0003800000 */
[----:B-----5:R-:W-:Y:S01]  /*e0f0*/  DADD R42, -RZ, |R76| ;  /* 0x00000000ff2a7229 */ /* 0x020fe2000000054c */
[----:B------:R-:W-:Y:S01]  /*e100*/  MOV R40, UR28 ;  /* 0x0000001c00287c02 */ /* 0x000fe20008000f00 */
[----:B------:R-:W-:Y:S01]  /*e110*/  IMAD.U32 R45, RZ, RZ, UR29 ;  /* 0x0000001dff2d7e24 */ /* 0x000fe2000f8e00ff */
[----:B------:R-:W-:Y:S01]  /*e120*/  BSSY.RECONVERGENT B5, `(.L_x_148) ;  /* 0x0000008000057945 */ /* 0x000fe20003800200 */
[----:B------:R-:W-:Y:S02]  /*e130*/  IMAD.U32 R41, RZ, RZ, UR29 ;  /* 0x0000001dff297e24 */ /* 0x000fe4000f8e00ff */
[----:B------:R-:W-:Y:S02]  /*e140*/  IMAD.U32 R44, RZ, RZ, UR28 ;  /* 0x0000001cff2c7e24 */ /* 0x000fe4000f8e00ff */
[----:B------:R-:W-:Y:S02]  /*e150*/  IMAD.MOV.U32 R41, RZ, RZ, R45 ;  /* 0x000000ffff297224 */ /* 0x000fe400078e002d */
[----:B------:R-:W-:Y:S01]  /*e160*/  MOV R46, R42 ;  /* 0x0000002a002e7202 */ /* 0x000fe20000000f00 */
[----:B------:R-:W-:Y:S01]  /*e170*/  IMAD.MOV.U32 R42, RZ, RZ, R40 ;  /* 0x000000ffff2a7224 */ /* 0x000fe200078e0028 */
[----:B------:R-:W-:-:S07]  /*e180*/  MOV R40, 0xe1a0 ;  /* 0x0000e1a000287802 */ /* 0x000fce0000000f00 */
[----:B------:R-:W-:Y:S05]  /*e190*/  CALL.REL.NOINC `($_Z25rk45_gsl_gpu_evolve_applyPPdS0_S0_ddddjS0_S0_S0_S0_S0_S0_S0_S0_S0_S0_S0_S0_S0_PPiii$__internal_accurate_pow) ;  /* 0x0000001c005c7944 */ /* 0x000fea0003c00000 */
[----:B------:R-:W-:Y:S05]  /*e1a0*/  BSYNC.RECONVERGENT B5 ;  /* 0x0000000000057941 */ /* 0x000fea0003800200 */
.L_x_148:
[----:B------:R-:W-:Y:S01]  /*e1b0*/  IMAD.MOV.U32 R40, RZ, RZ, R47 ;  /* 0x000000ffff287224 */ /* 0x000fe200078e002f */
[----:B------:R-:W-:Y:S01]  /*e1c0*/  MOV R41, R44 ;  /* 0x0000002c00297202 */ /* 0x000fe20000000f00 */
[----:B------:R-:W-:Y:S01]  /*e1d0*/  UISETP.NE.U32.AND UP1, UPT, UR4, URZ, UPT ;  /* 0x000000ff0400728c */ /* 0x000fe2000bf25070 */
[----:B------:R-:W-:Y:S01]  /*e1e0*/  DSETP.NEU.AND P1, PT, R72, UR28, PT ;  /* 0x0000001c48007e2a */ /* 0x000fe2000bf2d000 */
[----:B------:R-:W-:Y:S02]  /*e1f0*/  ISETP.GE.AND P2, PT, R77, RZ, PT ;  /* 0x000000ff4d00720c */ /* 0x000fe40003f46270 */
[----:B------:R-:W-:Y:S01]  /*e200*/  UISETP.NE.AND.EX UP1, UPT, UR5, -0x80000000, UPT, UP1 ;  /* 0x800000000500788c */ /* 0x000fe2000bf25310 */
[----:B------:R-:W-:Y:S01]  /*e210*/  DADD R40, -RZ, -R40 ;  /* 0x00000000ff287229 */ /* 0x000fe20000000928 */
[----:B------:R-:W-:-:S04]  /*e220*/  PLOP3.LUT P0, PT, PT, PT, UP0, 0x80, 0x8 ;  /* 0x000000000008781c */ /* 0x000fc80003f0f008 */
[----:B------:R-:W-:Y:S02]  /*e230*/  PLOP3.LUT P3, PT, PT, PT, UP1, 0x80, 0x8 ;  /* 0x000000000008781c */ /* 0x000fe40003f6f018 */
[----:B------:R-:W-:-:S03]  /*e240*/  PLOP3.LUT P0, PT, P0, PT, PT, 0x8, 0x80 ;  /* 0x000000000080781c */ /* 0x000fc6000070e170 */
[-C--:B------:R-:W-:Y:S02]  /*e250*/  FSEL R54, R40, R47.reuse, !P3 ;  /* 0x0000002f28367208 */ /* 0x080fe40005800000 */
[-C--:B------:R-:W-:Y:S02]  /*e260*/  FSEL R41, R41, R44.reuse, !P3 ;  /* 0x0000002c29297208 */ /* 0x080fe40005800000 */
[----:B------:R-:W-:Y:S02]  /*e270*/  FSEL R54, R54, R47, !P2 ;  /* 0x0000002f36367208 */ /* 0x000fe40005000000 */
[----:B------:R-:W-:Y:S02]  /*e280*/  FSEL R55, R41, R44, !P2 ;  /* 0x0000002c29377208 */ /* 0x000fe40005000000 */
[----:B------:R-:W-:Y:S02]  /*e290*/  @P1 FSEL R54, R54, RZ, P2 ;  /* 0x000000ff36361208 */ /* 0x000fe40001000000 */
[----:B------:R-:W-:-:S07]  /*e2a0*/  @P1 FSEL R55, R55, -QNAN , P2 ;  /* 0xfff8000037371808 */ /* 0x000fce0001000000 */
.L_x_147:
[----:B------:R-:W-:Y:S05]  /*e2b0*/  BSYNC.RECONVERGENT B3 ;  /* 0x0000000000037941 */ /* 0x000fea0003800200 */
.L_x_146:
[----:B-----5:R-:W-:Y:S01]  /*e2c0*/  DADD R40, R76, UR28 ;  /* 0x0000001c4c287e29 */ /* 0x020fe20008000000 */
[----:B------:R-:W-:Y:S09]  /*e2d0*/  BSSY.RECONVERGENT B3, `(.L_x_149) ;  /* 0x000001c000037945 */ /* 0x000ff20003800200 */
[----:B------:R-:W-:-:S04]  /*e2e0*/  LOP3.LUT R40, R41, 0x7ff00000, RZ, 0xc0, !PT ;  /* 0x7ff0000029287812 */ /* 0x000fc800078ec0ff */
[----:B------:R-:W-:-:S13]  /*e2f0*/  ISETP.NE.AND P1, PT, R40, 0x7ff00000, PT ;  /* 0x7ff000002800780c */ /* 0x000fda0003f25270 */
[----:B------:R-:W-:Y:S05]  /*e300*/  @P1 BRA `(.L_x_150) ;  /* 0x0000000000601947 */ /* 0x000fea0003800000 */
[----:B------:R-:W-:Y:S02]  /*e310*/  IMAD.U32 R40, RZ, RZ, UR28 ;  /* 0x0000001cff287e24 */ /* 0x000fe4000f8e00ff */
[----:B------:R-:W-:-:S06]  /*e320*/  IMAD.U32 R41, RZ, RZ, UR29 ;  /* 0x0000001dff297e24 */ /* 0x000fcc000f8e00ff */
[----:B------:R-:W-:-:S14]  /*e330*/  DSETP.NEU.AND P1, PT, R40, +INF , PT ;  /* 0x7ff000002800742a */ /* 0x000fdc0003f2d000 */
[----:B------:R-:W-:Y:S05]  /*e340*/  @P1 BRA `(.L_x_151) ;  /* 0x0000000000201947 */ /* 0x000fea0003800000 */
[----:B------:R-:W-:Y:S01]  /*e350*/  ISETP.LE.AND P1, PT, RZ, UR29, PT ;  /* 0x0000001dff007c0c */ /* 0x000fe2000bf23270 */
[----:B------:R-:W-:-:S06]  /*e360*/  DSETP.GT.AND P0, PT, |R76|, 1, PT ;  /* 0x3ff000004c00742a */ /* 0x000fcc0003f04200 */
[----:B------:R-:W-:Y:S01]  /*e370*/  SEL R54, RZ, 0x7ff00000, !P0 ;  /* 0x7ff00000ff367807 */ /* 0x000fe20004000000 */
[----:B------:R-:W-:-:S05]  /*e380*/  DSETP.NEU.AND P0, PT, R76, -1, PT ;  /* 0xbff000004c00742a */ /* 0x000fca0003f0d000 */
[----:B------:R-:W-:-:S04]  /*e390*/  @!P1 LOP3.LUT R54, R54, 0x7ff00000, RZ, 0x3c, !PT ;  /* 0x7ff0000036369812 */ /* 0x000fc800078e3cff */
[----:B------:R-:W-:Y:S01]  /*e3a0*/  SEL R55, R54, 0x3ff00000, P0 ;  /* 0x3ff0000036377807 */ /* 0x000fe20000000000 */
[----:B------:R-:W-:Y:S01]  /*e3b0*/  IMAD.MOV.U32 R54, RZ, RZ, RZ ;  /* 0x000000ffff367224 */ /* 0x000fe200078e00ff */
[----:B------:R-:W-:Y:S06]  /*e3c0*/  BRA `(.L_x_150) ;  /* 0x0000000000307947 */ /* 0x000fec0003800000 */
.L_x_151:
[----:B------:R-:W-:-:S14]  /*e3d0*/  DSETP.NEU.AND P1, PT, |R76|, +INF , PT ;  /* 0x7ff000004c00742a */ /* 0x000fdc0003f2d200 */
[----:B------:R-:W-:Y:S05]  /*e3e0*/  @P1 BRA `(.L_x_150) ;  /* 0x0000000000281947 */ /* 0x000fea0003800000 */
[----:B------:R-:W-:Y:S02]  /*e3f0*/  ULOP3.LUT UR19, UR29, 0x7fffffff, URZ, 0xc0, !UPT ;  /* 0x7fffffff1d137892 */ /* 0x000fe4000f8ec0ff */
[----:B------:R-:W-:Y:S01]  /*e400*/  ISETP.LE.AND P2, PT, RZ, UR29, PT ;  /* 0x0000001dff007c0c */ /* 0x000fe2000bf43270 */
[----:B------:R-:W-:Y:S01]  /*e410*/  IMAD.MOV.U32 R54, RZ, RZ, RZ ;  /* 0x000000ffff367224 */ /* 0x000fe200078e00ff */
[----:B------:R-:W-:Y:S01]  /*e420*/  ISETP.GE.AND P1, PT, R77, RZ, PT ;  /* 0x000000ff4d00720c */ /* 0x000fe20003f26270 */
[----:B------:R-:W-:Y:S01]  /*e430*/  UISETP.NE.AND UP1, UPT, UR19, 0x3fe00000, UPT ;  /* 0x3fe000001300788c */ /* 0x000fe2000bf25270 */
[----:B------:R-:W-:-:S04]  /*e440*/  SEL R55, RZ, 0x7ff00000, !P2 ;  /* 0x7ff00000ff377807 */ /* 0x000fc80005000000 */
[----:B------:R-:W-:Y:S02]  /*e450*/  IADD3 R40, PT, PT, R55, -0x80000000, RZ ;  /* 0x8000000037287810 */ /* 0x000fe40007ffe0ff */
[----:B------:R-:W-:-:S04]  /*e460*/  PLOP3.LUT P2, PT, PT, PT, UP1, 0x80, 0x8 ;  /* 0x000000000008781c */ /* 0x000fc80003f4f018 */
[----:B------:R-:W-:-:S04]  /*e470*/  SEL R40, R40, R55, P2 ;  /* 0x0000003728287207 */ /* 0x000fc80001000000 */
[----:B------:R-:W-:-:S07]  /*e480*/  @!P1 SEL R55, R40, R55, P0 ;  /* 0x0000003728379207 */ /* 0x000fce0000000000 */
.L_x_150:
[----:B------:R-:W-:Y:S05]  /*e490*/  BSYNC.RECONVERGENT B3 ;  /* 0x0000000000037941 */ /* 0x000fea0003800200 */
.L_x_149:
        /* <DEDUP_REMOVED lines=23> */
.L_x_153:
[----:B------:R-:W-:Y:S05]  /*e610*/  BSYNC.RECONVERGENT B5 ;  /* 0x0000000000057941 */ /* 0x000fea0003800200 */
.L_x_152:
[----:B------:R-:W-:Y:S02]  /*e620*/  FSEL R40, R92, -107374184, P0 ;  /* 0xcccccccd5c287808 */ /* 0x000fe40000000000 */
[----:B------:R-:W-:Y:S02]  /*e630*/  FSEL R92, R93, 1.8499999046325683594, P0 ;  /* 0x3feccccc5d5c7808 */ /* 0x000fe40000000000 */
[----:B------:R-:W-:Y:S02]  /*e640*/  FSEL R40, R40, -107374184, P5 ;  /* 0xcccccccd28287808 */ /* 0x000fe40002800000 */
[----:B------:R-:W-:-:S06]  /*e650*/  FSEL R41, R92, 1.8499999046325683594, P5 ;  /* 0x3feccccc5c297808 */ /* 0x000fcc0002800000 */
[----:B------:R-:W-:-:S06]  /*e660*/  DSETP.GT.AND P0, PT, R40, 5, PT ;  /* 0x401400002800742a */ /* 0x000fcc0003f04000 */
[----:B------:R-:W-:Y:S02]  /*e670*/  FSEL R40, R40, RZ, !P0 ;  /* 0x000000ff28287208 */ /* 0x000fe40004000000 */
[----:B------:R-:W-:-:S06]  /*e680*/  FSEL R41, R41, 2.3125, !P0 ;  /* 0x4014000029297808 */ /* 0x000fcc0004000000 */
[----:B------:R-:W-:-:S06]  /*e690*/  DSETP.GEU.AND P0, PT, R40, 1, PT ;  /* 0x3ff000002800742a */ /* 0x000fcc0003f0e000 */
[----:B------:R-:W-:Y:S02]  /*e6a0*/  FSEL R40, R40, RZ, P0 ;  /* 0x000000ff28287208 */ /* 0x000fe40000000000 */
[----:B------:R-:W-:-:S06]  /*e6b0*/  FSEL R41, R41, 1.875, P0 ;  /* 0x3ff0000029297808 */ /* 0x000fcc0000000000 */
[----:B------:R-:W-:Y:S01]  /*e6c0*/  DMUL R38, R38, R40 ;  /* 0x0000002826267228 */ /* 0x000fe20000000000 */
[----:B------:R-:W-:-:S06]  /*e6d0*/  IMAD.MOV.U32 R41, RZ, RZ, 0x1 ;  /* 0x00000001ff297424 */ /* 0x000fcc00078e00ff */
[----:B------:R1:W-:Y:S04]  /*e6e0*/  ST.E.64 desc[UR22][R36.64], R38 ;  /* 0x0000002624007985 */ /* 0x0003e8000c101b16 */
[----:B------:R1:W-:Y:S01]  /*e6f0*/  ST.E desc[UR22][R48.64], R41 ;  /* 0x0000002930007985 */ /* 0x0003e2000c101916 */
[----:B------:R-:W-:Y:S05]  /*e700*/  BRA `(.L_x_144) ;  /* 0x0000000000047947 */ /* 0x000fea0003800000 */
.L_x_145:
[----:B-----5:R3:W-:Y:S02]  /*e710*/  ST.E desc[UR22][R48.64], RZ ;  /* 0x000000ff30007985 */ /* 0x0207e4000c101916 */
.L_x_144:
[----:B------:R-:W-:Y:S05]  /*e720*/  BSYNC.RECONVERGENT B4 ;  /* 0x0000000000047941 */ /* 0x000fea0003800200 */
.L_x_136:
[----:B01----:R-:W4:Y:S04]  /*e730*/  LDG.E.64 R36, desc[UR22][R28.64] ;  /* 0x000000161c247981 */ /* 0x003f28000c1e1b00 */
[----:B------:R-:W5:Y:S04]  /*e740*/  LDG.E.64 R40, desc[UR22][R64.64] ;  /* 0x0000001640287981 */ /* 0x000f68000c1e1b00 */
[----:B----4-:R-:W4:Y:S04]  /*e750*/  LD.E R36, desc[UR22][R36.64] ;  /* 0x0000001624247980 */ /* 0x010f28000c101900 */
[----:B-----5:R-:W2:Y:S01]  /*e760*/  LD.E.64 R52, desc[UR22][R40.64] ;  /* 0x0000001628347980 */ /* 0x020ea2000c101b00 */
[----:B----4-:R-:W-:Y:S01]  /*e770*/  ISETP.NE.AND P0, PT, R36, -0x1, PT ;  /* 0xffffffff2400780c */ /* 0x010fe20003f05270 */
[----:B--2---:R-:W-:Y:S01]  /*e780*/  IMAD.MOV.U32 R38, RZ, RZ, R52 ;  /* 0x000000ffff267224 */ /* 0x004fe200078e0034 */
[----:B------:R-:W-:-:S11]  /*e790*/  MOV R39, R53 ;  /* 0x0000003500277202 */ /* 0x000fd60000000f00 */
[----:B------:R-:W-:Y:S05]  /*e7a0*/  @P0 BRA `(.L_x_154) ;  /* 0x0000000c00840947 */ /* 0x000fea0003800000 */
[----:B------:R-:W2:Y:S04]  /*e7b0*/  LDG.E.64 R36, desc[UR22][R68.64] ;  /* 0x0000001644247981 */ /* 0x000ea8000c1e1b00 */
[----:B--2---:R-:W2:Y:S02]  /*e7c0*/  LD.E.64 R36, desc[UR22][R36.64] ;  /* 0x0000001624247980 */ /* 0x004ea4000c101b00 */
[----:B--2---:R-:W-:-:S08]  /*e7d0*/  DADD R38, R52, R36 ;  /* 0x0000000034267229 */ /* 0x004fd00000000024 */
[----:B------:R-:W-:Y:S01]  /*e7e0*/  DSETP.NEU.AND P0, PT, R38, R36, PT ;  /* 0x000000242600722a */ /* 0x000fe20003f0d000 */
[----:B------:R-:W-:Y:S02]  /*e7f0*/  IMAD.MOV.U32 R38, RZ, RZ, R50 ;  /* 0x000000ffff267224 */ /* 0x000fe400078e0032 */
[----:B------:R-:W-:-:S03]  /*e800*/  IMAD.MOV.U32 R39, RZ, RZ, R51 ;  /* 0x000000ffff277224 */ /* 0x000fc600078e0033 */
[----:B------:R-:W-:-:S14]  /*e810*/  DSETP.GEU.OR P0, PT, |R52|, |R50|, !P0 ;  /* 0x400000323400722a */ /* 0x000fdc000470e600 */
[----:B------:R-:W-:Y:S05]  /*e820*/  @P0 BRA `(.L_x_154) ;  /* 0x0000000c00640947 */ /* 0x000fea0003800000 */
[----:B------:R-:W0:Y:S02]  /*e830*/  LDCU UR19, c[0x0][0x434] ;  /* 0x00008680ff1377ac */ /* 0x000e240008000800 */
[----:B0-----:R-:W-:-:S06]  /*e840*/  UISETP.GE.AND UP1, UPT, UR19, 0x1, UPT ;  /* 0x000000011300788c */ /* 0x001fcc000bf26270 */
[----:B------:R-:W-:-:S13]  /*e850*/  PLOP3.LUT P5, PT, PT, PT, UP1, 0x80, 0x8 ;  /* 0x000000000008781c */ /* 0x000fda0003faf018 */
[----:B------:R-:W-:Y:S05]  /*e860*/  @!P5 BRA `(.L_x_155) ;  /* 0xffffff300028d947 */ /* 0x000fea000383ffff */
[----:B------:R-:W-:Y:S01]  /*e870*/  UISETP.GE.U32.AND UP1, UPT, UR6, 0xf, UPT ;  /* 0x0000000f0600788c */ /* 0x000fe2000bf26070 */
[----:B------:R-:W-:-:S08]  /*e880*/  IMAD.MOV.U32 R36, RZ, RZ, RZ ;  /* 0x000000ffff247224 */ /* 0x000fd000078e00ff */
[----:B------:R-:W-:Y:S05]  /*e890*/  BRA.U !UP1, `(.L_x_156) ;  /* 0x00000005099c7547 */ /* 0x000fea000b800000 */
[----:B------:R-:W-:Y:S01]  /*e8a0*/  BSSY.RECONVERGENT B3, `(.L_x_157) ;  /* 0x0000065000037945 */ /* 0x000fe20003800200 */
[----:B------:R-:W-:-:S07]  /*e8b0*/  MOV R37, RZ ;  /* 0x000000ff00257202 */ /* 0x000fce0000000f00 */
.L_x_158:
[----:B-1----:R-:W2:Y:S04]  /*e8c0*/  LDG.E.64 R38, desc[UR22][R6.64] ;  /* 0x0000001606267981 */ /* 0x002ea8000c1e1b00 */
[----:B------:R-:W4:Y:S01]  /*e8d0*/  LDG.E.64 R40, desc[UR22][R4.64] ;  /* 0x0000001604287981 */ /* 0x000f22000c1e1b00 */
[----:B--2---:R-:W-:-:S06]  /*e8e0*/  IMAD.WIDE.U32 R38, R37, 0x8, R38 ;  /* 0x0000000825267825 */ /* 0x004fcc00078e0026 */
[----:B------:R-:W2:Y:S01]  /*e8f0*/  LD.E.64 R38, desc[UR22][R38.64] ;  /* 0x0000001626267980 */ /* 0x000ea2000c101b00 */
[----:B----4-:R-:W-:-:S05]  /*e900*/  IMAD.WIDE.U32 R40, R37, 0x8, R40 ;  /* 0x0000000825287825 */ /* 0x010fca00078e0028 */
[----:B--2---:R0:W-:Y:S04]  /*e910*/  ST.E.64 desc[UR22][R40.64], R38 ;  /* 0x0000002628007985 */ /* 0x0041e8000c101b16 */
[----:B------:R-:W2:Y:S04]  /*e920*/  LDG.E.64 R42, desc[UR22][R6.64] ;  /* 0x00000016062a7981 */ /* 0x000ea8000c1e1b00 */
[----:B------:R-:W4:Y:S01]  /*e930*/  LDG.E.64 R44, desc[UR22][R4.64] ;  /* 0x00000016042c7981 */ /* 0x000f22000c1e1b00 */
[----:B--2---:R-:W-:-:S06]  /*e940*/  IMAD.WIDE.U32 R42, R37, 0x8, R42 ;  /* 0x00000008252a7825 */ /* 0x004fcc00078e002a */
[----:B------:R-:W2:Y:S01]  /*e950*/  LD.E.64 R42, desc[UR22][R42.64+0x8] ;  /* 0x000008162a2a7980 */ /* 0x000ea2000c101b00 */
[----:B----4-:R-:W-:-:S05]  /*e960*/  IMAD.WIDE.U32 R44, R37, 0x8, R44 ;  /* 0x00000008252c7825 */ /* 0x010fca00078e002c */
[----:B--2---:R1:W-:Y:S04]  /*e970*/  ST.E.64 desc[UR22][R44.64+0x8], R42 ;  /* 0x0000082a2c007985 */ /* 0x0043e8000c101b16 */
[----:B------:R-:W2:Y:S04]  /*e980*/  LDG.E.64 R46, desc[UR22][R6.64] ;  /* 0x00000016062e7981 */ /* 0x000ea8000c1e1b00 */
[----:B---3--:R-:W3:Y:S01]  /*e990*/  LDG.E.64 R48, desc[UR22][R4.64] ;  /* 0x0000001604307981 */ /* 0x008ee2000c1e1b00 */
        /* <DEDUP_REMOVED lines=80> */
[----:B---3--:R-:W-:-:S04]  /*eea0*/  IMAD.WIDE.U32 R40, R37, 0x8, R40 ;  /* 0x0000000825287825 */ /* 0x008fc800078e0028 */
[----:B------:R-:W-:-:S05]  /*eeb0*/  VIADD R37, R37, 0x10 ;  /* 0x0000001025257836 */ /* 0x000fca0000000000 */
[----:B------:R-:W-:Y:S01]  /*eec0*/  ISETP.NE.AND P0, PT, R37, R2, PT ;  /* 0x000000022500720c */ /* 0x000fe20003f05270 */
[----:B--2---:R1:W-:-:S12]  /*eed0*/  ST.E.64 desc[UR22][R40.64+0x78], R38 ;  /* 0x0000782628007985 */ /* 0x0043d8000c101b16 */
[----:B------:R-:W-:Y:S05]  /*eee0*/  @P0 BRA `(.L_x_158) ;  /* 0xfffffff800740947 */ /* 0x000fea000383ffff */
[----:B------:R-:W-:Y:S05]  /*eef0*/  BSYNC.RECONVERGENT B3 ;  /* 0x0000000000037941 */ /* 0x000fea0003800200 */
.L_x_157:
[----:B------:R-:W-:-:S07]  /*ef00*/  IMAD.MOV.U32 R36, RZ, RZ, R2 ;  /* 0x000000ffff247224 */ /* 0x000fce00078e0002 */
.L_x_156:
[----:B------:R-:W-:-:S09]  /*ef10*/  UISETP.NE.AND UP1, UPT, UR7, URZ, UPT ;  /* 0x000000ff0700728c */ /* 0x000fd2000bf25270 */
[----:B------:R-:W-:Y:S05]  /*ef20*/  BRA.U !UP1, `(.L_x_155) ;  /* 0xffffff2909787547 */ /* 0x000fea000b83ffff */
[----:B------:R-:W-:-:S09]  /*ef30*/  UISETP.GE.U32.AND UP1, UPT, UR14, 0x7, UPT ;  /* 0x000000070e00788c */ /* 0x000fd2000bf26070 */
[----:B------:R-:W-:Y:S05]  /*ef40*/  BRA.U !UP1, `(.L_x_159) ;  /* 0x0000000109c47547 */ /* 0x000fea000b800000 */
        /* <DEDUP_REMOVED lines=49> */
.L_x_159:
[----:B------:R-:W-:-:S09]  /*f260*/  UISETP.NE.AND UP1, UPT, UR8, URZ, UPT ;  /* 0x000000ff0800728c */ /* 0x000fd2000bf25270 */
[----:B------:R-:W-:Y:S05]  /*f270*/  BRA.U !UP1, `(.L_x_155) ;  /* 0xffffff2509a47547 */ /* 0x000fea000b83ffff */
[----:B------:R-:W-:-:S09]  /*f280*/  UISETP.GE.U32.AND UP1, UPT, UR15, 0x3, UPT ;  /* 0x000000030f00788c */ /* 0x000fd2000bf26070 */
[----:B------:R-:W-:Y:S05]  /*f290*/  BRA.U !UP1, `(.L_x_160) ;  /* 0x0000000109647547 */ /* 0x000fea000b800000 */
[----:B-12---:R-:W2:Y:S04]  /*f2a0*/  LDG.E.64 R38, desc[UR22][R6.64] ;  /* 0x0000001606267981 */ /* 0x006ea8000c1e1b00 */
        /* <DEDUP_REMOVED lines=24> */
.L_x_160:
[----:B------:R-:W-:-:S09]  /*f430*/  UISETP.NE.AND UP1, UPT, UR9, URZ, UPT ;  /* 0x000000ff0900728c */ /* 0x000fd2000bf25270 */
[----:B------:R-:W-:Y:S05]  /*f440*/  BRA.U !UP1, `(.L_x_155) ;  /* 0xffffff2509307547 */ /* 0x000fea000b83ffff */
[----:B-12-4-:R-:W2:Y:S04]  /*f450*/  LDG.E.64 R38, desc[UR22][R6.64] ;  /* 0x0000001606267981 */ /* 0x016ea8000c1e1b00 */
[----:B------:R-:W4:Y:S01]  /*f460*/  LDG.E.64 R40, desc[UR22][R4.64] ;  /* 0x0000001604287981 */ /* 0x000f22000c1e1b00 */
[----:B--2---:R-:W-:-:S06]  /*f470*/  IMAD.WIDE.U32 R38, R36, 0x8, R38 ;  /* 0x0000000824267825 */ /* 0x004fcc00078e0026 */
[----:B------:R-:W2:Y:S01]  /*f480*/  LD.E.64 R38, desc[UR22][R38.64] ;  /* 0x0000001626267980 */ /* 0x000ea2000c101b00 */
[----:B----4-:R-:W-:Y:S01]  /*f490*/  IMAD.WIDE.U32 R40, R36, 0x8, R40 ;  /* 0x0000000824287825 */ /* 0x010fe200078e0028 */
[----:B------:R-:W-:-:S04]  /*f4a0*/  UISETP.NE.AND UP1, UPT, UR9, 0x1, UPT ;  /* 0x000000010900788c */ /* 0x000fc8000bf25270 */
[----:B--2---:R0:W-:Y:S05]  /*f4b0*/  ST.E.64 desc[UR22][R40.64], R38 ;  /* 0x0000002628007985 */ /* 0x0041ea000c101b16 */
[----:B------:R-:W-:Y:S05]  /*f4c0*/  BRA.U !UP1, `(.L_x_155) ;  /* 0xffffff2509107547 */ /* 0x000fea000b83ffff */
[----:B0-----:R-:W2:Y:S04]  /*f4d0*/  LDG.E.64 R38, desc[UR22][R6.64] ;  /* 0x0000001606267981 */ /* 0x001ea8000c1e1b00 */
        /* <DEDUP_REMOVED lines=11> */
[----:B----4-:R-:W-:-:S05]  /*f590*/  IMAD.WIDE.U32 R40, R36, 0x8, R40 ;  /* 0x0000000824287825 */ /* 0x010fca00078e0028 */
[----:B--2---:R0:W-:Y:S01]  /*f5a0*/  ST.E.64 desc[UR22][R40.64+0x10], R38 ;  /* 0x0000102628007985 */ /* 0x0041e2000c101b16 */
[----:B------:R-:W-:Y:S05]  /*f5b0*/  BRA `(.L_x_155) ;  /* 0xffffff2000d47947 */ /* 0x000fea000383ffff */
.L_x_154:
[----:B------:R-:W-:Y:S05]  /*f5c0*/  BSYNC.RECONVERGENT B0 ;  /* 0x0000000000007941 */ /* 0x000fea0003800200 */
.L_x_10:
[----:B------:R0:W-:Y:S04]  /*f5d0*/  ST.E.64 desc[UR22][R40.64], R38 ;  /* 0x0000002628007985 */ /* 0x0001e8000c101b16 */
[----:B------:R-:W2:Y:S04]  /*f5e0*/  LDG.E.64 R74, desc[UR22][R68.64] ;  /* 0x00000016444a7981 */ /* 0x000ea8000c1e1b00 */
[----:B------:R-:W4:Y:S04]  /*f5f0*/  LDG.E.64 R30, desc[UR22][R66.64] ;  /* 0x00000016421e7981 */ /* 0x000f28000c1e1b00 */
[----:B--2---:R-:W2:Y:S04]  /*f600*/  LD.E.64 R74, desc[UR22][R74.64] ;  /* 0x000000164a4a7980 */ /* 0x004ea8000c101b00 */
[----:B----4-:R-:W2:Y:S02]  /*f610*/  LD.E.64 R30, desc[UR22][R30.64] ;  /* 0x000000161e1e7980 */ /* 0x010ea4000c101b00 */
[----:B--2---:R-:W-:-:S14]  /*f620*/  DSETP.GEU.AND P0, PT, R74, R30, PT ;  /* 0x0000001e4a00722a */ /* 0x004fdc0003f0e000 */
[----:B0-----:R-:W-:Y:S05]  /*f630*/  @!P0 BRA `(.L_x_161) ;  /* 0xffffff1000788947 */ /* 0x001fea000383ffff */
.L_x_4:
[----:B------:R-:W-:Y:S05]  /*f640*/  BSYNC.RECONVERGENT B1 ;  /* 0x0000000000017941 */ /* 0x000fea0003800200 */
.L_x_3:
[----:B------:R-:W-:Y:S05]  /*f650*/  @!P6 BRA `(.L_x_162) ;  /* 0xffffff0c00c4e947 */ /* 0x000fea000383ffff */
[----:B------:R-:W-:Y:S05]  /*f660*/  BSYNC.RECONVERGENT B2 ;  /* 0x0000000000027941 */ /* 0x000fea0003800200 */
.L_x_2:
[----:B------:R-:W-:Y:S05]  /*f670*/  EXIT ;  /* 0x000000000000794d */ /* 0x000fea0003800000 */
        .weak           $__internal_0_$__cuda_sm20_dblrcp_rn_slowpath_v3
        .type           $__internal_0_$__cuda_sm20_dblrcp_rn_slowpath_v3,@function
        .size           $__internal_0_$__cuda_sm20_dblrcp_rn_slowpath_v3,($__internal_1_$__cuda_sm20_div_rn_f64_full - $__internal_0_$__cuda_sm20_dblrcp_rn_slowpath_v3)
$__internal_0_$__cuda_sm20_dblrcp_rn_slowpath_v3:
[----:B------:R-:W-:-:S14]  /*f680*/  DSETP.GTU.AND P0, PT, |R10|, +INF , PT ;  /* 0x7ff000000a00742a */ /* 0x000fdc0003f0c200 */
[----:B------:R-:W-:Y:S05]  /*f690*/  @P0 BRA `(.L_x_163) ;  /* 0x0000000000940947 */ /* 0x000fea0003800000 */
[----:B------:R-:W-:-:S05]  /*f6a0*/  LOP3.LUT R5, R11, 0x7fffffff, RZ, 0xc0, !PT ;  /* 0x7fffffff0b057812 */ /* 0x000fca00078ec0ff */
[----:B------:R-:W-:-:S05]  /*f6b0*/  VIADD R4, R5, 0xffffffff ;  /* 0xffffffff05047836 */ /* 0x000fca0000000000 */
[----:B------:R-:W-:-:S13]  /*f6c0*/  ISETP.GE.U32.AND P0, PT, R4, 0x7fefffff, PT ;  /* 0x7fefffff0400780c */ /* 0x000fda0003f06070 */
[----:B------:R-:W-:Y:S01]  /*f6d0*/  VOTEU.ANY UP1, P0 ;  /* 0x0000000000ff7886 */ /* 0x000fe20000020100 */
[----:B------:R-:W-:-:S04]  /*f6e0*/  PLOP3.LUT P0, PT, PT, PT, UP1, 0x80, 0x8 ;  /* 0x000000000008781c */ /* 0x000fc80003f0f018 */
[----:B------:R-:W-:-:S09]  /*f6f0*/  @UP1 UMOV UR6, URZ ;  /* 0x000000ff00061c82 */ /* 0x000fd20008000000 */
[----:B------:R-:W-:-:S04]  /*f700*/  @P0 LOP3.LUT R4, R11, 0x7ff00000, RZ, 0x3c, !PT ;  /* 0x7ff000000b040812 */ /* 0x000fc800078e3cff */
[----:B------:R-:W-:Y:S01]  /*f710*/  @P0 R2UR UR7, R4 ;  /* 0x00000000040702ca */ /* 0x000fe200000e0000 */
[----:B------:R-:W-:-:S14]  /*f720*/  BRA.U UP1, `(.L_x_164) ;  /* 0x0000000101807547 */ /* 0x000fdc000b800000 */
[----:B------:R-:W-:-:S13]  /*f730*/  ISETP.GE.U32.AND P0, PT, R5, 0x1000001, PT ;  /* 0x010000010500780c */ /* 0x000fda0003f06070 */
[----:B------:R-:W-:Y:S05]  /*f740*/  @!P0 BRA `(.L_x_165) ;  /* 0x00000000003c8947 */ /* 0x000fea0003800000 */
[----:B------:R-:W-:Y:S02]  /*f750*/  VIADD R5, R11, 0xc0200000 ;  /* 0xc02000000b057836 */ /* 0x000fe40000000000 */
[----:B------:R-:W-:Y:S02]  /*f760*/  IMAD.MOV.U32 R4, RZ, RZ, R10 ;  /* 0x000000ffff047224 */ /* 0x000fe400078e000a */
[----:B------:R-:W0:Y:S04]  /*f770*/  MUFU.RCP64H R7, R5 ;  /* 0x0000000500077308 */ /* 0x000e280000001800 */
[----:B0-----:R-:W-:-:S08]  /*f780*/  DFMA R8, -R4, R6, 1 ;  /* 0x3ff000000408742b */ /* 0x001fd00000000106 */
[----:B------:R-:W-:-:S08]  /*f790*/  DFMA R8, R8, R8, R8 ;  /* 0x000000080808722b */ /* 0x000fd00000000008 */
[----:B------:R-:W-:-:S08]  /*f7a0*/  DFMA R8, R6, R8, R6 ;  /* 0x000000080608722b */ /* 0x000fd00000000006 */
[----:B------:R-:W-:-:S08]  /*f7b0*/  DFMA R6, -R4, R8, 1 ;  /* 0x3ff000000406742b */ /* 0x000fd00000000108 */
[----:B------:R-:W-:-:S08]  /*f7c0*/  DFMA R6, R8, R6, R8 ;  /* 0x000000060806722b */ /* 0x000fd00000000008 */
[----:B------:R-:W-:-:S08]  /*f7d0*/  DMUL R6, R6, 2.2250738585072013831e-308 ;  /* 0x0010000006067828 */ /* 0x000fd00000000000 */
[----:B------:R-:W-:-:S08]  /*f7e0*/  DFMA R8, -R10, R6, 1 ;  /* 0x3ff000000a08742b */ /* 0x000fd00000000106 */
[----:B------:R-:W-:-:S08]  /*f7f0*/  DFMA R8, R8, R8, R8 ;  /* 0x000000080808722b */ /* 0x000fd00000000008 */
[----:B------:R-:W-:-:S10]  /*f800*/  DFMA R8, R6, R8, R6 ;  /* 0x000000080608722b */ /* 0x000fd40000000006 */
[----:B------:R-:W-:Y:S02]  /*f810*/  R2UR UR6, R8 ;  /* 0x00000000080672ca */ /* 0x000fe400000e0000 */
[----:B------:R-:W-:Y:S01]  /*f820*/  R2UR UR7, R9 ;  /* 0x00000000090772ca */ /* 0x000fe200000e0000 */
[----:B------:R-:W-:-:S14]  /*f830*/  BRA `(.L_x_164) ;  /* 0x00000000003c7947 */ /* 0x000fdc0003800000 */
.L_x_165:
[----:B------:R-:W-:-:S06]  /*f840*/  DMUL R4, R10, 8.11296384146066816958e+31 ;  /* 0x469000000a047828 */ /* 0x000fcc0000000000 */
[----:B------:R-:W0:Y:S02]  /*f850*/  MUFU.RCP64H R7, R5 ;  /* 0x0000000500077308 */ /* 0x000e240000001800 */
[----:B0-----:R-:W-:-:S08]  /*f860*/  DFMA R8, -R4, R6, 1 ;  /* 0x3ff000000408742b */ /* 0x001fd00000000106 */
[----:B------:R-:W-:-:S08]  /*f870*/  DFMA R8, R8, R8, R8 ;  /* 0x000000080808722b */ /* 0x000fd00000000008 */
[----:B------:R-:W-:-:S08]  /*f880*/  DFMA R8, R6, R8, R6 ;  /* 0x000000080608722b */ /* 0x000fd00000000006 */
[----:B------:R-:W-:-:S08]  /*f890*/  DFMA R6, -R4, R8, 1 ;  /* 0x3ff000000406742b */ /* 0x000fd00000000108 */
[----:B------:R-:W-:-:S08]  /*f8a0*/  DFMA R6, R8, R6, R8 ;  /* 0x000000060806722b */ /* 0x000fd00000000008 */
[----:B------:R-:W-:-:S10]  /*f8b0*/  DMUL R6, R6, 8.11296384146066816958e+31 ;  /* 0x4690000006067828 */ /* 0x000fd40000000000 */
[----:B------:R-:W-:Y:S02]  /*f8c0*/  R2UR UR6, R6 ;  /* 0x00000000060672ca */ /* 0x000fe400000e0000 */
[----:B------:R-:W-:Y:S01]  /*f8d0*/  R2UR UR7, R7 ;  /* 0x00000000070772ca */ /* 0x000fe200000e0000 */
[----:B------:R-:W-:-:S14]  /*f8e0*/  BRA `(.L_x_164) ;  /* 0x0000000000107947 */ /* 0x000fdc0003800000 */
.L_x_163:
[C---:B------:R-:W-:Y:S02]  /*f8f0*/  LOP3.LUT R4, R11.reuse, 0x80000, RZ, 0xfc, !PT ;  /* 0x000800000b047812 */ /* 0x040fe400078efcff */
[----:B------:R-:W-:Y:S02]  /*f900*/  R2UR UR7, R11 ;  /* 0x000000000b0772ca */ /* 0x000fe400000e0000 */
[----:B------:R-:W-:Y:S02]  /*f910*/  R2UR UR6, R10 ;  /* 0x000000000a0672ca */ /* 0x000fe400000e0000 */
[----:B------:R-:W-:-:S15]  /*f920*/  R2UR UR7, R4 ;  /* 0x00000000040772ca */ /* 0x000fde00000e0000 */
.L_x_164:
[----:B------:R-:W-:Y:S01]  /*f930*/  MOV R4, R12 ;  /* 0x0000000c00047202 */ /* 0x000fe20000000f00 */
[----:B------:R-:W-:-:S04]  /*f940*/  IMAD.MOV.U32 R5, RZ, RZ, 0x0 ;  /* 0x00000000ff057424 */ /* 0x000fc800078e00ff */
[----:B------:R-:W-:Y:S05]  /*f950*/  RET.REL.NODEC R4 `(_Z25rk45_gsl_gpu_evolve_applyPPdS0_S0_ddddjS0_S0_S0_S0_S0_S0_S0_S0_S0_S0_S0_S0_S0_PPiii) ;  /* 0xffffff0404a87950 */ /* 0x000fea0003c3ffff */
        .weak           $__internal_1_$__cuda_sm20_div_rn_f64_full
        .type           $__internal_1_$__cuda_sm20_div_rn_f64_full,@function
        .size           $__internal_1_$__cuda_sm20_div_rn_f64_full,($_Z25rk45_gsl_gpu_evolve_applyPPdS0_S0_ddddjS0_S0_S0_S0_S0_S0_S0_S0_S0_S0_S0_S0_S0_PPiii$__internal_accurate_pow - $__internal_1_$__cuda_sm20_div_rn_f64_full)
$__internal_1_$__cuda_sm20_div_rn_f64_full:
[C---:B------:R-:W-:Y:S01]  /*f960*/  FSETP.GEU.AND P1, PT, |R55|.reuse, 1.469367938527859385e-39, PT ;  /* 0x001000003700780b */ /* 0x040fe20003f2e200 */
[----:B------:R-:W-:Y:S01]  /*f970*/  IMAD.MOV.U32 R62, RZ, RZ, R60 ;  /* 0x000000ffff3e7224 */ /* 0x000fe200078e003c */
[----:B------:R-:W-:Y:S01]  /*f980*/  LOP3.LUT R61, R55, 0x800fffff, RZ, 0xc0, !PT ;  /* 0x800fffff373d7812 */ /* 0x000fe200078ec0ff */
[----:B------:R-:W-:Y:S01]  /*f990*/  IMAD.MOV.U32 R63, RZ, RZ, R55 ;  /* 0x000000ffff3f7224 */ /* 0x000fe200078e0037 */
[----:B------:R-:W-:Y:S01]  /*f9a0*/  FSETP.GEU.AND P2, PT, |R91|, 1.469367938527859385e-39, PT ;  /* 0x001000005b00780b */ /* 0x000fe20003f4e200 */
[----:B------:R-:W-:Y:S01]  /*f9b0*/  IMAD.MOV.U32 R88, RZ, RZ, R90 ;  /* 0x000000ffff587224 */ /* 0x000fe200078e005a */
[----:B------:R-:W-:Y:S01]  /*f9c0*/  LOP3.LUT R61, R61, 0x3ff00000, RZ, 0xfc, !PT ;  /* 0x3ff000003d3d7812 */ /* 0x000fe200078efcff */
[----:B------:R-:W-:Y:S01]  /*f9d0*/  BSSY.RECONVERGENT B3, `(.L_x_166) ;  /* 0x0000051000037945 */ /* 0x000fe20003800200 */
[----:B------:R-:W-:Y:S02]  /*f9e0*/  MOV R94, 0x1 ;  /* 0x00000001005e7802 */ /* 0x000fe40000000f00 */
[----:B------:R-:W-:-:S02]  /*f9f0*/  LOP3.LUT R53, R91, 0x7ff00000, RZ, 0xc0, !PT ;  /* 0x7ff000005b357812 */ /* 0x000fc400078ec0ff */
[----:B------:R-:W-:Y:S01]  /*fa00*/  LOP3.LUT R56, R55, 0x7ff00000, RZ, 0xc0, !PT ;  /* 0x7ff0000037387812 */ /* 0x000fe200078ec0ff */
[----:B------:R-:W-:-:S03]  /*fa10*/  @!P1 DMUL R60, R62, 8.98846567431157953865e+307 ;  /* 0x7fe000003e3c9828 */ /* 0x000fc60000000000 */
[----:B------:R-:W-:Y:S01]  /*fa20*/  ISETP.GE.U32.AND P4, PT, R53, R56, PT ;  /* 0x000000383500720c */ /* 0x000fe20003f86070 */
[----:B------:R-:W-:Y:S01]  /*fa30*/  @!P2 IMAD.MOV.U32 R92, RZ, RZ, RZ ;  /* 0x000000ffff5ca224 */ /* 0x000fe200078e00ff */
[----:B------:R-:W-:Y:S01]  /*fa40*/  @!P2 LOP3.LUT R54, R63, 0x7ff00000, RZ, 0xc0, !PT ;  /* 0x7ff000003f36a812 */ /* 0x000fe200078ec0ff */
[----:B------:R-:W0:Y:S03]  /*fa50*/  MUFU.RCP64H R95, R61 ;  /* 0x0000003d005f7308 */ /* 0x000e260000001800 */
[----:B------:R-:W-:Y:S01]  /*fa60*/  @!P2 ISETP.GE.U32.AND P3, PT, R53, R54, PT ;  /* 0x000000363500a20c */ /* 0x000fe20003f66070 */
[----:B------:R-:W-:Y:S01]  /*fa70*/  IMAD.MOV.U32 R54, RZ, RZ, 0x1ca00000 ;  /* 0x1ca00000ff367424 */ /* 0x000fe200078e00ff */
[----:B------:R-:W-:-:S04]  /*fa80*/  @!P1 LOP3.LUT R56, R61, 0x7ff00000, RZ, 0xc0, !PT ;  /* 0x7ff000003d389812 */ /* 0x000fc800078ec0ff */
[C---:B------:R-:W-:Y:S02]  /*fa90*/  @!P2 SEL R57, R54.reuse, 0x63400000, !P3 ;  /* 0x634000003639a807 */ /* 0x040fe40005800000 */
[----:B------:R-:W-:Y:S02]  /*faa0*/  SEL R55, R54, 0x63400000, !P4 ;  /* 0x6340000036377807 */ /* 0x000fe40006000000 */
[--C-:B------:R-:W-:Y:S02]  /*fab0*/  @!P2 LOP3.LUT R57, R57, 0x80000000, R91.reuse, 0xf8, !PT ;  /* 0x800000003939a812 */ /* 0x100fe400078ef85b */
[----:B------:R-:W-:Y:S01]  /*fac0*/  LOP3.LUT R89, R55, 0x800fffff, R91, 0xf8, !PT ;  /* 0x800fffff37597812 */ /* 0x000fe200078ef85b */
[----:B0-----:R-:W-:Y:S01]  /*fad0*/  DFMA R58, R94, -R60, 1 ;  /* 0x3ff000005e3a742b */ /* 0x001fe2000000083c */
[----:B------:R-:W-:Y:S02]  /*fae0*/  @!P2 LOP3.LUT R93, R57, 0x100000, RZ, 0xfc, !PT ;  /* 0x00100000395da812 */ /* 0x000fe400078efcff */
[----:B------:R-:W-:-:S04]  /*faf0*/  MOV R55, R53 ;  /* 0x0000003500377202 */ /* 0x000fc80000000f00 */
[----:B------:R-:W-:Y:S02]  /*fb00*/  @!P2 DFMA R88, R88, 2, -R92 ;  /* 0x400000005858a82b */ /* 0x000fe4000000085c */
[----:B------:R-:W-:-:S08]  /*fb10*/  DFMA R58, R58, R58, R58 ;  /* 0x0000003a3a3a722b */ /* 0x000fd0000000003a */
[----:B------:R-:W-:Y:S01]  /*fb20*/  DFMA R94, R94, R58, R94 ;  /* 0x0000003a5e5e722b */ /* 0x000fe2000000005e */
[----:B------:R-:W-:-:S05]  /*fb30*/  @!P2 LOP3.LUT R55, R89, 0x7ff00000, RZ, 0xc0, !PT ;  /* 0x7ff000005937a812 */ /* 0x000fca00078ec0ff */
[----:B------:R-:W-:Y:S02]  /*fb40*/  VIADD R57, R55, 0xffffffff ;  /* 0xffffffff37397836 */ /* 0x000fe40000000000 */
[----:B------:R-:W-:-:S03]  /*fb50*/  DFMA R58, R94, -R60, 1 ;  /* 0x3ff000005e3a742b */ /* 0x000fc6000000083c */
[----:B------:R-:W-:-:S05]  /*fb60*/  ISETP.GT.U32.AND P1, PT, R57, 0x7feffffe, PT ;  /* 0x7feffffe3900780c */ /* 0x000fca0003f24070 */
[----:B------:R-:W-:Y:S01]  /*fb70*/  DFMA R94, R94, R58, R94 ;  /* 0x0000003a5e5e722b */ /* 0x000fe2000000005e */
[----:B------:R-:W-:-:S05]  /*fb80*/  VIADD R58, R56, 0xffffffff ;  /* 0xffffffff383a7836 */ /* 0x000fca0000000000 */
[----:B------:R-:W-:Y:S02]  /*fb90*/  ISETP.GT.U32.OR P1, PT, R58, 0x7feffffe, P1 ;  /* 0x7feffffe3a00780c */ /* 0x000fe40000f24470 */
[----:B------:R-:W-:-:S08]  /*fba0*/  DMUL R92, R94, R88 ;  /* 0x000000585e5c7228 */ /* 0x000fd00000000000 */
[----:B------:R-:W-:-:S08]  /*fbb0*/  DFMA R96, R92, -R60, R88 ;  /* 0x8000003c5c60722b */ /* 0x000fd00000000058 */
[----:B------:R-:W-:Y:S01]  /*fbc0*/  DFMA R58, R94, R96, R92 ;  /* 0x000000605e3a722b */ /* 0x000fe2000000005c */
[----:B------:R-:W-:Y:S10]  /*fbd0*/  @P1 BRA `(.L_x_167) ;  /* 0x00000000006c1947 */ /* 0x000ff40003800000 */
[----:B------:R-:W-:-:S04]  /*fbe0*/  LOP3.LUT R56, R63, 0x7ff00000, RZ, 0xc0, !PT ;  /* 0x7ff000003f387812 */ /* 0x000fc800078ec0ff */
[CC--:B------:R-:W-:Y:S02]  /*fbf0*/  VIADDMNMX R55, R53.reuse, -R56.reuse, 0xb9600000, !PT ;  /* 0xb960000035377446 */ /* 0x0c0fe40007800938 */
[----:B------:R-:W-:Y:S01]  /*fc00*/  ISETP.GE.U32.AND P1, PT, R53, R56, PT ;  /* 0x000000383500720c */ /* 0x000fe20003f26070 */
[----:B------:R-:W-:Y:S01]  /*fc10*/  IMAD.MOV.U32 R56, RZ, RZ, RZ ;  /* 0x000000ffff387224 */ /* 0x000fe200078e00ff */
[----:B------:R-:W-:Y:S02]  /*fc20*/  VIMNMX R55, PT, PT, R55, 0x46a00000, PT ;  /* 0x46a0000037377848 */ /* 0x000fe40003fe0100 */
[----:B------:R-:W-:-:S05]  /*fc30*/  SEL R54, R54, 0x63400000, !P1 ;  /* 0x6340000036367807 */ /* 0x000fca0004800000 */
[----:B------:R-:W-:-:S05]  /*fc40*/  IMAD.IADD R54, R55, 0x1, -R54 ;  /* 0x0000000137367824 */ /* 0x000fca00078e0a36 */
[----:B------:R-:W-:-:S06]  /*fc50*/  IADD3 R57, PT, PT, R54, 0x7fe00000, RZ ;  /* 0x7fe0000036397810 */ /* 0x000fcc0007ffe0ff */
[----:B------:R-:W-:-:S10]  /*fc60*/  DMUL R92, R58, R56 ;  /* 0x000000383a5c7228 */ /* 0x000fd40000000000 */
[----:B------:R-:W-:-:S13]  /*fc70*/  FSETP.GTU.AND P1, PT, |R93|, 1.469367938527859385e-39, PT ;  /* 0x001000005d00780b */ /* 0x000fda0003f2c200 */
[----:B------:R-:W-:Y:S05]  /*fc80*/  @P1 BRA `(.L_x_168) ;  /* 0x0000000000941947 */ /* 0x000fea0003800000 */
[----:B------:R-:W-:-:S06]  /*fc90*/  DFMA R60, R58, -R60, R88 ;  /* 0x8000003c3a3c722b */ /* 0x000fcc0000000058 */
[----:B------:R-:W-:-:S04]  /*fca0*/  IMAD.MOV.U32 R60, RZ, RZ, RZ ;  /* 0x000000ffff3c7224 */ /* 0x000fc800078e00ff */
[C---:B------:R-:W-:Y:S02]  /*fcb0*/  FSETP.NEU.AND P1, PT, R61.reuse, RZ, PT ;  /* 0x000000ff3d00720b */ /* 0x040fe40003f2d000 */
[----:B------:R-:W-:-:S04]  /*fcc0*/  LOP3.LUT R62, R61, 0x80000000, R63, 0x48, !PT ;  /* 0x800000003d3e7812 */ /* 0x000fc800078e483f */
[----:B------:R-:W-:-:S07]  /*fcd0*/  LOP3.LUT R61, R62, R57, RZ, 0xfc, !PT ;  /* 0x000000393e3d7212 */ /* 0x000fce00078efcff */
[----:B------:R-:W-:Y:S05]  /*fce0*/  @!P1 BRA `(.L_x_168) ;  /* 0x00000000007c9947 */ /* 0x000fea0003800000 */
[----:B------:R-:W-:Y:S01]  /*fcf0*/  IMAD.MOV R57, RZ, RZ, -R54 ;  /* 0x000000ffff397224 */ /* 0x000fe200078e0a36 */
[----:B------:R-:W-:Y:S02]  /*fd00*/  MOV R56, RZ ;  /* 0x000000ff00387202 */ /* 0x000fe40000000f00 */
[----:B------:R-:W-:-:S04]  /*fd10*/  IADD3 R54, PT, PT, -R54, -0x43300000, RZ ;  /* 0xbcd0000036367810 */ /* 0x000fc80007ffe1ff */
[----:B------:R-:W-:Y:S02]  /*fd20*/  DFMA R56, R92, -R56, R58 ;  /* 0x800000385c38722b */ /* 0x000fe4000000003a */
[----:B------:R-:W-:-:S08]  /*fd30*/  DMUL.RP R58, R58, R60 ;  /* 0x0000003c3a3a7228 */ /* 0x000fd00000008000 */
[----:B------:R-:W-:Y:S02]  /*fd40*/  FSETP.NEU.AND P1, PT, |R57|, R54, PT ;  /* 0x000000363900720b */ /* 0x000fe40003f2d200 */
[----:B------:R-:W-:Y:S02]  /*fd50*/  LOP3.LUT R53, R59, R62, RZ, 0x3c, !PT ;  /* 0x0000003e3b357212 */ /* 0x000fe400078e3cff */
[----:B------:R-:W-:Y:S02]  /*fd60*/  FSEL R92, R58, R92, !P1 ;  /* 0x0000005c3a5c7208 */ /* 0x000fe40004800000 */
[----:B------:R-:W-:Y:S01]  /*fd70*/  FSEL R93, R53, R93, !P1 ;  /* 0x0000005d355d7208 */ /* 0x000fe20004800000 */
[----:B------:R-:W-:Y:S06]  /*fd80*/  BRA `(.L_x_168) ;  /* 0x0000000000547947 */ /* 0x000fec0003800000 */
.L_x_167:
[----:B------:R-:W-:-:S14]  /*fd90*/  DSETP.NAN.AND P1, PT, R90, R90, PT ;  /* 0x0000005a5a00722a */ /* 0x000fdc0003f28000 */
[----:B------:R-:W-:Y:S05]  /*fda0*/  @P1 BRA `(.L_x_169) ;  /* 0x0000000000441947 */ /* 0x000fea0003800000 */
[----:B------:R-:W-:-:S14]  /*fdb0*/  DSETP.NAN.AND P1, PT, R62, R62, PT ;  /* 0x0000003e3e00722a */ /* 0x000fdc0003f28000 */
[----:B------:R-:W-:Y:S05]  /*fdc0*/  @P1 BRA `(.L_x_170) ;  /* 0x0000000000301947 */ /* 0x000fea0003800000 */
[----:B------:R-:W-:Y:S01]  /*fdd0*/  ISETP.NE.AND P1, PT, R55, R56, PT ;  /* 0x000000383700720c */ /* 0x000fe20003f25270 */
[----:B------:R-:W-:Y:S02]  /*fde0*/  IMAD.MOV.U32 R92, RZ, RZ, 0x0 ;  /* 0x00000000ff5c7424 */ /* 0x000fe400078e00ff */
[----:B------:R-:W-:-:S10]  /*fdf0*/  IMAD.MOV.U32 R93, RZ, RZ, -0x80000 ;  /* 0xfff80000ff5d7424 */ /* 0x000fd400078e00ff */
[----:B------:R-:W-:Y:S05]  /*fe00*/  @!P1 BRA `(.L_x_168) ;  /* 0x0000000000349947 */ /* 0x000fea0003800000 */
[----:B------:R-:W-:Y:S02]  /*fe10*/  ISETP.NE.AND P1, PT, R55, 0x7ff00000, PT ;  /* 0x7ff000003700780c */ /* 0x000fe40003f25270 */
[----:B------:R-:W-:Y:S02]  /*fe20*/  LOP3.LUT R93, R91, 0x80000000, R63, 0x48, !PT ;  /* 0x800000005b5d7812 */ /* 0x000fe400078e483f */
[----:B------:R-:W-:-:S13]  /*fe30*/  ISETP.EQ.OR P1, PT, R56, RZ, !P1 ;  /* 0x000000ff3800720c */ /* 0x000fda0004f22670 */
[----:B------:R-:W-:Y:S01]  /*fe40*/  @P1 LOP3.LUT R53, R93, 0x7ff00000, RZ, 0xfc, !PT ;  /* 0x7ff000005d351812 */ /* 0x000fe200078efcff */
[----:B------:R-:W-:Y:S01]  /*fe50*/  @!P1 IMAD.MOV.U32 R92, RZ, RZ, RZ ;  /* 0x000000ffff5c9224 */ /* 0x000fe200078e00ff */
[----:B------:R-:W-:-:S03]  /*fe60*/  @P1 MOV R92, RZ ;  /* 0x000000ff005c1202 */ /* 0x000fc60000000f00 */
[----:B------:R-:W-:Y:S01]  /*fe70*/  @P1 IMAD.MOV.U32 R93, RZ, RZ, R53 ;  /* 0x000000ffff5d1224 */ /* 0x000fe200078e0035 */
[----:B------:R-:W-:Y:S06]  /*fe80*/  BRA `(.L_x_168) ;  /* 0x0000000000147947 */ /* 0x000fec0003800000 */
.L_x_170:
[----:B------:R-:W-:Y:S01]  /*fe90*/  LOP3.LUT R93, R63, 0x80000, RZ, 0xfc, !PT ;  /* 0x000800003f5d7812 */ /* 0x000fe200078efcff */
[----:B------:R-:W-:Y:S01]  /*fea0*/  IMAD.MOV.U32 R92, RZ, RZ, R62 ;  /* 0x000000ffff5c7224 */ /* 0x000fe200078e003e */
[----:B------:R-:W-:Y:S06]  /*feb0*/  BRA `(.L_x_168) ;  /* 0x0000000000087947 */ /* 0x000fec0003800000 */
.L_x_169:
[----:B------:R-:W-:Y:S01]  /*fec0*/  LOP3.LUT R93, R91, 0x80000, RZ, 0xfc, !PT ;  /* 0x000800005b5d7812 */ /* 0x000fe200078efcff */
[----:B------:R-:W-:-:S07]  /*fed0*/  IMAD.MOV.U32 R92, RZ, RZ, R90 ;  /* 0x000000ffff5c7224 */ /* 0x000fce00078e005a */
.L_x_168:
[----:B------:R-:W-:Y:S05]  /*fee0*/  BSYNC.RECONVERGENT B3 ;  /* 0x0000000000037941 */ /* 0x000fea0003800200 */
.L_x_166:
[----:B------:R-:W-:-:S04]  /*fef0*/  HFMA2 R53, -RZ, RZ, 0, 0 ;  /* 0x00000000ff357431 */ /* 0x000fc800000001ff */
[----:B------:R-:W-:Y:S05]  /*ff00*/  RET.REL.NODEC R52 `(_Z25rk45_gsl_gpu_evolve_applyPPdS0_S0_ddddjS0_S0_S0_S0_S0_S0_S0_S0_S0_S0_S0_S0_S0_PPiii) ;  /* 0xffffff00343c7950 */ /* 0x000fea0003c3ffff */
        .type           $_Z25rk45_gsl_gpu_evolve_applyPPdS0_S0_ddddjS0_S0_S0_S0_S0_S0_S0_S0_S0_S0_S0_S0_S0_PPiii$__internal_accurate_pow,@function
        .size           $_Z25rk45_gsl_gpu_evolve_applyPPdS0_S0_ddddjS0_S0_S0_S0_S0_S0_S0_S0_S0_S0_S0_S0_S0_PPiii$__internal_accurate_pow,($_Z25rk45_gsl_gpu_evolve_applyPPdS0_S0_ddddjS0_S0_S0_S0_S0_S0_S0_S0_S0_S0_S0_S0_S0_PPiii$__internal_trig_reduction_slowpathd - $_Z25rk45_gsl_gpu_evolve_applyPPdS0_S0_ddddjS0_S0_S0_S0_S0_S0_S0_S0_S0_S0_S0_S0_S0_PPiii$__internal_accurate_pow)
$_Z25rk45_gsl_gpu_evolve_applyPPdS0_S0_ddddjS0_S0_S0_S0_S0_S0_S0_S0_S0_S0_S0_S0_S0_PPiii$__internal_accurate_pow:
[----:B------:R-:W-:Y:S01]  /*ff10*/  ISETP.GT.U32.AND P0, PT, R43, 0xfffff, PT ;  /* 0x000fffff2b00780c */ /* 0x000fe20003f04070 */
[----:B------:R-:W-:Y:S01]  /*ff20*/  IMAD.MOV.U32 R44, RZ, RZ, R46 ;  /* 0x000000ffff2c7224 */ /* 0x000fe200078e002e */
[----:B------:R-:W-:Y:S01]  /*ff30*/  MOV R59, 0x3ed0f5d2 ;  /* 0x3ed0f5d2003b7802 */ /* 0x000fe20000000f00 */
[----:B------:R-:W-:Y:S01]  /*ff40*/  IMAD.MOV.U32 R45, RZ, RZ, R43 ;  /* 0x000000ffff2d7224 */ /* 0x000fe200078e002b */
[----:B------:R-:W-:Y:S01]  /*ff50*/  UMOV UR24, 0x7d2cafe2 ;  /* 0x7d2cafe200187882 */ /* 0x000fe20000000000 */
[----:B------:R-:W-:Y:S01]  /*ff60*/  IMAD.MOV.U32 R54, RZ, RZ, RZ ;  /* 0x000000ffff367224 */ /* 0x000fe200078e00ff */
[----:B------:R-:W-:Y:S01]  /*ff70*/  UMOV UR25, 0x3eb0f5ff ;  /* 0x3eb0f5ff00197882 */ /* 0x000fe20000000000 */
[----:B------:R-:W-:Y:S01]  /*ff80*/  IMAD.MOV.U32 R58, RZ, RZ, 0x41ad3b5a ;  /* 0x41ad3b5aff3a7424 */ /* 0x000fe200078e00ff */
[----:B------:R-:W-:Y:S01]  /*ff90*/  UMOV UR26, 0x3b39803f ;  /* 0x3b39803f001a7882 */ /* 0x000fe20000000000 */
[----:B------:R-:W-:-:S04]  /*ffa0*/  UMOV UR27, 0x3c7abc9e ;  /* 0x3c7abc9e001b7882 */ /* 0x000fc80000000000 */
[----:B------:R-:W-:Y:S01]  /*ffb0*/  @!P0 DMUL R78, R44, 1.80143985094819840000e+16 ;  /* 0x435000002c4e8828 */ /* 0x000fe20000000000 */
[----:B------:R-:W-:-:S09]  /*ffc0*/  IMAD.MOV.U32 R44, RZ, RZ, R43 ;  /* 0x000000ffff2c7224 */ /* 0x000fd200078e002b */
[----:B------:R-:W-:-:S04]  /*ffd0*/  @!P0 MOV R44, R79 ;  /* 0x0000004f002c8202 */ /* 0x000fc80000000f00 */
[----:B------:R-:W-:-:S04]  /*ffe0*/  LOP3.LUT R44, R44, 0x800fffff, RZ, 0xc0, !PT ;  /* 0x800fffff2c2c7812 */ /* 0x000fc800078ec0ff */
[----:B------:R-:W-:Y:S01]  /*fff0*/  LOP3.LUT R45, R44, 0x3ff00000, RZ, 0xfc, !PT ;  /* 0x3ff000002c2d7812 */ /* 0x000fe200078efcff */
[----:B------:R-:W-:Y:S02]  /*10000*/  IMAD.MOV.U32 R44, RZ, RZ, R46 ;  /* 0x000000ffff2c7224 */ /* 0x000fe400078e002e */
[----:B------:R-:W-:Y:S01]  /*10010*/  @!P0 IMAD.MOV.U32 R44, RZ, RZ, R78 ;  /* 0x000000ffff2c8224 */ /* 0x000fe200078e004e */
[----:B------:R-:W-:-:S13]  /*10020*/  ISETP.GE.U32.AND P2, PT, R45, 0x3ff6a09f, PT ;  /* 0x3ff6a09f2d00780c */ /* 0x000fda0003f46070 */
[----:B------:R-:W-:-:S05]  /*10030*/  @P2 VIADD R47, R45, 0xfff00000 ;  /* 0xfff000002d2f2836 */ /* 0x000fca0000000000 */
[----:B------:R-:W-:-:S06]  /*10040*/  @P2 MOV R45, R47 ;  /* 0x0000002f002d2202 */ /* 0x000fcc0000000f00 */
[----:B------:R-:W-:-:S06]  /*10050*/  DADD R52, R44, 1 ;  /* 0x3ff000002c347429 */ /* 0x000fcc0000000000 */
[----:B------:R-:W0:Y:S02]  /*10060*/  MUFU.RCP64H R55, R53 ;  /* 0x0000003500377308 */ /* 0x000e240000001800 */
[----:B0-----:R-:W-:-:S08]  /*10070*/  DFMA R46, -R52, R54, 1 ;  /* 0x3ff00000342e742b */ /* 0x001fd00000000136 */
[----:B------:R-:W-:Y:S02]  /*10080*/  DFMA R56, R46, R46, R46 ;  /* 0x0000002e2e38722b */ /* 0x000fe4000000002e */
[----:B------:R-:W-:-:S06]  /*10090*/  DADD R46, R44, -1 ;  /* 0xbff000002c2e7429 */ /* 0x000fcc0000000000 */
[----:B------:R-:W-:-:S08]  /*100a0*/  DFMA R56, R54, R56, R54 ;  /* 0x000000383638722b */ /* 0x000fd00000000036 */
[----:B------:R-:W-:-:S08]  /*100b0*/  DMUL R44, R46, R56 ;  /* 0x000000382e2c7228 */ /* 0x000fd00000000000 */
[----:B------:R-:W-:-:S08]  /*100c0*/  DFMA R44, R46, R56, R44 ;  /* 0x000000382e2c722b */ /* 0x000fd0000000002c */
[CC--:B------:R-:W-:Y:S02]  /*100d0*/  DMUL R54, R44.reuse, R44.reuse ;  /* 0x0000002c2c367228 */ /* 0x0c0fe40000000000 */
[----:B------:R-:W-:-:S06]  /*100e0*/  DMUL R80, R44, R44 ;  /* 0x0000002c2c507228 */ /* 0x000fcc0000000000 */
[----:B------:R-:W-:Y:S01]  /*100f0*/  DFMA R52, R54, UR24, R58 ;  /* 0x0000001836347c2b */ /* 0x000fe2000800003a */
[----:B------:R-:W-:Y:S01]  /*10100*/  UMOV UR24, 0x75488a3f ;  /* 0x75488a3f00187882 */ /* 0x000fe20000000000 */
[----:B------:R-:W-:Y:S01]  /*10110*/  UMOV UR25, 0x3ef3b20a ;  /* 0x3ef3b20a00197882 */ /* 0x000fe20000000000 */
[----:B------:R-:W-:-:S05]  /*10120*/  DADD R58, R46, -R44 ;  /* 0x000000002e3a7229 */ /* 0x000fca000000082c */
[----:B------:R-:W-:Y:S01]  /*10130*/  DFMA R52, R54, R52, UR24 ;  /* 0x0000001836347e2b */ /* 0x000fe20008000034 */
[----:B------:R-:W-:Y:S01]  /*10140*/  UMOV UR24, 0xe4faecd5 ;  /* 0xe4faecd500187882 */ /* 0x000fe20000000000 */
[----:B------:R-:W-:Y:S01]  /*10150*/  UMOV UR25, 0x3f1745cd ;  /* 0x3f1745cd00197882 */ /* 0x000fe20000000000 */
[----:B------:R-:W-:-:S05]  /*10160*/  DADD R58, R58, R58 ;  /* 0x000000003a3a7229 */ /* 0x000fca000000003a */
[----:B------:R-:W-:Y:S01]  /*10170*/  DFMA R52, R54, R52, UR24 ;  /* 0x0000001836347e2b */ /* 0x000fe20008000034 */
[----:B------:R-:W-:Y:S01]  /*10180*/  UMOV UR24, 0x258a578b ;  /* 0x258a578b00187882 */ /* 0x000fe20000000000 */
[----:B------:R-:W-:Y:S01]  /*10190*/  UMOV UR25, 0x3f3c71c7 ;  /* 0x3f3c71c700197882 */ /* 0x000fe20000000000 */
[----:B------:R-:W-:Y:S02]  /*101a0*/  DFMA R46, R46, -R44, R58 ;  /* 0x8000002c2e2e722b */ /* 0x000fe4000000003a */
[----:B------:R-:W-:-:S03]  /*101b0*/  DMUL R58, R44, R80 ;  /* 0x000000502c3a7228 */ /* 0x000fc60000000000 */
[----:B------:R-:W-:Y:S01]  /*101c0*/  DFMA R52, R54, R52, UR24 ;  /* 0x0000001836347e2b */ /* 0x000fe20008000034 */
[----:B------:R-:W-:Y:S01]  /*101d0*/  UMOV UR24, 0x9242b910 ;  /* 0x9242b91000187882 */ /* 0x000fe20000000000 */
[----:B------:R-:W-:Y:S01]  /*101e0*/  UMOV UR25, 0x3f624924 ;  /* 0x3f62492400197882 */ /* 0x000fe20000000000 */
[----:B------:R-:W-:Y:S02]  /*101f0*/  DMUL R46, R56, R46 ;  /* 0x0000002e382e7228 */ /* 0x000fe40000000000 */
[----:B------:R-:W-:-:S03]  /*10200*/  DFMA R82, R44, R80, -R58 ;  /* 0x000000502c52722b */ /* 0x000fc6000000083a */
[----:B------:R-:W-:Y:S01]  /*10210*/  DFMA R52, R54, R52, UR24 ;  /* 0x0000001836347e2b */ /* 0x000fe20008000034 */
[----:B------:R-:W-:Y:S01]  /*10220*/  UMOV UR24, 0x99999dfb ;  /* 0x99999dfb00187882 */ /* 0x000fe20000000000 */
[----:B------:R-:W-:-:S03]  /*10230*/  UMOV UR25, 0x3f899999 ;  /* 0x3f89999900197882 */ /* 0x000fc60000000000 */
[----:B------:R-:W-:Y:S01]  /*10240*/  VIADD R57, R47, 0x100000 ;  /* 0x001000002f397836 */ /* 0x000fe20000000000 */
[----:B------:R-:W-:Y:S01]  /*10250*/  DFMA R82, R46, R80, R82 ;  /* 0x000000502e52722b */ /* 0x000fe20000000052 */
[----:B------:R-:W-:Y:S01]  /*10260*/  IMAD.MOV.U32 R56, RZ, RZ, R46 ;  /* 0x000000ffff387224 */ /* 0x000fe200078e002e */
[----:B------:R-:W-:Y:S01]  /*10270*/  DFMA R52, R54, R52, UR24 ;  /* 0x0000001836347e2b */ /* 0x000fe20008000034 */
[----:B------:R-:W-:Y:S01]  /*10280*/  UMOV UR24, 0x55555555 ;  /* 0x5555555500187882 */ /* 0x000fe20000000000 */
[----:B------:R-:W-:-:S06]  /*10290*/  UMOV UR25, 0x3fb55555 ;  /* 0x3fb5555500197882 */ /* 0x000fcc0000000000 */
[----:B------:R-:W-:-:S08]  /*102a0*/  DFMA R60, R54, R52, UR24 ;  /* 0x00000018363c7e2b */ /* 0x000fd00008000034 */
[----:B------:R-:W-:Y:S01]  /*102b0*/  DADD R62, -R60, UR24 ;  /* 0x000000183c3e7e29 */ /* 0x000fe20008000100 */
[----:B------:R-:W-:Y:S01]  /*102c0*/  UMOV UR24, 0xb9e7b0 ;  /* 0x00b9e7b000187882 */ /* 0x000fe20000000000 */
[----:B------:R-:W-:-:S06]  /*102d0*/  UMOV UR25, 0x3c46a4cb ;  /* 0x3c46a4cb00197882 */ /* 0x000fcc0000000000 */
[----:B------:R-:W-:Y:S02]  /*102e0*/  DFMA R62, R54, R52, R62 ;  /* 0x00000034363e722b */ /* 0x000fe4000000003e */
[----:B------:R-:W-:-:S06]  /*102f0*/  DFMA R54, R44, R44, -R80 ;  /* 0x0000002c2c36722b */ /* 0x000fcc0000000850 */
[----:B------:R-:W-:Y:S01]  /*10300*/  DADD R62, R62, -UR24 ;  /* 0x800000183e3e7e29 */ /* 0x000fe20008000000 */
[----:B------:R-:W-:Y:S01]  /*10310*/  UMOV UR24, 0x80000000 ;  /* 0x8000000000187882 */ /* 0x000fe20000000000 */
[----:B------:R-:W-:Y:S01]  /*10320*/  DFMA R54, R44, R56, R54 ;  /* 0x000000382c36722b */ /* 0x000fe20000000036 */
[----:B------:R-:W-:-:S05]  /*10330*/  UMOV UR25, 0x43300000 ;  /* 0x4330000000197882 */ /* 0x000fca0000000000 */
[----:B------:R-:W-:Y:S02]  /*10340*/  DADD R52, R60, R62 ;  /* 0x000000003c347229 */ /* 0x000fe4000000003e */
[----:B------:R-:W-:-:S06]  /*10350*/  DFMA R54, R44, R54, R82 ;  /* 0x000000362c36722b */ /* 0x000fcc0000000052 */
[----:B------:R-:W-:Y:S02]  /*10360*/  DMUL R56, R52, R58 ;  /* 0x0000003a34387228 */ /* 0x000fe40000000000 */
[----:B------:R-:W-:-:S06]  /*10370*/  DADD R60, R60, -R52 ;  /* 0x000000003c3c7229 */ /* 0x000fcc0000000834 */
[----:B------:R-:W-:Y:S02]  /*10380*/  DFMA R80, R52, R58, -R56 ;  /* 0x0000003a3450722b */ /* 0x000fe40000000838 */
[----:B------:R-:W-:-:S06]  /*10390*/  DADD R60, R62, R60 ;  /* 0x000000003e3c7229 */ /* 0x000fcc000000003c */
[----:B------:R-:W-:-:S08]  /*103a0*/  DFMA R54, R52, R54, R80 ;  /* 0x000000363436722b */ /* 0x000fd00000000050 */
[----:B------:R-:W-:-:S08]  /*103b0*/  DFMA R54, R60, R58, R54 ;  /* 0x0000003a3c36722b */ /* 0x000fd00000000036 */
[----:B------:R-:W-:-:S08]  /*103c0*/  DADD R52, R56, R54 ;  /* 0x0000000038347229 */ /* 0x000fd00000000036 */
[--C-:B------:R-:W-:Y:S02]  /*103d0*/  DADD R58, R44, R52.reuse ;  /* 0x000000002c3a7229 */ /* 0x100fe40000000034 */
[----:B------:R-:W-:-:S06]  /*103e0*/  DADD R56, R56, -R52 ;  /* 0x0000000038387229 */ /* 0x000fcc0000000834 */
[----:B------:R-:W-:Y:S02]  /*103f0*/  DADD R44, R44, -R58 ;  /* 0x000000002c2c7229 */ /* 0x000fe4000000083a */
[----:B------:R-:W-:-:S06]  /*10400*/  DADD R56, R54, R56 ;  /* 0x0000000036387229 */ /* 0x000fcc0000000038 */
[----:B------:R-:W-:Y:S01]  /*10410*/  DADD R44, R52, R44 ;  /* 0x00000000342c7229 */ /* 0x000fe2000000002c */
[----:B------:R-:W-:Y:S02]  /*10420*/  SHF.R.U32.HI R52, RZ, 0x14, R43 ;  /* 0x00000014ff347819 */ /* 0x000fe4000001162b */
[----:B------:R-:W-:-:S05]  /*10430*/  @!P0 LEA.HI R52, R79, 0xffffffca, RZ, 0xc ;  /* 0xffffffca4f348811 */ /* 0x000fca00078f60ff */
[----:B------:R-:W-:Y:S01]  /*10440*/  DADD R44, R56, R44 ;  /* 0x00000000382c7229 */ /* 0x000fe2000000002c */
[C---:B------:R-:W-:Y:S01]  /*10450*/  IADD3 R43, PT, PT, R52.reuse, -0x3ff, RZ ;  /* 0xfffffc01342b7810 */ /* 0x040fe20007ffe0ff */
[----:B------:R-:W-:-:S06]  /*10460*/  @P2 VIADD R43, R52, 0xfffffc02 ;  /* 0xfffffc02342b2836 */ /* 0x000fcc0000000000 */
[----:B------:R-:W-:Y:S01]  /*10470*/  DADD R44, R46, R44 ;  /* 0x000000002e2c7229 */ /* 0x000fe2000000002c */
[----:B------:R-:W-:Y:S01]  /*10480*/  LOP3.LUT R46, R43, 0x80000000, RZ, 0x3c, !PT ;  /* 0x800000002b2e7812 */ /* 0x000fe200078e3cff */
[----:B------:R-:W-:-:S06]  /*10490*/  IMAD.MOV.U32 R47, RZ, RZ, 0x43300000 ;  /* 0x43300000ff2f7424 */ /* 0x000fcc00078e00ff */
[----:B------:R-:W-:Y:S01]  /*104a0*/  DADD R52, R46, -UR24 ;  /* 0x800000182e347e29 */ /* 0x000fe20008000000 */
[----:B------:R-:W-:Y:S01]  /*104b0*/  UMOV UR24, 0xfefa39ef ;  /* 0xfefa39ef00187882 */ /* 0x000fe20000000000 */
[----:B------:R-:W-:Y:S01]  /*104c0*/  DADD R46, R58, R44 ;  /* 0x000000003a2e7229 */ /* 0x000fe2000000002c */
[----:B------:R-:W-:-:S07]  /*104d0*/  UMOV UR25, 0x3fe62e42 ;  /* 0x3fe62e4200197882 */ /* 0x000fce0000000000 */
[--C-:B------:R-:W-:Y:S02]  /*104e0*/  DFMA R54, R52, UR24, R46.reuse ;  /* 0x0000001834367c2b */ /* 0x100fe4000800002e */
[----:B------:R-:W-:-:S06]  /*104f0*/  DADD R58, R58, -R46 ;  /* 0x000000003a3a7229 */ /* 0x000fcc000000082e */
[----:B------:R-:W-:Y:S02]  /*10500*/  DFMA R56, R52, -UR24, R54 ;  /* 0x8000001834387c2b */ /* 0x000fe40008000036 */
[----:B------:R-:W-:Y:S01]  /*10510*/  DADD R58, R44, R58 ;  /* 0x000000002c3a7229 */ /* 0x000fe2000000003a */
[----:B------:R-:W-:Y:S01]  /*10520*/  IMAD.MOV.U32 R45, RZ, RZ, R41 ;  /* 0x000000ffff2d7224 */ /* 0x000fe200078e0029 */
[----:B------:R-:W-:-:S04]  /*10530*/  MOV R44, R42 ;  /* 0x0000002a002c7202 */ /* 0x000fc80000000f00 */
[----:B------:R-:W-:Y:S01]  /*10540*/  DADD R56, -R46, R56 ;  /* 0x000000002e387229 */ /* 0x000fe20000000138 */
[C---:B------:R-:W-:Y:S01]  /*10550*/  IMAD.SHL.U32 R42, R45.reuse, 0x2, RZ ;  /* 0x000000022d2a7824 */ /* 0x040fe200078e00ff */
[----:B------:R-:W-:-:S04]  /*10560*/  LOP3.LUT R41, R45, 0xff0fffff, RZ, 0xc0, !PT ;  /* 0xff0fffff2d297812 */ /* 0x000fc800078ec0ff */
[----:B------:R-:W-:Y:S02]  /*10570*/  ISETP.GT.U32.AND P0, PT, R42, -0x2000001, PT ;  /* 0xfdffffff2a00780c */ /* 0x000fe40003f04070 */
[----:B------:R-:W-:Y:S02]  /*10580*/  DADD R56, R58, -R56 ;  /* 0x000000003a387229 */ /* 0x000fe40000000838 */
[----:B------:R-:W-:-:S06]  /*10590*/  SEL R45, R41, R45, P0 ;  /* 0x0000002d292d7207 */ /* 0x000fcc0000000000 */
[----:B------:R-:W-:-:S08]  /*105a0*/  DFMA R56, R52, UR26, R56 ;  /* 0x0000001a34387c2b */ /* 0x000fd00008000038 */
[----:B------:R-:W-:-:S08]  /*105b0*/  DADD R42, R54, R56 ;  /* 0x00000000362a7229 */ /* 0x000fd00000000038 */
[----:B------:R-:W-:Y:S02]  /*105c0*/  DADD R54, R54, -R42 ;  /* 0x0000000036367229 */ /* 0x000fe4000000082a */
[----:B------:R-:W-:-:S06]  /*105d0*/  DMUL R46, R42, R44 ;  /* 0x0000002c2a2e7228 */ /* 0x000fcc0000000000 */
[----:B------:R-:W-:Y:S02]  /*105e0*/  DADD R54, R56, R54 ;  /* 0x0000000038367229 */ /* 0x000fe40000000036 */
[----:B------:R-:W-:-:S08]  /*105f0*/  DFMA R42, R42, R44, -R46 ;  /* 0x0000002c2a2a722b */ /* 0x000fd0000000082e */
[----:B------:R-:W-:Y:S01]  /*10600*/  DFMA R42, R54, R44, R42 ;  /* 0x0000002c362a722b */ /* 0x000fe2000000002a */
[----:B------:R-:W-:Y:S01]  /*10610*/  MOV R44, 0x652b82fe ;  /* 0x652b82fe002c7802 */ /* 0x000fe20000000f00 */
[----:B------:R-:W-:-:S06]  /*10620*/  IMAD.MOV.U32 R45, RZ, RZ, 0x3ff71547 ;  /* 0x3ff71547ff2d7424 */ /* 0x000fcc00078e00ff */
[----:B------:R-:W-:-:S08]  /*10630*/  DADD R54, R46, R42 ;  /* 0x000000002e367229 */ /* 0x000fd0000000002a */
[----:B------:R-:W-:Y:S02]  /*10640*/  DFMA R56, R54, R44, 6.75539944105574400000e+15 ;  /* 0x433800003638742b */ /* 0x000fe4000000002c */
[----:B------:R-:W-:Y:S01]  /*10650*/  FSETP.GEU.AND P0, PT, |R55|, 4.1917929649353027344, PT ;  /* 0x4086232b3700780b */ /* 0x000fe20003f0e200 */
[----:B------:R-:W-:-:S05]  /*10660*/  DADD R46, R46, -R54 ;  /* 0x000000002e2e7229 */ /* 0x000fca0000000836 */
[----:B------:R-:W-:-:S08]  /*10670*/  DADD R44, R56, -6.75539944105574400000e+15 ;  /* 0xc3380000382c7429 */ /* 0x000fd00000000000 */
[----:B------:R-:W-:Y:S01]  /*10680*/  DFMA R52, R44, -UR24, R54 ;  /* 0x800000182c347c2b */ /* 0x000fe20008000036 */
[----:B------:R-:W-:Y:S01]  /*10690*/  UMOV UR24, 0x3b39803f ;  /* 0x3b39803f00187882 */ /* 0x000fe20000000000 */
[----:B------:R-:W-:-:S06]  /*106a0*/  UMOV UR25, 0x3c7abc9e ;  /* 0x3c7abc9e00197882 */ /* 0x000fcc0000000000 */
[----:B------:R-:W-:Y:S01]  /*106b0*/  DFMA R52, R44, -UR24, R52 ;  /* 0x800000182c347c2b */ /* 0x000fe20008000034 */
[----:B------:R-:W-:Y:S01]  /*106c0*/  UMOV UR24, 0x69ce2bdf ;  /* 0x69ce2bdf00187882 */ /* 0x000fe20000000000 */
[----:B------:R-:W-:Y:S01]  /*106d0*/  IMAD.MOV.U32 R44, RZ, RZ, -0x35dec16 ;  /* 0xfca213eaff2c7424 */ /* 0x000fe200078e00ff */
[----:B------:R-:W-:Y:S01]  /*106e0*/  MOV R45, 0x3e928af3 ;  /* 0x3e928af3002d7802 */ /* 0x000fe20000000f00 */
[----:B------:R-:W-:-:S05]  /*106f0*/  UMOV UR25, 0x3e5ade15 ;  /* 0x3e5ade1500197882 */ /* 0x000fca0000000000 */
[----:B------:R-:W-:Y:S01]  /*10700*/  DFMA R44, R52, UR24, R44 ;  /* 0x00000018342c7c2b */ /* 0x000fe2000800002c */
[----:B------:R-:W-:Y:S01]  /*10710*/  UMOV UR24, 0x62401315 ;  /* 0x6240131500187882 */ /* 0x000fe20000000000 */
[----:B------:R-:W-:-:S06]  /*10720*/  UMOV UR25, 0x3ec71dee ;  /* 0x3ec71dee00197882 */ /* 0x000fcc0000000000 */
[----:B------:R-:W-:Y:S01]  /*10730*/  DFMA R44, R52, R44, UR24 ;  /* 0x00000018342c7e2b */ /* 0x000fe2000800002c */
        /* <DEDUP_REMOVED lines=20> */
[----:B------:R-:W-:-:S08]  /*10880*/  DFMA R44, R52, R44, UR24 ;  /* 0x00000018342c7e2b */ /* 0x000fd0000800002c */
[----:B------:R-:W-:-:S08]  /*10890*/  DFMA R44, R52, R44, 1 ;  /* 0x3ff00000342c742b */ /* 0x000fd0000000002c */
[----:B------:R-:W-:Y:S02]  /*108a0*/  DFMA R44, R52, R44, 1 ;  /* 0x3ff00000342c742b */ /* 0x000fe4000000002c */
[----:B------:R-:W-:-:S08]  /*108b0*/  DADD R52, R42, R46 ;  /* 0x000000002a347229 */ /* 0x000fd0000000002e */
[----:B------:R-:W-:Y:S02]  /*108c0*/  IMAD R43, R56, 0x100000, R45 ;  /* 0x00100000382b7824 */ /* 0x000fe400078e022d */
[----:B------:R-:W-:Y:S01]  /*108d0*/  IMAD.MOV.U32 R42, RZ, RZ, R44 ;  /* 0x000000ffff2a7224 */ /* 0x000fe200078e002c */
[----:B------:R-:W-:Y:S06]  /*108e0*/  @!P0 BRA `(.L_x_171) ;  /* 0x0000000000308947 */ /* 0x000fec0003800000 */
[----:B------:R-:W-:Y:S01]  /*108f0*/  FSETP.GEU.AND P2, PT, |R55|, 4.2275390625, PT ;  /* 0x408748003700780b */ /* 0x000fe20003f4e200 */
[C---:B------:R-:W-:Y:S02]  /*10900*/  DADD R42, R54.reuse, +INF ;  /* 0x7ff00000362a7429 */ /* 0x040fe40000000000 */
[----:B------:R-:W-:-:S08]  /*10910*/  DSETP.GEU.AND P0, PT, R54, RZ, PT ;  /* 0x000000ff3600722a */ /* 0x000fd00003f0e000 */
[----:B------:R-:W-:Y:S02]  /*10920*/  FSEL R42, R42, RZ, P0 ;  /* 0x000000ff2a2a7208 */ /* 0x000fe40000000000 */
[----:B------:R-:W-:Y:S02]  /*10930*/  @!P2 LEA.HI R41, R56, R56, RZ, 0x1 ;  /* 0x000000383829a211 */ /* 0x000fe400078f08ff */
[----:B------:R-:W-:Y:S02]  /*10940*/  FSEL R43, R43, RZ, P0 ;  /* 0x000000ff2b2b7208 */ /* 0x000fe40000000000 */
[----:B------:R-:W-:-:S04]  /*10950*/  @!P2 SHF.R.S32.HI R41, RZ, 0x1, R41 ;  /* 0x00000001ff29a819 */ /* 0x000fc80000011429 */
[----:B------:R-:W-:Y:S01]  /*10960*/  @!P2 IADD3 R46, PT, PT, R56, -R41, RZ ;  /* 0x80000029382ea210 */ /* 0x000fe20007ffe0ff */
[----:B------:R-:W-:-:S03]  /*10970*/  @!P2 IMAD R45, R41, 0x100000, R45 ;  /* 0x00100000292da824 */ /* 0x000fc600078e022d */
[----:B------:R-:W-:Y:S01]  /*10980*/  @!P2 LEA R47, R46, 0x3ff00000, 0x14 ;  /* 0x3ff000002e2fa811 */ /* 0x000fe200078ea0ff */
[----:B------:R-:W-:-:S06]  /*10990*/  @!P2 IMAD.MOV.U32 R46, RZ, RZ, RZ ;  /* 0x000000ffff2ea224 */ /* 0x000fcc00078e00ff */
[----:B------:R-:W-:-:S11]  /*109a0*/  @!P2 DMUL R42, R44, R46 ;  /* 0x0000002e2c2aa228 */ /* 0x000fd60000000000 */
.L_x_171:
[----:B------:R-:W-:Y:S01]  /*109b0*/  DFMA R44, R52, R42, R42 ;  /* 0x0000002a342c722b */ /* 0x000fe2000000002a */
[----:B------:R-:W-:Y:S01]  /*109c0*/  MOV R41, 0x0 ;  /* 0x0000000000297802 */ /* 0x000fe20000000f00 */
[----:B------:R-:W-:-:S08]  /*109d0*/  DSETP.NEU.AND P0, PT, |R42|, +INF , PT ;  /* 0x7ff000002a00742a */ /* 0x000fd00003f0d200 */
[----:B------:R-:W-:Y:S02]  /*109e0*/  FSEL R47, R42, R44, !P0 ;  /* 0x0000002c2a2f7208 */ /* 0x000fe40004000000 */
[----:B------:R-:W-:Y:S01]  /*109f0*/  FSEL R44, R43, R45, !P0 ;  /* 0x0000002d2b2c7208 */ /* 0x000fe20004000000 */
[----:B------:R-:W-:Y:S06]  /*10a00*/  RET.REL.NODEC R40 `(_Z25rk45_gsl_gpu_evolve_applyPPdS0_S0_ddddjS0_S0_S0_S0_S0_S0_S0_S0_S0_S0_S0_S0_S0_PPiii) ;  /* 0xfffffef4287c7950 */ /* 0x000fec0003c3ffff */
        .type           $_Z25rk45_gsl_gpu_evolve_applyPPdS0_S0_ddddjS0_S0_S0_S0_S0_S0_S0_S0_S0_S0_S0_S0_S0_PPiii$__internal_trig_reduction_slowpathd,@function
        .size           $_Z25rk45_gsl_gpu_evolve_applyPPdS0_S0_ddddjS0_S0_S0_S0_S0_S0_S0_S0_S0_S0_S0_S0_S0_PPiii$__internal_trig_reduction_slowpathd,(.L_x_183 - $_Z25rk45_gsl_gpu_evolve_applyPPdS0_S0_ddddjS0_S0_S0_S0_S0_S0_S0_S0_S0_S0_S0_S0_S0_PPiii$__internal_trig_reduction_slowpathd)
$_Z25rk45_gsl_gpu_evolve_applyPPdS0_S0_ddddjS0_S0_S0_S0_S0_S0_S0_S0_S0_S0_S0_S0_S0_PPiii$__internal_trig_reduction_slowpathd:
[----:B------:R-:W-:Y:S01]  /*10a10*/  SHF.R.U32.HI R60, RZ, 0x14, R93 ;  /* 0x00000014ff3c7819 */ /* 0x000fe2000001165d */
[----:B------:R-:W-:Y:S02]  /*10a20*/  IMAD.MOV.U32 R61, RZ, RZ, R52 ;  /* 0x000000ffff3d7224 */ /* 0x000fe400078e0034 */
[----:B------:R-:W-:Y:S01]  /*10a30*/  IMAD.MOV.U32 R52, RZ, RZ, RZ ;  /* 0x000000ffff347224 */ /* 0x000fe200078e00ff */
[----:B------:R-:W-:-:S04]  /*10a40*/  LOP3.LUT R53, R60, 0x7ff, RZ, 0xc0, !PT ;  /* 0x000007ff3c357812 */ /* 0x000fc800078ec0ff */
[----:B------:R-:W-:-:S13]  /*10a50*/  ISETP.NE.AND P1, PT, R53, 0x7ff, PT ;  /* 0x000007ff3500780c */ /* 0x000fda0003f25270 */
[----:B------:R-:W-:Y:S05]  /*10a60*/  @!P1 BRA `(.L_x_172) ;  /* 0x0000000800489947 */ /* 0x000fea0003800000 */
[----:B------:R-:W-:Y:S01]  /*10a70*/  IADD3 R52, PT, PT, R53, -0x400, RZ ;  /* 0xfffffc0035347810 */ /* 0x000fe20007ffe0ff */
[----:B------:R-:W-:Y:S01]  /*10a80*/  BSSY.RECONVERGENT B3, `(.L_x_173) ;  /* 0x000002f000037945 */ /* 0x000fe20003800200 */
[----:B------:R-:W-:Y:S02]  /*10a90*/  CS2R R56, SRZ ;  /* 0x0000000000387805 */ /* 0x000fe4000001ff00 */
[----:B------:R-:W-:Y:S02]  /*10aa0*/  SHF.R.U32.HI R63, RZ, 0x6, R52 ;  /* 0x00000006ff3f7819 */ /* 0x000fe40000011634 */
[----:B------:R-:W-:Y:S02]  /*10ab0*/  ISETP.GE.U32.AND P1, PT, R52, 0x80, PT ;  /* 0x000000803400780c */ /* 0x000fe40003f26070 */
[C---:B------:R-:W-:Y:S02]  /*10ac0*/  IADD3 R58, PT, PT, -R63.reuse, 0x13, RZ ;  /* 0x000000133f3a7810 */ /* 0x040fe40007ffe1ff */
[----:B------:R-:W-:-:S02]  /*10ad0*/  IADD3 R59, PT, PT, -R63, 0xf, RZ ;  /* 0x0000000f3f3b7810 */ /* 0x000fc40007ffe1ff */
[----:B------:R-:W-:-:S04]  /*10ae0*/  SEL R58, R58, 0x12, P1 ;  /* 0x000000123a3a7807 */ /* 0x000fc80000800000 */
[----:B------:R-:W-:-:S13]  /*10af0*/  ISETP.GE.AND P1, PT, R59, R58, PT ;  /* 0x0000003a3b00720c */ /* 0x000fda0003f26270 */
[----:B------:R-:W-:Y:S05]  /*10b00*/  @P1 BRA `(.L_x_174) ;  /* 0x0000000000981947 */ /* 0x000fea0003800000 */
[----:B------:R-:W0:Y:S01]  /*10b10*/  LDC.64 R52, c[0x0][0x358] ;  /* 0x0000d600ff347b82 */ /* 0x000e220000000a00 */
[C---:B------:R-:W-:Y:S01]  /*10b20*/  SHF.L.U64.HI R95, R61.reuse, 0xb, R93 ;  /* 0x0000000b3d5f7819 */ /* 0x040fe2000001025d */
[----:B------:R-:W-:Y:S01]  /*10b30*/  BSSY.RECONVERGENT B4, `(.L_x_175) ;  /* 0x0000022000047945 */ /* 0x000fe20003800200 */
[----:B------:R-:W-:Y:S01]  /*10b40*/  IMAD.SHL.U32 R61, R61, 0x800, RZ ;  /* 0x000008003d3d7824 */ /* 0x000fe200078e00ff */
[----:B------:R-:W-:Y:S01]  /*10b50*/  IADD3 R92, PT, PT, RZ, -R63, -R58 ;  /* 0x8000003fff5c7210 */ /* 0x000fe20007ffe83a */
[----:B------:R-:W-:Y:S01]  /*10b60*/  IMAD.MOV.U32 R94, RZ, RZ, RZ ;  /* 0x000000ffff5e7224 */ /* 0x000fe200078e00ff */
[----:B------:R-:W-:Y:S02]  /*10b70*/  CS2R R56, SRZ ;  /* 0x0000000000387805 */ /* 0x000fe4000001ff00 */
[----:B------:R-:W-:-:S07]  /*10b80*/  LOP3.LUT R95, R95, 0x80000000, RZ, 0xfc, !PT ;  /* 0x800000005f5f7812 */ /* 0x000fce00078efcff */
.L_x_176:
[----:B------:R-:W1:Y:S01]  /*10b90*/  LDC.64 R54, c[0x4][0x8] ;  /* 0x01000200ff367b82 */ /* 0x000e620000000a00 */
[----:B0-----:R-:W-:Y:S02]  /*10ba0*/  R2UR UR24, R52 ;  /* 0x00000000341872ca */ /* 0x001fe400000e0000 */
[----:B------:R-:W-:Y:S01]  /*10bb0*/  R2UR UR25, R53 ;  /* 0x00000000351972ca */ /* 0x000fe200000e0000 */
[----:B-1----:R-:W-:-:S12]  /*10bc0*/  IMAD.WIDE R54, R59, 0x8, R54 ;  /* 0x000000083b367825 */ /* 0x002fd800078e0236 */
[----:B------:R-:W2:Y:S01]  /*10bd0*/  LDG.E.64.CONSTANT R54, desc[UR24][R54.64] ;  /* 0x0000001836367981 */ /* 0x000ea2000c1e9b00 */
[----:B------:R-:W-:Y:S01]  /*10be0*/  VIADD R92, R92, 0x1 ;  /* 0x000000015c5c7836 */ /* 0x000fe20000000000 */
[----:B------:R-:W-:Y:S01]  /*10bf0*/  IADD3 R59, PT, PT, R59, 0x1, RZ ;  /* 0x000000013b3b7810 */ /* 0x000fe20007ffe0ff */
[----:B--2---:R-:W-:-:S04]  /*10c00*/  IMAD.WIDE.U32 R56, P1, R54, R61, R56 ;  /* 0x0000003d36387225 */ /* 0x004fc80007820038 */
[----:B------:R-:W-:Y:S02]  /*10c10*/  IMAD R97, R54, R95, RZ ;  /* 0x0000005f36617224 */ /* 0x000fe400078e02ff */
[CC--:B------:R-:W-:Y:S02]  /*10c20*/  IMAD R96, R55.reuse, R61.reuse, RZ ;  /* 0x0000003d37607224 */ /* 0x0c0fe400078e02ff */
[----:B------:R-:W-:Y:S01]  /*10c30*/  IMAD.HI.U32 R98, R55, R61, RZ ;  /* 0x0000003d37627227 */ /* 0x000fe200078e00ff */
[----:B------:R-:W-:-:S04]  /*10c40*/  IADD3 R97, P2, PT, R97, R57, RZ ;  /* 0x0000003961617210 */ /* 0x000fc80007f5e0ff */
[----:B------:R-:W-:Y:S01]  /*10c50*/  IADD3 R57, P3, PT, R96, R97, RZ ;  /* 0x0000006160397210 */ /* 0x000fe20007f7e0ff */
[----:B------:R-:W-:Y:S01]  /*10c60*/  IMAD.HI.U32 R96, R54, R95, RZ ;  /* 0x0000005f36607227 */ /* 0x000fe200078e00ff */
[----:B------:R-:W-:-:S03]  /*10c70*/  LEA R97, R94, R1, 0x3 ;  /* 0x000000015e617211 */ /* 0x000fc600078e18ff */
[----:B------:R-:W-:Y:S01]  /*10c80*/  IMAD.X R99, RZ, RZ, R96, P1 ;  /* 0x000000ffff637224 */ /* 0x000fe200008e0660 */
[----:B------:R-:W-:Y:S01]  /*10c90*/  ISETP.NE.AND P1, PT, R92, -0xf, PT ;  /* 0xfffffff15c00780c */ /* 0x000fe20003f25270 */
[C---:B------:R-:W-:Y:S01]  /*10ca0*/  IMAD.HI.U32 R54, R55.reuse, R95, RZ ;  /* 0x0000005f37367227 */ /* 0x040fe200078e00ff */
[----:B------:R0:W-:Y:S02]  /*10cb0*/  STL.64 [R97], R56 ;  /* 0x0000003861007387 */ /* 0x0001e40000100a00 */
[----:B------:R-:W-:Y:S01]  /*10cc0*/  IADD3.X R98, P2, PT, R98, R99, RZ, P2, !PT ;  /* 0x0000006362627210 */ /* 0x000fe2000175e4ff */
[----:B------:R-:W-:Y:S02]  /*10cd0*/  IMAD R55, R55, R95, RZ ;  /* 0x0000005f37377224 */ /* 0x000fe400078e02ff */
[----:B------:R-:W-:Y:S01]  /*10ce0*/  VIADD R94, R94, 0x1 ;  /* 0x000000015e5e7836 */ /* 0x000fe20000000000 */
[----:B------:R-:W-:Y:S02]  /*10cf0*/  IADD3.X R54, PT, PT, R54, RZ, RZ, P2, !PT ;  /* 0x000000ff36367210 */ /* 0x000fe400017fe4ff */
[----:B------:R-:W-:-:S05]  /*10d00*/  IADD3.X R98, P3, PT, R55, R98, RZ, P3, !PT ;  /* 0x0000006237627210 */ /* 0x000fca0001f7e4ff */
[----:B------:R-:W-:Y:S02]  /*10d10*/  IMAD.X R99, RZ, RZ, R54, P3 ;  /* 0x000000ffff637224 */ /* 0x000fe400018e0636 */
[----:B0-----:R-:W-:Y:S02]  /*10d20*/  IMAD.MOV.U32 R56, RZ, RZ, R98 ;  /* 0x000000ffff387224 */ /* 0x001fe400078e0062 */
[----:B------:R-:W-:Y:S01]  /*10d30*/  IMAD.MOV.U32 R57, RZ, RZ, R99 ;  /* 0x000000ffff397224 */ /* 0x000fe200078e0063 */
[----:B------:R-:W-:Y:S06]  /*10d40*/  @P1 BRA `(.L_x_176) ;  /* 0xfffffffc00901947 */ /* 0x000fec000383ffff */
[----:B------:R-:W-:Y:S05]  /*10d50*/  BSYNC.RECONVERGENT B4 ;  /* 0x0000000000047941 */ /* 0x000fea0003800200 */
.L_x_175:
[----:B------:R-:W-:-:S07]  /*10d60*/  MOV R59, R58 ;  /* 0x0000003a003b7202 */ /* 0x000fce0000000f00 */
.L_x_174:
[----:B------:R-:W-:Y:S05]  /*10d70*/  BSYNC.RECONVERGENT B3 ;  /* 0x0000000000037941 */ /* 0x000fea0003800200 */
.L_x_173:
[----:B------:R-:W-:Y:S01]  /*10d80*/  LOP3.LUT P1, R95, R60, 0x3f, RZ, 0xc0, !PT ;  /* 0x0000003f3c5f7812 */ /* 0x000fe2000782c0ff */
[----:B------:R-:W-:-:S04]  /*10d90*/  IMAD.IADD R52, R63, 0x1, R59 ;  /* 0x000000013f347824 */ /* 0x000fc800078e023b */
[----:B------:R-:W-:-:S05]  /*10da0*/  IMAD.U32 R97, R52, 0x8, R1 ;  /* 0x0000000834617824 */ /* 0x000fca00078e0001 */
[----:B------:R0:W-:Y:S04]  /*10db0*/  STL.64 [R97+-0x78], R56 ;  /* 0xffff883861007387 */ /* 0x0001e80000100a00 */
[----:B------:R-:W2:Y:S04]  /*10dc0*/  @P1 LDL.64 R58, [R1+0x8] ;  /* 0x00000800013a1983 */ /* 0x000ea80000100a00 */
[----:B------:R-:W3:Y:S04]  /*10dd0*/  LDL.64 R54, [R1+0x10] ;  /* 0x0000100001367983 */ /* 0x000ee80000100a00 */
[----:B------:R-:W4:Y:S01]  /*10de0*/  LDL.64 R52, [R1+0x18] ;  /* 0x0000180001347983 */ /* 0x000f220000100a00 */
[----:B------:R-:W-:Y:S01]  /*10df0*/  BSSY.RECONVERGENT B3, `(.L_x_177) ;  /* 0x0000035000037945 */ /* 0x000fe20003800200 */
[----:B--2---:R-:W-:-:S02]  /*10e00*/  @P1 SHF.R.U64 R60, R58, 0x1, R59 ;  /* 0x000000013a3c1819 */ /* 0x004fc4000000123b */
[----:B------:R-:W-:Y:S02]  /*10e10*/  @P1 SHF.R.U32.HI R92, RZ, 0x1, R59 ;  /* 0x00000001ff5c1819 */ /* 0x000fe4000001163b */
[----:B------:R-:W-:Y:S02]  /*10e20*/  @P1 LOP3.LUT R59, R95, 0x3f, RZ, 0x3c, !PT ;  /* 0x0000003f5f3b1812 */ /* 0x000fe400078e3cff */
[----:B---3--:R-:W-:Y:S02]  /*10e30*/  @P1 SHF.L.U32 R61, R54, R95, RZ ;  /* 0x0000005f363d1219 */ /* 0x008fe400000006ff */
[----:B0-----:R-:W-:Y:S02]  /*10e40*/  @P1 SHF.R.U64 R56, R60, R59, R92 ;  /* 0x0000003b3c381219 */ /* 0x001fe4000000125c */
[--C-:B------:R-:W-:Y:S02]  /*10e50*/  @P1 SHF.R.U32.HI R58, RZ, 0x1, R55.reuse ;  /* 0x00000001ff3a1819 */ /* 0x100fe40000011637 */
[----:B------:R-:W-:-:S02]  /*10e60*/  @P1 SHF.R.U64 R63, R54, 0x1, R55 ;  /* 0x00000001363f1819 */ /* 0x000fc40000001237 */
[----:B------:R-:W-:Y:S02]  /*10e70*/  @P1 SHF.L.U64.HI R94, R54, R95, R55 ;  /* 0x0000005f365e1219 */ /* 0x000fe40000010237 */
[----:B------:R-:W-:Y:S02]  /*10e80*/  @P1 SHF.R.U32.HI R57, RZ, R59, R92 ;  /* 0x0000003bff391219 */ /* 0x000fe4000001165c */
[----:B------:R-:W-:Y:S02]  /*10e90*/  @P1 LOP3.LUT R54, R61, R56, RZ, 0xfc, !PT ;  /* 0x000000383d361212 */ /* 0x000fe400078efcff */
[----:B----4-:R-:W-:Y:S02]  /*10ea0*/  @P1 SHF.L.U32 R60, R52, R95, RZ ;  /* 0x0000005f343c1219 */ /* 0x010fe400000006ff */
[----:B------:R-:W-:Y:S02]  /*10eb0*/  @P1 SHF.R.U64 R63, R63, R59, R58 ;  /* 0x0000003b3f3f1219 */ /* 0x000fe4000000123a */
[----:B------:R-:W-:-:S02]  /*10ec0*/  @P1 LOP3.LUT R55, R94, R57, RZ, 0xfc, !PT ;  /* 0x000000395e371212 */ /* 0x000fc400078efcff */
[----:B------:R-:W-:Y:S02]  /*10ed0*/  @P1 SHF.L.U64.HI R95, R52, R95, R53 ;  /* 0x0000005f345f1219 */ /* 0x000fe40000010235 */
[----:B------:R-:W-:Y:S02]  /*10ee0*/  SHF.L.U32 R56, R54, 0x2, RZ ;  /* 0x0000000236387819 */ /* 0x000fe400000006ff */
[----:B------:R-:W-:Y:S02]  /*10ef0*/  @P1 LOP3.LUT R52, R60, R63, RZ, 0xfc, !PT ;  /* 0x0000003f3c341212 */ /* 0x000fe400078efcff */
[----:B------:R-:W-:Y:S02]  /*10f00*/  @P1 SHF.R.U32.HI R58, RZ, R59, R58 ;  /* 0x0000003bff3a1219 */ /* 0x000fe4000001163a */
[----:B------:R-:W-:Y:S02]  /*10f10*/  SHF.L.U64.HI R54, R54, 0x2, R55 ;  /* 0x0000000236367819 */ /* 0x000fe40000010237 */
[----:B------:R-:W-:-:S02]  /*10f20*/  SHF.L.W.U32.HI R55, R55, 0x2, R52 ;  /* 0x0000000237377819 */ /* 0x000fc40000010e34 */
[----:B------:R-:W-:Y:S02]  /*10f30*/  @P1 LOP3.LUT R53, R95, R58, RZ, 0xfc, !PT ;  /* 0x0000003a5f351212 */ /* 0x000fe400078efcff */
[----:B------:R-:W-:Y:S02]  /*10f40*/  IADD3 RZ, P2, PT, RZ, -R56, RZ ;  /* 0x80000038ffff7210 */ /* 0x000fe40007f5e0ff */
[----:B------:R-:W-:Y:S02]  /*10f50*/  LOP3.LUT R57, RZ, R54, RZ, 0x33, !PT ;  /* 0x00000036ff397212 */ /* 0x000fe400078e33ff */
[----:B------:R-:W-:Y:S02]  /*10f60*/  SHF.L.W.U32.HI R52, R52, 0x2, R53 ;  /* 0x0000000234347819 */ /* 0x000fe40000010e35 */
[----:B------:R-:W-:Y:S02]  /*10f70*/  LOP3.LUT R58, RZ, R55, RZ, 0x33, !PT ;  /* 0x00000037ff3a7212 */ /* 0x000fe400078e33ff */
[----:B------:R-:W-:-:S02]  /*10f80*/  IADD3.X R57, P2, PT, RZ, R57, RZ, P2, !PT ;  /* 0x00000039ff397210 */ /* 0x000fc4000175e4ff */
[----:B------:R-:W-:Y:S02]  /*10f90*/  LOP3.LUT R59, RZ, R52, RZ, 0x33, !PT ;  /* 0x00000034ff3b7212 */ /* 0x000fe400078e33ff */
[----:B------:R-:W-:Y:S02]  /*10fa0*/  IADD3.X R58, P2, PT, RZ, R58, RZ, P2, !PT ;  /* 0x0000003aff3a7210 */ /* 0x000fe4000175e4ff */
[----:B------:R-:W-:-:S03]  /*10fb0*/  ISETP.GT.U32.AND P1, PT, R55, -0x1, PT ;  /* 0xffffffff3700780c */ /* 0x000fc60003f24070 */
[----:B------:R-:W-:Y:S01]  /*10fc0*/  IMAD.X R59, RZ, RZ, R59, P2 ;  /* 0x000000ffff3b7224 */ /* 0x000fe200010e063b */
[----:B------:R-:W-:-:S04]  /*10fd0*/  ISETP.GT.AND.EX P1, PT, R52, -0x1, PT, P1 ;  /* 0xffffffff3400780c */ /* 0x000fc80003f24310 */
[----:B------:R-:W-:Y:S02]  /*10fe0*/  SEL R59, R52, R59, P1 ;  /* 0x0000003b343b7207 */ /* 0x000fe40000800000 */
[----:B------:R-:W-:Y:S02]  /*10ff0*/  SEL R60, R55, R58, P1 ;  /* 0x0000003a373c7207 */ /* 0x000fe40000800000 */
[----:B------:R-:W-:-:S04]  /*11000*/  ISETP.NE.U32.AND P2, PT, R59, RZ, PT ;  /* 0x000000ff3b00720c */ /* 0x000fc80003f45070 */
[----:B------:R-:W-:Y:S02]  /*11010*/  SEL R55, R60, R59, !P2 ;  /* 0x0000003b3c377207 */ /* 0x000fe40005000000 */
[----:B------:R-:W-:-:S04]  /*11020*/  @!P1 IADD3 R56, PT, PT, -R56, RZ, RZ ;  /* 0x000000ff38389210 */ /* 0x000fc80007ffe1ff */
[----:B------:R-:W0:Y:S02]  /*11030*/  FLO.U32 R55, R55 ;  /* 0x0000003700377300 */ /* 0x000e2400000e0000 */
[C---:B0-----:R-:W-:Y:S02]  /*11040*/  IADD3 R61, PT, PT, -R55.reuse, 0x1f, RZ ;  /* 0x0000001f373d7810 */ /* 0x041fe40007ffe1ff */
[----:B------:R-:W-:-:S03]  /*11050*/  IADD3 R58, PT, PT, -R55, 0x3f, RZ ;  /* 0x0000003f373a7810 */ /* 0x000fc60007ffe1ff */
[----:B------:R-:W-:Y:S01]  /*11060*/  @P2 IMAD.MOV R58, RZ, RZ, R61 ;  /* 0x000000ffff3a2224 */ /* 0x000fe200078e023d */
[----:B------:R-:W-:-:S04]  /*11070*/  SEL R61, R54, R57, P1 ;  /* 0x00000039363d7207 */ /* 0x000fc80000800000 */
[----:B------:R-:W-:-:S13]  /*11080*/  ISETP.NE.AND P2, PT, R58, RZ, PT ;  /* 0x000000ff3a00720c */ /* 0x000fda0003f45270 */
[----:B------:R-:W-:Y:S05]  /*11090*/  @!P2 BRA `(.L_x_178) ;  /* 0x000000000028a947 */ /* 0x000fea0003800000 */
[----:B------:R-:W-:Y:S02]  /*110a0*/  LOP3.LUT R55, R58, 0x3f, RZ, 0xc0, !PT ;  /* 0x0000003f3a377812 */ /* 0x000fe400078ec0ff */
[--C-:B------:R-:W-:Y:S02]  /*110b0*/  SHF.R.U64 R57, R56, 0x1, R61.reuse ;  /* 0x0000000138397819 */ /* 0x100fe4000000123d */
[----:B------:R-:W-:Y:S02]  /*110c0*/  SHF.R.U32.HI R61, RZ, 0x1, R61 ;  /* 0x00000001ff3d7819 */ /* 0x000fe4000001163d */
[----:B------:R-:W-:Y:S02]  /*110d0*/  LOP3.LUT R54, R58, 0x3f, RZ, 0xc, !PT ;  /* 0x0000003f3a367812 */ /* 0x000fe400078e0cff */
[CC--:B------:R-:W-:Y:S02]  /*110e0*/  SHF.L.U64.HI R59, R60.reuse, R55.reuse, R59 ;  /* 0x000000373c3b7219 */ /* 0x0c0fe4000001023b */
[----:B------:R-:W-:-:S02]  /*110f0*/  SHF.L.U32 R55, R60, R55, RZ ;  /* 0x000000373c377219 */ /* 0x000fc400000006ff */
[-CC-:B------:R-:W-:Y:S02]  /*11100*/  SHF.R.U64 R60, R57, R54.reuse, R61.reuse ;  /* 0x00000036393c7219 */ /* 0x180fe4000000123d */
[----:B------:R-:W-:Y:S02]  /*11110*/  SHF.R.U32.HI R54, RZ, R54, R61 ;  /* 0x00000036ff367219 */ /* 0x000fe4000001163d */
[----:B------:R-:W-:Y:S02]  /*11120*/  LOP3.LUT R60, R55, R60, RZ, 0xfc, !PT ;  /* 0x0000003c373c7212 */ /* 0x000fe400078efcff */
[----:B------:R-:W-:-:S07]  /*11130*/  LOP3.LUT R59, R59, R54, RZ, 0xfc, !PT ;  /* 0x000000363b3b7212 */ /* 0x000fce00078efcff */
.L_x_178:
[----:B------:R-:W-:Y:S05]  /*11140*/  BSYNC.RECONVERGENT B3 ;  /* 0x0000000000037941 */ /* 0x000fea0003800200 */
.L_x_177:
[----:B------:R-:W-:-:S04]  /*11150*/  IMAD.WIDE.U32 R56, R60, 0x2168c235, RZ ;  /* 0x2168c2353c387825 */ /* 0x000fc800078e00ff */
[----:B------:R-:W-:Y:S01]  /*11160*/  IMAD.MOV.U32 R54, RZ, RZ, R57 ;  /* 0x000000ffff367224 */ /* 0x000fe200078e0039 */
[----:B------:R-:W-:Y:S01]  /*11170*/  IADD3 RZ, P2, PT, R56, R56, RZ ;  /* 0x0000003838ff7210 */ /* 0x000fe20007f5e0ff */
[----:B------:R-:W-:Y:S02]  /*11180*/  IMAD.MOV.U32 R55, RZ, RZ, RZ ;  /* 0x000000ffff377224 */ /* 0x000fe400078e00ff */
[----:B------:R-:W-:-:S04]  /*11190*/  IMAD.HI.U32 R57, R59, -0x36f0255e, RZ ;  /* 0xc90fdaa23b397827 */ /* 0x000fc800078e00ff */
[----:B------:R-:W-:-:S04]  /*111a0*/  IMAD.WIDE.U32 R54, R60, -0x36f0255e, R54 ;  /* 0xc90fdaa23c367825 */ /* 0x000fc800078e0036 */
[----:B------:R-:W-:-:S04]  /*111b0*/  IMAD.WIDE.U32 R54, P3, R59, 0x2168c235, R54 ;  /* 0x2168c2353b367825 */ /* 0x000fc80007860036 */
[----:B------:R-:W-:Y:S01]  /*111c0*/  IMAD R59, R59, -0x36f0255e, RZ ;  /* 0xc90fdaa23b3b7824 */ /* 0x000fe200078e02ff */
[----:B------:R-:W-:Y:S02]  /*111d0*/  IADD3.X R56, PT, PT, R57, RZ, RZ, P3, !PT ;  /* 0x000000ff39387210 */ /* 0x000fe40001ffe4ff */
[----:B------:R-:W-:Y:S02]  /*111e0*/  IADD3.X RZ, P2, PT, R54, R54, RZ, P2, !PT ;  /* 0x0000003636ff7210 */ /* 0x000fe4000175e4ff */
[----:B------:R-:W-:-:S04]  /*111f0*/  IADD3 R55, P3, PT, R59, R55, RZ ;  /* 0x000000373b377210 */ /* 0x000fc80007f7e0ff */
[C---:B------:R-:W-:Y:S01]  /*11200*/  IADD3.X R54, P2, PT, R55.reuse, R55, RZ, P2, !PT ;  /* 0x0000003737367210 */ /* 0x040fe2000175e4ff */
[----:B------:R-:W-:Y:S01]  /*11210*/  IMAD.X R56, RZ, RZ, R56, P3 ;  /* 0x000000ffff387224 */ /* 0x000fe200018e0638 */
[----:B------:R-:W-:-:S03]  /*11220*/  ISETP.GT.U32.AND P3, PT, R55, RZ, PT ;  /* 0x000000ff3700720c */ /* 0x000fc60003f64070 */
[C---:B------:R-:W-:Y:S01]  /*11230*/  IMAD.X R57, R56.reuse, 0x1, R56, P2 ;  /* 0x0000000138397824 */ /* 0x040fe200010e0638 */
[----:B------:R-:W-:-:S04]  /*11240*/  ISETP.GT.AND.EX P3, PT, R56, RZ, PT, P3 ;  /* 0x000000ff3800720c */ /* 0x000fc80003f64330 */
[----:B------:R-:W-:Y:S02]  /*11250*/  SEL R54, R54, R55, P3 ;  /* 0x0000003736367207 */ /* 0x000fe40001800000 */
[----:B------:R-:W-:Y:S02]  /*11260*/  SEL R56, R57, R56, P3 ;  /* 0x0000003839387207 */ /* 0x000fe40001800000 */
[----:B------:R-:W-:Y:S02]  /*11270*/  IADD3 R61, P2, PT, R54, 0x1, RZ ;  /* 0x00000001363d7810 */ /* 0x000fe40007f5e0ff */
[----:B------:R-:W-:Y:S02]  /*11280*/  SEL R55, RZ, 0xffffffff, !P3 ;  /* 0xffffffffff377807 */ /* 0x000fe40005800000 */
[----:B------:R-:W-:-:S03]  /*11290*/  IADD3.X R56, PT, PT, RZ, R56, RZ, P2, !PT ;  /* 0x00000038ff387210 */ /* 0x000fc600017fe4ff */
[----:B------:R-:W-:Y:S01]  /*112a0*/  IMAD.IADD R58, R55, 0x1, -R58 ;  /* 0x00000001373a7824 */ /* 0x000fe200078e0a3a */
[----:B------:R-:W-:Y:S02]  /*112b0*/  SHF.R.U64 R61, R61, 0xa, R56 ;  /* 0x0000000a3d3d7819 */ /* 0x000fe40000001238 */
[----:B------:R-:W-:Y:S01]  /*112c0*/  SHF.R.U32.HI R55, RZ, 0x1e, R53 ;  /* 0x0000001eff377819 */ /* 0x000fe20000011635 */
[----:B------:R-:W-:Y:S01]  /*112d0*/  IMAD.SHL.U32 R53, R58, 0x100000, RZ ;  /* 0x001000003a357824 */ /* 0x000fe200078e00ff */
[----:B------:R-:W-:Y:S02]  /*112e0*/  IADD3 R61, P2, PT, R61, 0x1, RZ ;  /* 0x000000013d3d7810 */ /* 0x000fe40007f5e0ff */
[----:B------:R-:W-:Y:S02]  /*112f0*/  LEA.HI R52, R52, R55, RZ, 0x1 ;  /* 0x0000003734347211 */ /* 0x000fe400078f08ff */
[----:B------:R-:W-:Y:S02]  /*11300*/  LEA.HI.X R56, R56, RZ, RZ, 0x16, P2 ;  /* 0x000000ff38387211 */ /* 0x000fe400010fb4ff */
[----:B------:R-:W-:-:S02]  /*11310*/  LOP3.LUT P2, R54, R93, 0x80000000, RZ, 0xc0, !PT ;  /* 0x800000005d367812 */ /* 0x000fc4000784c0ff */
[--C-:B------:R-:W-:Y:S02]  /*11320*/  SHF.R.U64 R61, R61, 0x1, R56.reuse ;  /* 0x000000013d3d7819 */ /* 0x100fe40000001238 */
[----:B------:R-:W-:Y:S02]  /*11330*/  SHF.R.U32.HI R56, RZ, 0x1, R56 ;  /* 0x00000001ff387819 */ /* 0x000fe40000011638 */
[----:B------:R-:W-:Y:S02]  /*11340*/  IADD3 R61, P3, P4, RZ, RZ, R61 ;  /* 0x000000ffff3d7210 */ /* 0x000fe40007c7e03d */
[----:B------:R-:W-:Y:S02]  /*11350*/  @!P1 LOP3.LUT R54, R54, 0x80000000, RZ, 0x3c, !PT ;  /* 0x8000000036369812 */ /* 0x000fe400078e3cff */
[----:B------:R-:W-:-:S03]  /*11360*/  IADD3.X R53, PT, PT, R53, 0x3fe00000, R56, P3, P4 ;  /* 0x3fe0000035357810 */ /* 0x000fc60001fe8438 */
[----:B------:R-:W-:Y:S02]  /*11370*/  @P2 IADD3 R52, PT, PT, -R52, RZ, RZ ;  /* 0x000000ff34342210 */ /* 0x000fe40007ffe1ff */
[----:B------:R-:W-:-:S07]  /*11380*/  LOP3.LUT R93, R53, R54, RZ, 0xfc, !PT ;  /* 0x00000036355d7212 */ /* 0x000fce00078efcff */
.L_x_172:
[----:B------:R-:W-:Y:S01]  /*11390*/  IMAD.MOV.U32 R63, RZ, RZ, 0x0 ;  /* 0x00000000ff3f7424 */ /* 0x000fe200078e00ff */
[----:B------:R-:W-:Y:S01]  /*113a0*/  MOV R53, R93 ;  /* 0x0000005d00357202 */ /* 0x000fe20000000f00 */
[----:B------:R-:W-:Y:S02]  /*113b0*/  IMAD.MOV.U32 R54, RZ, RZ, R52 ;  /* 0x000000ffff367224 */ /* 0x000fe400078e0034 */
[----:B------:R-:W-:Y:S01]  /*113c0*/  IMAD.MOV.U32 R52, RZ, RZ, R61 ;  /* 0x000000ffff347224 */ /* 0x000fe200078e003d */
[----:B------:R-:W-:Y:S06]  /*113d0*/  RET.REL.NODEC R62 `(_Z25rk45_gsl_gpu_evolve_applyPPdS0_S0_ddddjS0_S0_S0_S0_S0_S0_S0_S0_S0_S0_S0_S0_S0_PPiii) ;  /* 0xfffffeec3e087950 */ /* 0x000fec0003c3ffff */
.L_x_179:
[----:B------:R-:W-:-:S00]  /*113e0*/  BRA `(.L_x_179) ;  /* 0xfffffffc00fc7947 */ /* 0x000fc0000383ffff */
[----:B------:R-:W-:-:S00]  /*113f0*/  NOP ;  /* 0x0000000000007918 */ /* 0x000fc00000000000 */
        /* <DEDUP_REMOVED lines=8> */
.L_x_183:


//--------------------- .nv.global.init           --------------------------
	.section	.nv.global.init,"aw",@progbits
	.align	16
.nv.global.init:
	.type		__cudart_sin_cos_coeffs,@object
	.size		__cudart_sin_cos_coeffs,(__cudart_i2opi_d - __cudart_sin_cos_coeffs)
__cudart_sin_cos_coeffs:
        /*0000*/ 	.byte	0x46, 0xd2, 0xb0, 0x2c, 0xf1, 0xe5, 0x5a, 0xbe, 0x92, 0xe3, 0xac, 0x69, 0xe3, 0x1d, 0xc7, 0x3e
        /*0010*/ 	.byte	0xa1, 0x62, 0xdb, 0x19, 0xa0, 0x01, 0x2a, 0xbf, 0x18, 0x08, 0x11, 0x11, 0x11, 0x11, 0x81, 0x3f
        /*0020*/ 	.byte	0x54, 0x55, 0x55, 0x55, 0x55, 0x55, 0xc5, 0xbf, 0x00, 0x00, 0x00, 0x00, 0x00, 0x00, 0x00, 0x00
        /*0030*/ 	.byte	0x00, 0x00, 0x00, 0x00, 0x00, 0x00, 0x00, 0x00, 0x64, 0x81, 0xfd, 0x20, 0x83, 0xff, 0xa8, 0xbd
        /*0040*/ 	.byte	0x28, 0x85, 0xef, 0xc1, 0xa7, 0xee, 0x21, 0x3e, 0xd9, 0xe6, 0x06, 0x8e, 0x4f, 0x7e, 0x92, 0xbe
        /*0050*/ 	.byte	0xe9, 0xbc, 0xdd, 0x19, 0xa0, 0x01, 0xfa, 0x3e, 0x47, 0x5d, 0xc1, 0x16, 0x6c, 0xc1, 0x56, 0xbf
        /*0060*/ 	.byte	0x51, 0x55, 0x55, 0x55, 0x55, 0x55, 0xa5, 0x3f, 0x00, 0x00, 0x00, 0x00, 0x00, 0x00, 0xe0, 0xbf
        /*0070*/ 	.byte	0x00, 0x00, 0x00, 0x00, 0x00, 0x00, 0xf0, 0x3f, 0x00, 0x00, 0x00, 0x00, 0x00, 0x00, 0x00, 0x00
	.type		__cudart_i2opi_d,@object
	.size		__cudart_i2opi_d,(.L_1 - __cudart_i2opi_d)
__cudart_i2opi_d:
        /* <DEDUP_REMOVED lines=9> */
.L_1:


//--------------------- .nv.shared.reserved.0     --------------------------
	.section	.nv.shared.reserved.0,"aw",@nobits
	.weak		__nv_reservedSMEM_offset_0_alias
	.size		__nv_reservedSMEM_offset_0_alias, 0, 64
	.other		__nv_reservedSMEM_offset_0_alias,@"STO_CUDA_RESERVED_SHARED STV_DEFAULT"
__nv_reservedSMEM_offset_0_alias:
	.zero		0
	.zero		64


//--------------------- .nv.global                --------------------------
	.section	.nv.global,"aw",@nobits
	.align	8
.nv.global:
	.type		_ZZ21rk45_gsl_gpu_adjust_hddddjPdS_diS_S_S_PiiiE5h_old,@object
	.size		_ZZ21rk45_gsl_gpu_adjust_hddddjPdS_diS_S_S_PiiiE5h_old,(.L_0 - _ZZ21rk45_gsl_gpu_adjust_hddddjPdS_diS_S_S_PiiiE5h_old)
_ZZ21rk45_gsl_gpu_adjust_hddddjPdS_diS_S_S_PiiiE5h_old:
	.zero		8
.L_0:


//--------------------- .nv.constant0._Z25rk45_gsl_gpu_evolve_applyPPdS0_S0_ddddjS0_S0_S0_S0_S0_S0_S0_S0_S0_S0_S0_S0_S0_PPiii --------------------------
	.section	.nv.constant0._Z25rk45_gsl_gpu_evolve_applyPPdS0_S0_ddddjS0_S0_S0_S0_S0_S0_S0_S0_S0_S0_S0_S0_S0_PPiii,"a",@progbits
	.sectionflags	@""
	.align	4
.nv.constant0._Z25rk45_gsl_gpu_evolve_applyPPdS0_S0_ddddjS0_S0_S0_S0_S0_S0_S0_S0_S0_S0_S0_S0_S0_PPiii:
	.zero		1080


//--------------------- SYMBOLS --------------------------

	.type		.nv.reservedSmem.offset0,@object
	.size		.nv.reservedSmem.offset0,0x4
